// auto-generated by cutlass_sweep.epilogue — config: {"arch": "sm_100", "cluster_m": 2, "cluster_n": 1, "dtype": "fp16", "fusion": "silu", "tile_k": 64, "tile_m": 256, "tile_n": 256}
#include "cutlass/cutlass.h"
#include "cutlass/gemm/collective/collective_builder.hpp"
#include "cutlass/gemm/device/gemm_universal_adapter.h"
#include "cutlass/gemm/kernel/gemm_universal.hpp"
#include "cutlass/epilogue/collective/collective_builder.hpp"
#include "cutlass/epilogue/fusion/operations.hpp"
#include "cutlass/epilogue/thread/activation.h"

using Elem = cutlass::half_t;
using Acc  = float;
using TileShape    = cute::Shape<cute::_256, cute::_256, cute::_64>;
using ClusterShape = cute::Shape<cute::_2, cute::_1, cute::_1>;
using FusionOp     = cutlass::epilogue::fusion::LinCombEltAct<cutlass::epilogue::thread::SiLu, Elem, Acc>;

using CollectiveEpilogue = typename cutlass::epilogue::collective::CollectiveBuilder<
    cutlass::arch::Sm100, cutlass::arch::OpClassTensorOp,
    TileShape, ClusterShape,
    cutlass::epilogue::collective::EpilogueTileAuto,
    Acc, Acc,
    Elem, cutlass::layout::RowMajor, 128 / cutlass::sizeof_bits<Elem>::value,
    Elem, cutlass::layout::RowMajor, 128 / cutlass::sizeof_bits<Elem>::value,
    cutlass::epilogue::collective::EpilogueScheduleAuto,
    FusionOp
  >::CollectiveOp;

using CollectiveMainloop = typename cutlass::gemm::collective::CollectiveBuilder<
    cutlass::arch::Sm100, cutlass::arch::OpClassTensorOp,
    Elem, cutlass::layout::RowMajor, 128 / cutlass::sizeof_bits<Elem>::value,
    Elem, cutlass::layout::ColumnMajor, 128 / cutlass::sizeof_bits<Elem>::value,
    Acc,
    TileShape, ClusterShape,
    cutlass::gemm::collective::StageCountAutoCarveout<
        static_cast<int>(sizeof(typename CollectiveEpilogue::SharedStorage))>,
    cutlass::gemm::collective::KernelScheduleAuto
  >::CollectiveOp;

using GemmKernel = cutlass::gemm::kernel::GemmUniversal<
    cute::Shape<int,int,int,int>, CollectiveMainloop, CollectiveEpilogue>;
using Gemm = cutlass::gemm::device::GemmUniversalAdapter<GemmKernel>;

auto* _anchor = &cutlass::device_kernel<GemmKernel>;


// ===== COMPILED SASS (sm_100a) =====

	.target	sm_100a

	.elftype	@"ET_EXEC"


//--------------------- .note.nv.tkinfo           --------------------------
	.section	.note.nv.tkinfo,"",@"SHT_NOTE"
	.sectionflags	@"SHF_NOTE_NV_TKINFO"
	.tkinfo
        /*0018*/ 	.word	0x00000002
        /*0030*/ 	.string	""
        /*0030*/ 	.string	"ptxas"
        /*0030*/ 	.string	"Cuda compilation tools, release 13.0, V13.0.88"
        /*0030*/ 	.string	"Build cuda_13.0.r13.0/compiler.36424714_0"
        /*0030*/ 	.string	"-arch sm_100a -m 64 "



//--------------------- .note.nv.cuinfo           --------------------------
	.section	.note.nv.cuinfo,"",@"SHT_NOTE"
	.sectionflags	@"SHF_NOTE_NV_CUINFO"
        /*0018*/ 	.short	0x0002
        /*001a*/ 	.short	0x0064
        /*001c*/ 	.short	0x0082
	.zero		2


//--------------------- .nv.info                  --------------------------
	.section	.nv.info,"",@"SHT_CUDA_INFO"
	.align	4


	//----- nvinfo : EIATTR_REGCOUNT
	.align		4
        /*0000*/ 	.byte	0x04, 0x2f
        /*0002*/ 	.short	(.L_19 - .L_18)
	.align		4
.L_18:
        /*0004*/ 	.word	index@(_ZN7cutlass13device_kernelINS_4gemm6kernel13GemmUniversalIN4cute5tupleIJiiiiEEENS1_10collective13CollectiveMmaINS1_35MainloopSm100TmaUmmaWarpSpecializedILi5ELi2ELi2ENS5_IJNS4_1CILi2EEENSA_ILi1EEESC_EEEEENS5_IJNSA_ILi256EEESF_NSA_ILi64EEEEEENS_6half_tENS5_IJlSC_lEEESI_SJ_NS4_8TiledMMAINS4_8MMA_AtomIJNS4_26SM100_MMA_F16BF16_2x1SM_SSISI_SI_fLi256ELi256ELNS4_4UMMA5MajorE0ELSO_0ELNSN_7ScaleInE0ELSP_0EEEEEENS4_6LayoutINS5_IJSC_SC_SC_EEENS5_IJNSA_ILi0EEESU_SU_EEEEENS5_IJNS4_10UnderscoreESX_SX_EEEEENS4_18SM100_TMA_2SM_LOADENS4_14ComposedLayoutINS4_7SwizzleILi3ELi4ELi3EEENS4_18smem_ptr_flag_bitsILi16EEENSS_INS5_IJNSA_ILi8EEESG_EEENS5_IJSG_SC_EEEEEEEvNS4_8identityES10_S1A_vS1B_EENS_8epilogue10collective18CollectiveEpilogueINS1D_23Sm100TmaWarpSpecializedILi4ELi2ELi64ELb1ELb0EEEJNS5_IJNSA_ILi128EEESF_SG_EEENS5_IJNSS_IS1I_SC_EENSS_ISG_SC_EEEEESI_SJ_SI_SJ_NS1D_6fusion15FusionCallbacksIS1H_NS1N_13LinCombEltActINS1D_6thread4SiLuESI_fSI_fLNS_15FloatRoundStyleE2EEES1J_S1M_JEEENS4_5SM1004TMEM4LOAD26SM100_TMEM_LOAD_32dp32b64xENS4_13SM90_TMA_LOADES1A_NS4_39AutoVectorizingCopyWithAssumedAlignmentILi128EEENS4_14SM90_TMA_STOREES1A_S21_S21_EEEvvEEEEvNT_6ParamsE)
        /*0008*/ 	.word	0x000000ff


	//----- nvinfo : EIATTR_FRAME_SIZE
	.align		4
.L_19:
        /*000c*/ 	.byte	0x04, 0x11
        /*000e*/ 	.short	(.L_21 - .L_20)
	.align		4
.L_20:
        /*0010*/ 	.word	index@($__internal_3_$__cuda_sm20_rcp_rn_f32_slowpath)
        /*0014*/ 	.word	0x00000058


	//----- nvinfo : EIATTR_FRAME_SIZE
	.align		4
.L_21:
        /*0018*/ 	.byte	0x04, 0x11
        /*001a*/ 	.short	(.L_23 - .L_22)
	.align		4
.L_22:
        /*001c*/ 	.word	index@($__internal_2_$__cuda_sm10x_tcgen05_guardrail_trap_unallocated_columns_being_dealloced)
        /*0020*/ 	.word	0x00000058


	//----- nvinfo : EIATTR_FRAME_SIZE
	.align		4
.L_23:
        /*0024*/ 	.byte	0x04, 0x11
        /*0026*/ 	.short	(.L_25 - .L_24)
	.align		4
.L_24:
        /*0028*/ 	.word	index@($__internal_1_$__cuda_sm10x_tcgen05_guardrail_trap_phase_invalid_during_alloc)
        /*002c*/ 	.word	0x00000058


	//----- nvinfo : EIATTR_FRAME_SIZE
	.align		4
.L_25:
        /*0030*/ 	.byte	0x04, 0x11
        /*0032*/ 	.short	(.L_27 - .L_26)
	.align		4
.L_26:
        /*0034*/ 	.word	index@($__internal_0_$__cuda_sm10x_tcgen05_guardrail_trap_col_being_dealloced_not_returned_by_alloc)
        /*0038*/ 	.word	0x00000058


	//----- nvinfo : EIATTR_FRAME_SIZE
	.align		4
.L_27:
        /*003c*/ 	.byte	0x04, 0x11
        /*003e*/ 	.short	(.L_29 - .L_28)
	.align		4
.L_28:
        /*0040*/ 	.word	index@(_ZN7cutlass13device_kernelINS_4gemm6kernel13GemmUniversalIN4cute5tupleIJiiiiEEENS1_10collective13CollectiveMmaINS1_35MainloopSm100TmaUmmaWarpSpecializedILi5ELi2ELi2ENS5_IJNS4_1CILi2EEENSA_ILi1EEESC_EEEEENS5_IJNSA_ILi256EEESF_NSA_ILi64EEEEEENS_6half_tENS5_IJlSC_lEEESI_SJ_NS4_8TiledMMAINS4_8MMA_AtomIJNS4_26SM100_MMA_F16BF16_2x1SM_SSISI_SI_fLi256ELi256ELNS4_4UMMA5MajorE0ELSO_0ELNSN_7ScaleInE0ELSP_0EEEEEENS4_6LayoutINS5_IJSC_SC_SC_EEENS5_IJNSA_ILi0EEESU_SU_EEEEENS5_IJNS4_10UnderscoreESX_SX_EEEEENS4_18SM100_TMA_2SM_LOADENS4_14ComposedLayoutINS4_7SwizzleILi3ELi4ELi3EEENS4_18smem_ptr_flag_bitsILi16EEENSS_INS5_IJNSA_ILi8EEESG_EEENS5_IJSG_SC_EEEEEEEvNS4_8identityES10_S1A_vS1B_EENS_8epilogue10collective18CollectiveEpilogueINS1D_23Sm100TmaWarpSpecializedILi4ELi2ELi64ELb1ELb0EEEJNS5_IJNSA_ILi128EEESF_SG_EEENS5_IJNSS_IS1I_SC_EENSS_ISG_SC_EEEEESI_SJ_SI_SJ_NS1D_6fusion15FusionCallbacksIS1H_NS1N_13LinCombEltActINS1D_6thread4SiLuESI_fSI_fLNS_15FloatRoundStyleE2EEES1J_S1M_JEEENS4_5SM1004TMEM4LOAD26SM100_TMEM_LOAD_32dp32b64xENS4_13SM90_TMA_LOADES1A_NS4_39AutoVectorizingCopyWithAssumedAlignmentILi128EEENS4_14SM90_TMA_STOREES1A_S21_S21_EEEvvEEEEvNT_6ParamsE)
        /*0044*/ 	.word	0x00000058


	//----- nvinfo : EIATTR_MIN_STACK_SIZE
	.align		4
.L_29:
        /*0048*/ 	.byte	0x04, 0x12
        /*004a*/ 	.short	(.L_31 - .L_30)
	.align		4
.L_30:
        /*004c*/ 	.word	index@(_ZN7cutlass13device_kernelINS_4gemm6kernel13GemmUniversalIN4cute5tupleIJiiiiEEENS1_10collective13CollectiveMmaINS1_35MainloopSm100TmaUmmaWarpSpecializedILi5ELi2ELi2ENS5_IJNS4_1CILi2EEENSA_ILi1EEESC_EEEEENS5_IJNSA_ILi256EEESF_NSA_ILi64EEEEEENS_6half_tENS5_IJlSC_lEEESI_SJ_NS4_8TiledMMAINS4_8MMA_AtomIJNS4_26SM100_MMA_F16BF16_2x1SM_SSISI_SI_fLi256ELi256ELNS4_4UMMA5MajorE0ELSO_0ELNSN_7ScaleInE0ELSP_0EEEEEENS4_6LayoutINS5_IJSC_SC_SC_EEENS5_IJNSA_ILi0EEESU_SU_EEEEENS5_IJNS4_10UnderscoreESX_SX_EEEEENS4_18SM100_TMA_2SM_LOADENS4_14ComposedLayoutINS4_7SwizzleILi3ELi4ELi3EEENS4_18smem_ptr_flag_bitsILi16EEENSS_INS5_IJNSA_ILi8EEESG_EEENS5_IJSG_SC_EEEEEEEvNS4_8identityES10_S1A_vS1B_EENS_8epilogue10collective18CollectiveEpilogueINS1D_23Sm100TmaWarpSpecializedILi4ELi2ELi64ELb1ELb0EEEJNS5_IJNSA_ILi128EEESF_SG_EEENS5_IJNSS_IS1I_SC_EENSS_ISG_SC_EEEEESI_SJ_SI_SJ_NS1D_6fusion15FusionCallbacksIS1H_NS1N_13LinCombEltActINS1D_6thread4SiLuESI_fSI_fLNS_15FloatRoundStyleE2EEES1J_S1M_JEEENS4_5SM1004TMEM4LOAD26SM100_TMEM_LOAD_32dp32b64xENS4_13SM90_TMA_LOADES1A_NS4_39AutoVectorizingCopyWithAssumedAlignmentILi128EEENS4_14SM90_TMA_STOREES1A_S21_S21_EEEvvEEEEvNT_6ParamsE)
        /*0050*/ 	.word	0x00000058
.L_31:


//--------------------- .nv.compat                --------------------------
	.section	.nv.compat,"",@"SHT_CUDA_COMPAT_INFO"
	.align	4
        /*0000*/ 	.byte	0x02, 0x09, 0x01, 0x00, 0x02, 0x02, 0x02, 0x00, 0x02, 0x05, 0x05, 0x00, 0x03, 0x07, 0x01, 0x01
        /*0010*/ 	.byte	0x02, 0x03, 0x01, 0x00, 0x02, 0x06, 0x01, 0x00, 0x04, 0x0b, 0x08, 0x00, 0x09, 0x00, 0x00, 0x00
        /*0020*/ 	.byte	0x00, 0x00, 0x00, 0x00


//--------------------- .nv.info._ZN7cutlass13device_kernelINS_4gemm6kernel13GemmUniversalIN4cute5tupleIJiiiiEEENS1_10collective13CollectiveMmaINS1_35MainloopSm100TmaUmmaWarpSpecializedILi5ELi2ELi2ENS5_IJNS4_1CILi2EEENSA_ILi1EEESC_EEEEENS5_IJNSA_ILi256EEESF_NSA_ILi64EEEEEENS_6half_tENS5_IJlSC_lEEESI_SJ_NS4_8TiledMMAINS4_8MMA_AtomIJNS4_26SM100_MMA_F16BF16_2x1SM_SSISI_SI_fLi256ELi256ELNS4_4UMMA5MajorE0ELSO_0ELNSN_7ScaleInE0ELSP_0EEEEEENS4_6LayoutINS5_IJSC_SC_SC_EEENS5_IJNSA_ILi0EEESU_SU_EEEEENS5_IJNS4_10UnderscoreESX_SX_EEEEENS4_18SM100_TMA_2SM_LOADENS4_14ComposedLayoutINS4_7SwizzleILi3ELi4ELi3EEENS4_18smem_ptr_flag_bitsILi16EEENSS_INS5_IJNSA_ILi8EEESG_EEENS5_IJSG_SC_EEEEEEEvNS4_8identityES10_S1A_vS1B_EENS_8epilogue10collective18CollectiveEpilogueINS1D_23Sm100TmaWarpSpecializedILi4ELi2ELi64ELb1ELb0EEEJNS5_IJNSA_ILi128EEESF_SG_EEENS5_IJNSS_IS1I_SC_EENSS_ISG_SC_EEEEESI_SJ_SI_SJ_NS1D_6fusion15FusionCallbacksIS1H_NS1N_13LinCombEltActINS1D_6thread4SiLuESI_fSI_fLNS_15FloatRoundStyleE2EEES1J_S1M_JEEENS4_5SM1004TMEM4LOAD26SM100_TMEM_LOAD_32dp32b64xENS4_13SM90_TMA_LOADES1A_NS4_39AutoVectorizingCopyWithAssumedAlignmentILi128EEENS4_14SM90_TMA_STOREES1A_S21_S21_EEEvvEEEEvNT_6ParamsE --------------------------
	.section	.nv.info._ZN7cutlass13device_kernelINS_4gemm6kernel13GemmUniversalIN4cute5tupleIJiiiiEEENS1_10collective13CollectiveMmaINS1_35MainloopSm100TmaUmmaWarpSpecializedILi5ELi2ELi2ENS5_IJNS4_1CILi2EEENSA_ILi1EEESC_EEEEENS5_IJNSA_ILi256EEESF_NSA_ILi64EEEEEENS_6half_tENS5_IJlSC_lEEESI_SJ_NS4_8TiledMMAINS4_8MMA_AtomIJNS4_26SM100_MMA_F16BF16_2x1SM_SSISI_SI_fLi256ELi256ELNS4_4UMMA5MajorE0ELSO_0ELNSN_7ScaleInE0ELSP_0EEEEEENS4_6LayoutINS5_IJSC_SC_SC_EEENS5_IJNSA_ILi0EEESU_SU_EEEEENS5_IJNS4_10UnderscoreESX_SX_EEEEENS4_18SM100_TMA_2SM_LOADENS4_14ComposedLayoutINS4_7SwizzleILi3ELi4ELi3EEENS4_18smem_ptr_flag_bitsILi16EEENSS_INS5_IJNSA_ILi8EEESG_EEENS5_IJSG_SC_EEEEEEEvNS4_8identityES10_S1A_vS1B_EENS_8epilogue10collective18CollectiveEpilogueINS1D_23Sm100TmaWarpSpecializedILi4ELi2ELi64ELb1ELb0EEEJNS5_IJNSA_ILi128EEESF_SG_EEENS5_IJNSS_IS1I_SC_EENSS_ISG_SC_EEEEESI_SJ_SI_SJ_NS1D_6fusion15FusionCallbacksIS1H_NS1N_13LinCombEltActINS1D_6thread4SiLuESI_fSI_fLNS_15FloatRoundStyleE2EEES1J_S1M_JEEENS4_5SM1004TMEM4LOAD26SM100_TMEM_LOAD_32dp32b64xENS4_13SM90_TMA_LOADES1A_NS4_39AutoVectorizingCopyWithAssumedAlignmentILi128EEENS4_14SM90_TMA_STOREES1A_S21_S21_EEEvvEEEEvNT_6ParamsE,"",@"SHT_CUDA_INFO"
	.sectionflags	@""
	.align	4


	//----- nvinfo : EIATTR_CUDA_API_VERSION
	.align		4
        /*0000*/ 	.byte	0x04, 0x37
        /*0002*/ 	.short	(.L_33 - .L_32)
.L_32:
        /*0004*/ 	.word	0x00000082


	//----- nvinfo : EIATTR_KPARAM_INFO
	.align		4
.L_33:
        /*0008*/ 	.byte	0x04, 0x17
        /*000a*/ 	.short	(.L_35 - .L_34)
.L_34:
        /*000c*/ 	.word	0x00000000
        /*0010*/ 	.short	0x0000
        /*0012*/ 	.short	0x0000
        /*0014*/ 	.byte	0x00, 0xf0, 0x01, 0x20


	//----- nvinfo : EIATTR_AT_ENTRY_FRAGMENTS
	.align		4
.L_35:
        /*0018*/ 	.byte	0x04, 0x4f
        /*001a*/ 	.short	(.L_37 - .L_36)


	//   ....[0]....
.L_36:
        /*001c*/ 	.word	0x00000007


	//----- nvinfo : EIATTR_RESERVED_SMEM_USED
	.align		4
.L_37:
        /*0020*/ 	.byte	0x01, 0x41
	.zero		2


	//----- nvinfo : EIATTR_SPARSE_MMA_MASK
	.align		4
        /*0024*/ 	.byte	0x03, 0x50
        /*0026*/ 	.short	0x0000


	//----- nvinfo : EIATTR_TCGEN05_2CTA_USED
	.align		4
        /*0028*/ 	.byte	0x01, 0x52
	.zero		2


	//----- nvinfo : EIATTR_MAXREG_COUNT
	.align		4
        /*002c*/ 	.byte	0x03, 0x1b
        /*002e*/ 	.short	0x00ff


	//----- nvinfo : EIATTR_NUM_BARRIERS
	.align		4
        /*0030*/ 	.byte	0x02, 0x4c
        /*0032*/ 	.byte	0x07
	.zero		1


	//----- nvinfo : EIATTR_EXTERNS
	.align		4
        /*0034*/ 	.byte	0x04, 0x0f
        /*0036*/ 	.short	(.L_39 - .L_38)


	//   ....[0]....
	.align		4
.L_38:
        /*0038*/ 	.word	index@(__assertfail)


	//----- nvinfo : EIATTR_ANNOTATIONS
	.align		4
.L_39:
        /*003c*/ 	.byte	0x04, 0x55
        /*003e*/ 	.short	(.L_41 - .L_40)


	//   ....[0]....
.L_40:
        /*0040*/ 	.word	0x00000001
        /*0044*/ 	.byte	0xf0, 0x00, 0x00, 0x00, 0x01, 0x00, 0x00, 0x00, 0x80, 0x01, 0x00, 0x00, 0x01, 0x00, 0x00, 0x00
        /* <DEDUP_REMOVED lines=28> */
        /*0214*/ 	.byte	0x90, 0xe3, 0x00, 0x00, 0x01, 0x00, 0x00, 0x00, 0x50, 0xe4, 0x00, 0x00


	//----- nvinfo : EIATTR_MERCURY_ISA_VERSION
	.align		4
.L_41:
        /*0220*/ 	.byte	0x03, 0x5f
        /*0222*/ 	.short	0x0101


	//----- nvinfo : EIATTR_INT_WARP_WIDE_INSTR_OFFSETS
	.align		4
        /*0224*/ 	.byte	0x04, 0x31
        /*0226*/ 	.short	(.L_43 - .L_42)


	//   ....[0]....
.L_42:
        /*0228*/ 	.word	0x00000d00


	//   ....[1]....
        /*022c*/ 	.word	0x00000da0


	//   ....[2]....
        /*0230*/ 	.word	0x00003fe0


	//   ....[3]....
        /*0234*/ 	.word	0x00004010


	//   ....[4]....
        /*0238*/ 	.word	0x00004060


	//   ....[5]....
        /*023c*/ 	.word	0x00004bf0


	//   ....[6]....
        /*0240*/ 	.word	0x00004c70


	//   ....[7]....
        /*0244*/ 	.word	0x00004cd0


	//   ....[8]....
        /*0248*/ 	.word	0x00004d60


	//   ....[9]....
        /*024c*/ 	.word	0x00004de0


	//   ....[10]....
        /*0250*/ 	.word	0x00004e70


	//   ....[11]....
        /*0254*/ 	.word	0x00004f00


	//   ....[12]....
        /*0258*/ 	.word	0x00004ff0


	//   ....[13]....
        /*025c*/ 	.word	0x00006120


	//----- nvinfo : EIATTR_COOP_GROUP_MASK_REGIDS
	.align		4
.L_43:
        /*0260*/ 	.byte	0x04, 0x29
        /*0262*/ 	.short	(.L_45 - .L_44)


	//   ....[0]....
.L_44:
        /*0264*/ 	.word	0xffffffff


	//   ....[1]....
        /*0268*/ 	.word	0xffffffff


	//   ....[2]....
        /*026c*/ 	.word	0xffffffff


	//   ....[3]....
        /*0270*/ 	.word	0xffffffff


	//   ....[4]....
        /*0274*/ 	.word	0xffffffff


	//   ....[5]....
        /*0278*/ 	.word	0xffffffff


	//   ....[6]....
        /*027c*/ 	.word	0xffffffff


	//   ....[7]....
        /*0280*/ 	.word	0xffffffff


	//   ....[8]....
        /*0284*/ 	.word	0xffffffff


	//   ....[9]....
        /*0288*/ 	.word	0xffffffff


	//   ....[10]....
        /*028c*/ 	.word	0xffffffff


	//   ....[11]....
        /*0290*/ 	.word	0xffffffff


	//   ....[12]....
        /*0294*/ 	.word	0xffffffff


	//   ....[13]....
        /*0298*/ 	.word	0xffffffff


	//----- nvinfo : EIATTR_COOP_GROUP_INSTR_OFFSETS
	.align		4
.L_45:
        /*029c*/ 	.byte	0x04, 0x28
        /*029e*/ 	.short	(.L_47 - .L_46)


	//   ....[0]....
.L_46:
        /*02a0*/ 	.word	0x000000c0


	//   ....[1]....
        /*02a4*/ 	.word	0x00000510


	//   ....[2]....
        /*02a8*/ 	.word	0x000006b0


	//   ....[3]....
        /*02ac*/ 	.word	0x00000840


	//   ....[4]....
        /*02b0*/ 	.word	0x00000930


	//   ....[5]....
        /*02b4*/ 	.word	0x00000a90


	//   ....[6]....
        /*02b8*/ 	.word	0x00000be0


	//   ....[7]....
        /*02bc*/ 	.word	0x00000e20


	//   ....[8]....
        /*02c0*/ 	.word	0x00002010


	//   ....[9]....
        /*02c4*/ 	.word	0x00002ee0


	//   ....[10]....
        /*02c8*/ 	.word	0x000033b0


	//   ....[11]....
        /*02cc*/ 	.word	0x000033e0


	//   ....[12]....
        /*02d0*/ 	.word	0x00003ef0


	//   ....[13]....
        /*02d4*/ 	.word	0x00004100


	//----- nvinfo : EIATTR_VRC_CTA_INIT_COUNT
	.align		4
.L_47:
        /*02d8*/ 	.byte	0x02, 0x4a
        /*02da*/ 	.byte	0x80
	.zero		1


	//----- nvinfo : EIATTR_SYSCALL_OFFSETS
	.align		4
        /*02dc*/ 	.byte	0x04, 0x46
        /*02de*/ 	.short	(.L_49 - .L_48)


	//   ....[0]....
.L_48:
        /*02e0*/ 	.word	0x00005af0


	//   ....[1]....
        /*02e4*/ 	.word	0x00005be0


	//   ....[2]....
        /*02e8*/ 	.word	0x000068c0


	//----- nvinfo : EIATTR_MBARRIER_INSTR_OFFSETS
	.align		4
.L_49:
        /*02ec*/ 	.byte	0x04, 0x39
        /*02ee*/ 	.short	(.L_51 - .L_50)


	//   ....[0]....
.L_50:
        /*02f0*/ 	.word	0x00000600
        /*02f4*/ 	.word	0x000000ff
        /*02f8*/ 	.word	0x00000000
        /*02fc*/ 	.short	0x0100
        /*02fe*/ 	.byte	0x05
	.zero		1


	//   ....[1]....
        /*0300*/ 	.word	0x00000610
        /*0304*/ 	.word	0x000000ff
        /*0308*/ 	.word	0x00000028
        /*030c*/ 	.short	0x0100
        /*030e*/ 	.byte	0x05
	.zero		1


	//   ....[2]....
        /*0310*/ 	.word	0x00000620
        /*0314*/ 	.word	0x000000ff
        /*0318*/ 	.word	0x00000008
        /*031c*/ 	.short	0x0100
        /*031e*/ 	.byte	0x05
	.zero		1


	//   ....[3]....
        /*0320*/ 	.word	0x00000630
        /*0324*/ 	.word	0x000000ff
        /*0328*/ 	.word	0x00000030
        /*032c*/ 	.short	0x0100
        /*032e*/ 	.byte	0x05
	.zero		1


	//   ....[4]....
        /*0330*/ 	.word	0x00000640
        /*0334*/ 	.word	0x000000ff
        /*0338*/ 	.word	0x00000010
        /*033c*/ 	.short	0x0100
        /*033e*/ 	.byte	0x05
	.zero		1


	//   ....[5]....
        /*0340*/ 	.word	0x00000650
        /*0344*/ 	.word	0x000000ff
        /*0348*/ 	.word	0x00000038
        /*034c*/ 	.short	0x0100
        /*034e*/ 	.byte	0x05
	.zero		1


	//   ....[6]....
        /*0350*/ 	.word	0x00000660
        /*0354*/ 	.word	0x000000ff
        /*0358*/ 	.word	0x00000018
        /*035c*/ 	.short	0x0100
        /*035e*/ 	.byte	0x05
	.zero		1


	//   ....[7]....
        /*0360*/ 	.word	0x00000670
        /*0364*/ 	.word	0x000000ff
        /*0368*/ 	.word	0x00000040
        /*036c*/ 	.short	0x0100
        /*036e*/ 	.byte	0x05
	.zero		1


	//   ....[8]....
        /*0370*/ 	.word	0x00000680
        /*0374*/ 	.word	0x000000ff
        /*0378*/ 	.word	0x00000020
        /*037c*/ 	.short	0x0100
        /*037e*/ 	.byte	0x05
	.zero		1


	//   ....[9]....
        /*0380*/ 	.word	0x00000690
        /*0384*/ 	.word	0x000000ff
        /*0388*/ 	.word	0x00000048
        /*038c*/ 	.short	0x0100
        /*038e*/ 	.byte	0x05
	.zero		1


	//   ....[10]....
        /*0390*/ 	.word	0x000007b0
        /*0394*/ 	.word	0x000000ff
        /*0398*/ 	.word	0x00000050
        /*039c*/ 	.short	0x0100
        /*039e*/ 	.byte	0x06
	.zero		1


	//   ....[11]....
        /*03a0*/ 	.word	0x000007c0
        /*03a4*/ 	.word	0x000000ff
        /*03a8*/ 	.word	0x00000070
        /*03ac*/ 	.short	0x0100
        /*03ae*/ 	.byte	0x06
	.zero		1


	//   ....[12]....
        /*03b0*/ 	.word	0x000007d0
        /*03b4*/ 	.word	0x000000ff
        /*03b8*/ 	.word	0x00000058
        /*03bc*/ 	.short	0x0100
        /*03be*/ 	.byte	0x06
	.zero		1


	//   ....[13]....
        /*03c0*/ 	.word	0x000007e0
        /*03c4*/ 	.word	0x000000ff
        /*03c8*/ 	.word	0x00000078
        /*03cc*/ 	.short	0x0100
        /*03ce*/ 	.byte	0x06
	.zero		1


	//   ....[14]....
        /*03d0*/ 	.word	0x000007f0
        /*03d4*/ 	.word	0x000000ff
        /*03d8*/ 	.word	0x00000060
        /*03dc*/ 	.short	0x0100
        /*03de*/ 	.byte	0x06
	.zero		1


	//   ....[15]....
        /*03e0*/ 	.word	0x00000800
        /*03e4*/ 	.word	0x000000ff
        /*03e8*/ 	.word	0x00000080
        /*03ec*/ 	.short	0x0100
        /*03ee*/ 	.byte	0x06
	.zero		1


	//   ....[16]....
        /*03f0*/ 	.word	0x00000810
        /*03f4*/ 	.word	0x000000ff
        /*03f8*/ 	.word	0x00000068
        /*03fc*/ 	.short	0x0100
        /*03fe*/ 	.byte	0x06
	.zero		1


	//   ....[17]....
        /*0400*/ 	.word	0x00000820
        /*0404*/ 	.word	0x000000ff
        /*0408*/ 	.word	0x00000088
        /*040c*/ 	.short	0x0100
        /*040e*/ 	.byte	0x06
	.zero		1


	//   ....[18]....
        /*0410*/ 	.word	0x00000900
        /*0414*/ 	.word	0x000000ff
        /*0418*/ 	.word	0x00000090
        /*041c*/ 	.short	0x0100
        /*041e*/ 	.byte	0x05
	.zero		1


	//   ....[19]....
        /*0420*/ 	.word	0x00000910
        /*0424*/ 	.word	0x000000ff
        /*0428*/ 	.word	0x00000098
        /*042c*/ 	.short	0x0100
        /*042e*/ 	.byte	0x05
	.zero		1


	//   ....[20]....
        /*0430*/ 	.word	0x00000a40
        /*0434*/ 	.word	0x000000ff
        /*0438*/ 	.word	0x000000a0
        /*043c*/ 	.short	0x0100
        /*043e*/ 	.byte	0x05
	.zero		1


	//   ....[21]....
        /*0440*/ 	.word	0x00000a50
        /*0444*/ 	.word	0x000000ff
        /*0448*/ 	.word	0x000000b0
        /*044c*/ 	.short	0x0100
        /*044e*/ 	.byte	0x05
	.zero		1


	//   ....[22]....
        /*0450*/ 	.word	0x00000a60
        /*0454*/ 	.word	0x000000ff
        /*0458*/ 	.word	0x000000a8
        /*045c*/ 	.short	0x0100
        /*045e*/ 	.byte	0x05
	.zero		1


	//   ....[23]....
        /*0460*/ 	.word	0x00000a70
        /*0464*/ 	.word	0x000000ff
        /*0468*/ 	.word	0x000000b8
        /*046c*/ 	.short	0x0100
        /*046e*/ 	.byte	0x05
	.zero		1


	//   ....[24]....
        /*0470*/ 	.word	0x00000b90
        /*0474*/ 	.word	0x000000ff
        /*0478*/ 	.word	0x000000c0
        /*047c*/ 	.short	0x0100
        /*047e*/ 	.byte	0x06
	.zero		1


	//   ....[25]....
        /*0480*/ 	.word	0x00000ba0
        /*0484*/ 	.word	0x000000ff
        /*0488*/ 	.word	0x000000d0
        /*048c*/ 	.short	0x0100
        /*048e*/ 	.byte	0x06
	.zero		1


	//   ....[26]....
        /*0490*/ 	.word	0x00000bb0
        /*0494*/ 	.word	0x000000ff
        /*0498*/ 	.word	0x000000c8
        /*049c*/ 	.short	0x0100
        /*049e*/ 	.byte	0x06
	.zero		1


	//   ....[27]....
        /*04a0*/ 	.word	0x00000bc0
        /*04a4*/ 	.word	0x000000ff
        /*04a8*/ 	.word	0x000000d8
        /*04ac*/ 	.short	0x0100
        /*04ae*/ 	.byte	0x06
	.zero		1


	//   ....[28]....
        /*04b0*/ 	.word	0x00000cb0
        /*04b4*/ 	.word	0x000000ff
        /*04b8*/ 	.word	0x000000e0
        /*04bc*/ 	.short	0x0100
        /*04be*/ 	.byte	0x05
	.zero		1


	//   ....[29]....
        /*04c0*/ 	.word	0x00000cc0
        /*04c4*/ 	.word	0x000000ff
        /*04c8*/ 	.word	0x000000f0
        /*04cc*/ 	.short	0x0100
        /*04ce*/ 	.byte	0x05
	.zero		1


	//   ....[30]....
        /*04d0*/ 	.word	0x00000cd0
        /*04d4*/ 	.word	0x000000ff
        /*04d8*/ 	.word	0x000000e8
        /*04dc*/ 	.short	0x0100
        /*04de*/ 	.byte	0x05
	.zero		1


	//   ....[31]....
        /*04e0*/ 	.word	0x00000ce0
        /*04e4*/ 	.word	0x000000ff
        /*04e8*/ 	.word	0x000000f8
        /*04ec*/ 	.short	0x0100
        /*04ee*/ 	.byte	0x05
	.zero		1


	//   ....[32]....
        /*04f0*/ 	.word	0x00000de0
        /*04f4*/ 	.word	0x000000ff
        /*04f8*/ 	.word	0x00000100
        /*04fc*/ 	.short	0x0100
        /*04fe*/ 	.byte	0x04
	.zero		1


	//   ....[33]....
        /*0500*/ 	.word	0x00001870
        /*0504*/ 	.word	0x00000002
        /*0508*/ 	.word	0x000000f0
        /*050c*/ 	.short	0x010a
        /*050e*/ 	.byte	0xff
	.zero		1


	//   ....[34]....
        /*0510*/ 	.word	0x00001890
        /*0514*/ 	.word	0x00000002
        /*0518*/ 	.word	0x000000e0
        /*051c*/ 	.short	0x0101
        /*051e*/ 	.byte	0xff
	.zero		1


	//   ....[35]....
        /*0520*/ 	.word	0x00001980
        /*0524*/ 	.word	0x000000ff
        /*0528*/ 	.word	0x00000028
        /*052c*/ 	.short	0x010a
        /*052e*/ 	.byte	0x04
	.zero		1


	//   ....[36]....
        /*0530*/ 	.word	0x00001a20
        /*0534*/ 	.word	0x000000ff
        /*0538*/ 	.word	0x00000028
        /*053c*/ 	.short	0x010a
        /*053e*/ 	.byte	0x21
	.zero		1


	//   ....[37]....
        /*0540*/ 	.word	0x00001bd0
        /*0544*/ 	.word	0x000000ff
        /*0548*/ 	.word	0x00000028
        /*054c*/ 	.short	0x010a
        /*054e*/ 	.byte	0x04
	.zero		1


	//   ....[38]....
        /*0550*/ 	.word	0x00001ce0
        /*0554*/ 	.word	0x000000ff
        /*0558*/ 	.word	0x00000098
        /*055c*/ 	.short	0x0101
        /*055e*/ 	.byte	0x18
	.zero		1


	//   ....[39]....
        /*0560*/ 	.word	0x00001cf0
        /*0564*/ 	.word	0x000000ff
        /*0568*/ 	.word	0x00000028
        /*056c*/ 	.short	0x010a
        /*056e*/ 	.byte	0x05
	.zero		1


	//   ....[40]....
        /*0570*/ 	.word	0x00001d70
        /*0574*/ 	.word	0x000000ff
        /*0578*/ 	.word	0x00000028
        /*057c*/ 	.short	0x010a
        /*057e*/ 	.byte	0x11
	.zero		1


	//   ....[41]....
        /*0580*/ 	.word	0x00001f00
        /*0584*/ 	.word	0x000000ff
        /*0588*/ 	.word	0x00000028
        /*058c*/ 	.short	0x010a
        /*058e*/ 	.byte	0x06
	.zero		1


	//   ....[42]....
        /*0590*/ 	.word	0x00002040
        /*0594*/ 	.word	0x00000003
        /*0598*/ 	.word	0x000000a0
        /*059c*/ 	.short	0x010a
        /*059e*/ 	.byte	0xff
	.zero		1


	//   ....[43]....
        /*05a0*/ 	.word	0x00002190
        /*05a4*/ 	.word	0x00000002
        /*05a8*/ 	.word	0x00000000
        /*05ac*/ 	.short	0x0101
        /*05ae*/ 	.byte	0xff
	.zero		1


	//   ....[44]....
        /*05b0*/ 	.word	0x000026b0
        /*05b4*/ 	.word	0x000000ff
        /*05b8*/ 	.word	0x00000000
        /*05bc*/ 	.short	0x010a
        /*05be*/ 	.byte	0x04
	.zero		1


	//   ....[45]....
        /*05c0*/ 	.word	0x00002740
        /*05c4*/ 	.word	0x000000ff
        /*05c8*/ 	.word	0x00000000
        /*05cc*/ 	.short	0x010a
        /*05ce*/ 	.byte	0x04
	.zero		1


	//   ....[46]....
        /*05d0*/ 	.word	0x000027d0
        /*05d4*/ 	.word	0x000000ff
        /*05d8*/ 	.word	0x00000000
        /*05dc*/ 	.short	0x010a
        /*05de*/ 	.byte	0x04
	.zero		1


	//   ....[47]....
        /*05e0*/ 	.word	0x00002860
        /*05e4*/ 	.word	0x000000ff
        /*05e8*/ 	.word	0x00000000
        /*05ec*/ 	.short	0x010a
        /*05ee*/ 	.byte	0x04
	.zero		1


	//   ....[48]....
        /*05f0*/ 	.word	0x00002900
        /*05f4*/ 	.word	0x00000000
        /*05f8*/ 	.word	0x00000000
        /*05fc*/ 	.short	0x010a
        /*05fe*/ 	.byte	0xff
	.zero		1


	//   ....[49]....
        /*0600*/ 	.word	0x00002a40
        /*0604*/ 	.word	0x00000000
        /*0608*/ 	.word	0x000000e0
        /*060c*/ 	.short	0x010a
        /*060e*/ 	.byte	0xff
	.zero		1


	//   ....[50]....
        /*0610*/ 	.word	0x00002ab0
        /*0614*/ 	.word	0x00000000
        /*0618*/ 	.word	0x00000000
        /*061c*/ 	.short	0x0101
        /*061e*/ 	.byte	0xff
	.zero		1


	//   ....[51]....
        /*0620*/ 	.word	0x00002ac0
        /*0624*/ 	.word	0x000000ff
        /*0628*/ 	.word	0x000000b0
        /*062c*/ 	.short	0x010a
        /*062e*/ 	.byte	0x05
	.zero		1


	//   ....[52]....
        /*0630*/ 	.word	0x00002be0
        /*0634*/ 	.word	0x00000000
        /*0638*/ 	.word	0x000000a0
        /*063c*/ 	.short	0x010a
        /*063e*/ 	.byte	0xff
	.zero		1


	//   ....[53]....
        /*0640*/ 	.word	0x00002cd0
        /*0644*/ 	.word	0x00000000
        /*0648*/ 	.word	0x00000000
        /*064c*/ 	.short	0x0101
        /*064e*/ 	.byte	0xff
	.zero		1


	//   ....[54]....
        /*0650*/ 	.word	0x00002d80
        /*0654*/ 	.word	0x000000ff
        /*0658*/ 	.word	0x000000b0
        /*065c*/ 	.short	0x0106
        /*065e*/ 	.byte	0x05
	.zero		1


	//   ....[55]....
        /*0660*/ 	.word	0x00002da0
        /*0664*/ 	.word	0x000000ff
        /*0668*/ 	.word	0x000000b0
        /*066c*/ 	.short	0x010a
        /*066e*/ 	.byte	0x05
	.zero		1


	//   ....[56]....
        /*0670*/ 	.word	0x00002e30
        /*0674*/ 	.word	0x000000ff
        /*0678*/ 	.word	0x000000b0
        /*067c*/ 	.short	0x0106
        /*067e*/ 	.byte	0x04
	.zero		1


	//   ....[57]....
        /*0680*/ 	.word	0x00002e70
        /*0684*/ 	.word	0x00000000
        /*0688*/ 	.word	0x000000b0
        /*068c*/ 	.short	0x010a
        /*068e*/ 	.byte	0xff
	.zero		1


	//   ....[58]....
        /*0690*/ 	.word	0x000030b0
        /*0694*/ 	.word	0x000000ff
        /*0698*/ 	.word	0x00000008
        /*069c*/ 	.short	0x010a
        /*069e*/ 	.byte	0x04
	.zero		1


	//   ....[59]....
        /*06a0*/ 	.word	0x000030d0
        /*06a4*/ 	.word	0x000000ff
        /*06a8*/ 	.word	0x00000008
        /*06ac*/ 	.short	0x010a
        /*06ae*/ 	.byte	0x04
	.zero		1


	//   ....[60]....
        /*06b0*/ 	.word	0x00003260
        /*06b4*/ 	.word	0x000000ff
        /*06b8*/ 	.word	0x00000008
        /*06bc*/ 	.short	0x010a
        /*06be*/ 	.byte	0x04
	.zero		1


	//   ....[61]....
        /*06c0*/ 	.word	0x00003280
        /*06c4*/ 	.word	0x000000ff
        /*06c8*/ 	.word	0x00000008
        /*06cc*/ 	.short	0x010a
        /*06ce*/ 	.byte	0x04
	.zero		1


	//   ....[62]....
        /*06d0*/ 	.word	0x00003340
        /*06d4*/ 	.word	0x000000ff
        /*06d8*/ 	.word	0x00000000
        /*06dc*/ 	.short	0x0101
        /*06de*/ 	.byte	0x05
	.zero		1


	//   ....[63]....
        /*06e0*/ 	.word	0x00003690
        /*06e4*/ 	.word	0x00000003
        /*06e8*/ 	.word	0x000000a0
        /*06ec*/ 	.short	0x010a
        /*06ee*/ 	.byte	0xff
	.zero		1


	//   ....[64]....
        /*06f0*/ 	.word	0x00003750
        /*06f4*/ 	.word	0x00000003
        /*06f8*/ 	.word	0x00000000
        /*06fc*/ 	.short	0x0101
        /*06fe*/ 	.byte	0xff
	.zero		1


	//   ....[65]....
        /*0700*/ 	.word	0x00003800
        /*0704*/ 	.word	0x000000ff
        /*0708*/ 	.word	0x00000000
        /*070c*/ 	.short	0x010a
        /*070e*/ 	.byte	0x06
	.zero		1


	//   ....[66]....
        /*0710*/ 	.word	0x00003810
        /*0714*/ 	.word	0x000000ff
        /*0718*/ 	.word	0x000000d0
        /*071c*/ 	.short	0x010a
        /*071e*/ 	.byte	0x07
	.zero		1


	//   ....[67]....
        /*0720*/ 	.word	0x000038c0
        /*0724*/ 	.word	0x000000ff
        /*0728*/ 	.word	0x00000000
        /*072c*/ 	.short	0x010a
        /*072e*/ 	.byte	0x06
	.zero		1


	//   ....[68]....
        /*0730*/ 	.word	0x000039f0
        /*0734*/ 	.word	0x000000ff
        /*0738*/ 	.word	0x00000000
        /*073c*/ 	.short	0x010a
        /*073e*/ 	.byte	0x1e
	.zero		1


	//   ....[69]....
        /*0740*/ 	.word	0x00003d00
        /*0744*/ 	.word	0x000000ff
        /*0748*/ 	.word	0x00000000
        /*074c*/ 	.short	0x010a
        /*074e*/ 	.byte	0x06
	.zero		1


	//   ....[70]....
        /*0750*/ 	.word	0x00003da0
        /*0754*/ 	.word	0x00000000
        /*0758*/ 	.word	0x00000000
        /*075c*/ 	.short	0x010a
        /*075e*/ 	.byte	0xff
	.zero		1


	//   ....[71]....
        /*0760*/ 	.word	0x00003de0
        /*0764*/ 	.word	0x00000000
        /*0768*/ 	.word	0x00000000
        /*076c*/ 	.short	0x010a
        /*076e*/ 	.byte	0xff
	.zero		1


	//   ....[72]....
        /*0770*/ 	.word	0x00003e50
        /*0774*/ 	.word	0x000000ff
        /*0778*/ 	.word	0x00000000
        /*077c*/ 	.short	0x0101
        /*077e*/ 	.byte	0x06
	.zero		1


	//   ....[73]....
        /*0780*/ 	.word	0x00003e90
        /*0784*/ 	.word	0x000000ff
        /*0788*/ 	.word	0x00000100
        /*078c*/ 	.short	0x010a
        /*078e*/ 	.byte	0x05
	.zero		1


	//   ....[74]....
        /*0790*/ 	.word	0x00003ee0
        /*0794*/ 	.word	0x000000ff
        /*0798*/ 	.word	0x00000000
        /*079c*/ 	.short	0x0101
        /*079e*/ 	.byte	0x06
	.zero		1


	//   ....[75]....
        /*07a0*/ 	.word	0x000043e0
        /*07a4*/ 	.word	0x00000002
        /*07a8*/ 	.word	0x000000a0
        /*07ac*/ 	.short	0x010a
        /*07ae*/ 	.byte	0xff
	.zero		1


	//   ....[76]....
        /*07b0*/ 	.word	0x00004550
        /*07b4*/ 	.word	0x00000000
        /*07b8*/ 	.word	0x00000000
        /*07bc*/ 	.short	0x0101
        /*07be*/ 	.byte	0xff
	.zero		1


	//   ....[77]....
        /*07c0*/ 	.word	0x000049e0
        /*07c4*/ 	.word	0x000000ff
        /*07c8*/ 	.word	0x00000098
        /*07cc*/ 	.short	0x010a
        /*07ce*/ 	.byte	0x1d
	.zero		1


	//   ....[78]....
        /*07d0*/ 	.word	0x00004ba0
        /*07d4*/ 	.word	0x000000ff
        /*07d8*/ 	.word	0x00000070
        /*07dc*/ 	.short	0x010a
        /*07de*/ 	.byte	0x1d
	.zero		1


	//   ....[79]....
        /*07e0*/ 	.word	0x00004c90
        /*07e4*/ 	.word	0x000000ff
        /*07e8*/ 	.word	0x00000050
        /*07ec*/ 	.short	0x010b
        /*07ee*/ 	.byte	0x1d
	.zero		1


	//   ....[80]....
        /*07f0*/ 	.word	0x00004ca0
        /*07f4*/ 	.word	0x000000ff
        /*07f8*/ 	.word	0x00000000
        /*07fc*/ 	.short	0x0101
        /*07fe*/ 	.byte	0x0a
	.zero		1


	//   ....[81]....
        /*0800*/ 	.word	0x00004cb0
        /*0804*/ 	.word	0x000000ff
        /*0808*/ 	.word	0x00000078
        /*080c*/ 	.short	0x010a
        /*080e*/ 	.byte	0x1d
	.zero		1


	//   ....[82]....
        /*0810*/ 	.word	0x00004da0
        /*0814*/ 	.word	0x000000ff
        /*0818*/ 	.word	0x00000058
        /*081c*/ 	.short	0x010b
        /*081e*/ 	.byte	0x1d
	.zero		1


	//   ....[83]....
        /*0820*/ 	.word	0x00004db0
        /*0824*/ 	.word	0x000000ff
        /*0828*/ 	.word	0x00000000
        /*082c*/ 	.short	0x0101
        /*082e*/ 	.byte	0x0a
	.zero		1


	//   ....[84]....
        /*0830*/ 	.word	0x00004dc0
        /*0834*/ 	.word	0x000000ff
        /*0838*/ 	.word	0x00000080
        /*083c*/ 	.short	0x010a
        /*083e*/ 	.byte	0x1d
	.zero		1


	//   ....[85]....
        /*0840*/ 	.word	0x00004eb0
        /*0844*/ 	.word	0x000000ff
        /*0848*/ 	.word	0x00000060
        /*084c*/ 	.short	0x010b
        /*084e*/ 	.byte	0x1d
	.zero		1


	//   ....[86]....
        /*0850*/ 	.word	0x00004ec0
        /*0854*/ 	.word	0x000000ff
        /*0858*/ 	.word	0x00000000
        /*085c*/ 	.short	0x0101
        /*085e*/ 	.byte	0x0a
	.zero		1


	//   ....[87]....
        /*0860*/ 	.word	0x00004ee0
        /*0864*/ 	.word	0x000000ff
        /*0868*/ 	.word	0x00000088
        /*086c*/ 	.short	0x010a
        /*086e*/ 	.byte	0x1d
	.zero		1


	//   ....[88]....
        /*0870*/ 	.word	0x00005050
        /*0874*/ 	.word	0x000000ff
        /*0878*/ 	.word	0x00000068
        /*087c*/ 	.short	0x010b
        /*087e*/ 	.byte	0x1d
	.zero		1


	//   ....[89]....
        /*0880*/ 	.word	0x00005060
        /*0884*/ 	.word	0x000000ff
        /*0888*/ 	.word	0x00000000
        /*088c*/ 	.short	0x0101
        /*088e*/ 	.byte	0x31
	.zero		1


	//   ....[90]....
        /*0890*/ 	.word	0x00005090
        /*0894*/ 	.word	0x000000ff
        /*0898*/ 	.word	0x00000070
        /*089c*/ 	.short	0x010a
        /*089e*/ 	.byte	0x1d
	.zero		1


	//   ....[91]....
        /*08a0*/ 	.word	0x000050b0
        /*08a4*/ 	.word	0x000000ff
        /*08a8*/ 	.word	0x00000078
        /*08ac*/ 	.short	0x010a
        /*08ae*/ 	.byte	0x1d
	.zero		1


	//   ....[92]....
        /*08b0*/ 	.word	0x000050d0
        /*08b4*/ 	.word	0x000000ff
        /*08b8*/ 	.word	0x00000080
        /*08bc*/ 	.short	0x010a
        /*08be*/ 	.byte	0x1d
	.zero		1


	//   ....[93]....
        /*08c0*/ 	.word	0x00005110
        /*08c4*/ 	.word	0x00000002
        /*08c8*/ 	.word	0x00000088
        /*08cc*/ 	.short	0x010a
        /*08ce*/ 	.byte	0xff
	.zero		1


	//   ....[94]....
        /*08d0*/ 	.word	0x000053d0
        /*08d4*/ 	.word	0x000000ff
        /*08d8*/ 	.word	0x000000a0
        /*08dc*/ 	.short	0x010a
        /*08de*/ 	.byte	0x05
	.zero		1


	//   ....[95]....
        /*08e0*/ 	.word	0x000054a0
        /*08e4*/ 	.word	0x000000ff
        /*08e8*/ 	.word	0x00000000
        /*08ec*/ 	.short	0x0101
        /*08ee*/ 	.byte	0x05
	.zero		1


	//   ....[96]....
        /*08f0*/ 	.word	0x00006150
        /*08f4*/ 	.word	0x000000ff
        /*08f8*/ 	.word	0x00000050
        /*08fc*/ 	.short	0x010a
        /*08fe*/ 	.byte	0x04
	.zero		1


	//   ....[97]....
        /*0900*/ 	.word	0x00006170
        /*0904*/ 	.word	0x00000003
        /*0908*/ 	.word	0x000000c0
        /*090c*/ 	.short	0x010a
        /*090e*/ 	.byte	0xff
	.zero		1


	//   ....[98]....
        /*0910*/ 	.word	0x000064d0
        /*0914*/ 	.word	0x00000006
        /*0918*/ 	.word	0x00000050
        /*091c*/ 	.short	0x010a
        /*091e*/ 	.byte	0xff
	.zero		1


	//   ....[99]....
        /*0920*/ 	.word	0x00006790
        /*0924*/ 	.word	0x00000070
        /*0928*/ 	.word	0x000000c0
        /*092c*/ 	.short	0x010a
        /*092e*/ 	.byte	0xff
	.zero		1


	//   ....[100]....
        /*0930*/ 	.word	0x00007e30
        /*0934*/ 	.word	0x00000053
        /*0938*/ 	.word	0x00000000
        /*093c*/ 	.short	0x0101
        /*093e*/ 	.byte	0xff
	.zero		1


	//   ....[101]....
        /*0940*/ 	.word	0x0000e150
        /*0944*/ 	.word	0x00000000
        /*0948*/ 	.word	0x00000000
        /*094c*/ 	.short	0x0101
        /*094e*/ 	.byte	0xff
	.zero		1


	//   ....[102]....
        /*0950*/ 	.word	0x0000e210
        /*0954*/ 	.word	0x00000002
        /*0958*/ 	.word	0x00000050
        /*095c*/ 	.short	0x010a
        /*095e*/ 	.byte	0xff
	.zero		1


	//   ....[103]....
        /*0960*/ 	.word	0x0000e4b0
        /*0964*/ 	.word	0x00000000
        /*0968*/ 	.word	0x00000000
        /*096c*/ 	.short	0x0101
        /*096e*/ 	.byte	0xff
	.zero		1


	//   ....[104]....
        /*0970*/ 	.word	0x0000e4d0
        /*0974*/ 	.word	0x00000002
        /*0978*/ 	.word	0x000000f0
        /*097c*/ 	.short	0x010a
        /*097e*/ 	.byte	0xff
	.zero		1


	//   ....[105]....
        /*0980*/ 	.word	0x0000e530
        /*0984*/ 	.word	0x00000004
        /*0988*/ 	.word	0x00000028
        /*098c*/ 	.short	0x010a
        /*098e*/ 	.byte	0xff
	.zero		1


	//   ....[106]....
        /*0990*/ 	.word	0x0000e590
        /*0994*/ 	.word	0x00000004
        /*0998*/ 	.word	0x00000028
        /*099c*/ 	.short	0x010a
        /*099e*/ 	.byte	0xff
	.zero		1


	//   ....[107]....
        /*09a0*/ 	.word	0x0000e5e0
        /*09a4*/ 	.word	0x00000003
        /*09a8*/ 	.word	0x000000a0
        /*09ac*/ 	.short	0x010a
        /*09ae*/ 	.byte	0xff
	.zero		1


	//   ....[108]....
        /*09b0*/ 	.word	0x0000e640
        /*09b4*/ 	.word	0x00000003
        /*09b8*/ 	.word	0x00000000
        /*09bc*/ 	.short	0x010a
        /*09be*/ 	.byte	0xff
	.zero		1


	//   ....[109]....
        /*09c0*/ 	.word	0x0000e6a0
        /*09c4*/ 	.word	0x00000003
        /*09c8*/ 	.word	0x00000000
        /*09cc*/ 	.short	0x010a
        /*09ce*/ 	.byte	0xff
	.zero		1


	//   ....[110]....
        /*09d0*/ 	.word	0x0000e700
        /*09d4*/ 	.word	0x00000003
        /*09d8*/ 	.word	0x00000000
        /*09dc*/ 	.short	0x010a
        /*09de*/ 	.byte	0xff
	.zero		1


	//   ....[111]....
        /*09e0*/ 	.word	0x0000e760
        /*09e4*/ 	.word	0x00000003
        /*09e8*/ 	.word	0x00000000
        /*09ec*/ 	.short	0x010a
        /*09ee*/ 	.byte	0xff
	.zero		1


	//   ....[112]....
        /*09f0*/ 	.word	0x0000e7b0
        /*09f4*/ 	.word	0x00000000
        /*09f8*/ 	.word	0x000000e0
        /*09fc*/ 	.short	0x010a
        /*09fe*/ 	.byte	0xff
	.zero		1


	//   ....[113]....
        /*0a00*/ 	.word	0x0000e810
        /*0a04*/ 	.word	0x00000003
        /*0a08*/ 	.word	0x000000b0
        /*0a0c*/ 	.short	0x010a
        /*0a0e*/ 	.byte	0xff
	.zero		1


	//   ....[114]....
        /*0a10*/ 	.word	0x0000e860
        /*0a14*/ 	.word	0x00000000
        /*0a18*/ 	.word	0x000000a0
        /*0a1c*/ 	.short	0x010a
        /*0a1e*/ 	.byte	0xff
	.zero		1


	//   ....[115]....
        /*0a20*/ 	.word	0x0000e8c0
        /*0a24*/ 	.word	0x00000002
        /*0a28*/ 	.word	0x000000b0
        /*0a2c*/ 	.short	0x010a
        /*0a2e*/ 	.byte	0xff
	.zero		1


	//   ....[116]....
        /*0a30*/ 	.word	0x0000e920
        /*0a34*/ 	.word	0x00000005
        /*0a38*/ 	.word	0x00000008
        /*0a3c*/ 	.short	0x010a
        /*0a3e*/ 	.byte	0xff
	.zero		1


	//   ....[117]....
        /*0a40*/ 	.word	0x0000ea00
        /*0a44*/ 	.word	0x00000002
        /*0a48*/ 	.word	0x00000008
        /*0a4c*/ 	.short	0x010a
        /*0a4e*/ 	.byte	0xff
	.zero		1


	//   ....[118]....
        /*0a50*/ 	.word	0x0000ea50
        /*0a54*/ 	.word	0x00000003
        /*0a58*/ 	.word	0x000000a0
        /*0a5c*/ 	.short	0x010a
        /*0a5e*/ 	.byte	0xff
	.zero		1


	//   ....[119]....
        /*0a60*/ 	.word	0x0000eab0
        /*0a64*/ 	.word	0x00000003
        /*0a68*/ 	.word	0x000000d0
        /*0a6c*/ 	.short	0x010a
        /*0a6e*/ 	.byte	0xff
	.zero		1


	//   ....[120]....
        /*0a70*/ 	.word	0x0000eb10
        /*0a74*/ 	.word	0x00000003
        /*0a78*/ 	.word	0x00000000
        /*0a7c*/ 	.short	0x010a
        /*0a7e*/ 	.byte	0xff
	.zero		1


	//   ....[121]....
        /*0a80*/ 	.word	0x0000eb70
        /*0a84*/ 	.word	0x00000002
        /*0a88*/ 	.word	0x00000000
        /*0a8c*/ 	.short	0x010a
        /*0a8e*/ 	.byte	0xff
	.zero		1


	//   ....[122]....
        /*0a90*/ 	.word	0x0000ebd0
        /*0a94*/ 	.word	0x00000000
        /*0a98*/ 	.word	0x00000100
        /*0a9c*/ 	.short	0x010a
        /*0a9e*/ 	.byte	0xff
	.zero		1


	//   ....[123]....
        /*0aa0*/ 	.word	0x0000ec20
        /*0aa4*/ 	.word	0x00000002
        /*0aa8*/ 	.word	0x000000a0
        /*0aac*/ 	.short	0x010a
        /*0aae*/ 	.byte	0xff
	.zero		1


	//   ....[124]....
        /*0ab0*/ 	.word	0x0000ec80
        /*0ab4*/ 	.word	0x00000003
        /*0ab8*/ 	.word	0x00000098
        /*0abc*/ 	.short	0x010a
        /*0abe*/ 	.byte	0xff
	.zero		1


	//   ....[125]....
        /*0ac0*/ 	.word	0x0000ece0
        /*0ac4*/ 	.word	0x00000000
        /*0ac8*/ 	.word	0x00000070
        /*0acc*/ 	.short	0x010a
        /*0ace*/ 	.byte	0xff
	.zero		1


	//   ....[126]....
        /*0ad0*/ 	.word	0x0000ed40
        /*0ad4*/ 	.word	0x00000000
        /*0ad8*/ 	.word	0x00000078
        /*0adc*/ 	.short	0x010a
        /*0ade*/ 	.byte	0xff
	.zero		1


	//   ....[127]....
        /*0ae0*/ 	.word	0x0000eda0
        /*0ae4*/ 	.word	0x00000000
        /*0ae8*/ 	.word	0x00000080
        /*0aec*/ 	.short	0x010a
        /*0aee*/ 	.byte	0xff
	.zero		1


	//   ....[128]....
        /*0af0*/ 	.word	0x0000ee00
        /*0af4*/ 	.word	0x00000003
        /*0af8*/ 	.word	0x00000088
        /*0afc*/ 	.short	0x010a
        /*0afe*/ 	.byte	0xff
	.zero		1


	//   ....[129]....
        /*0b00*/ 	.word	0x0000ee60
        /*0b04*/ 	.word	0x00000002
        /*0b08*/ 	.word	0x00000070
        /*0b0c*/ 	.short	0x010a
        /*0b0e*/ 	.byte	0xff
	.zero		1


	//   ....[130]....
        /*0b10*/ 	.word	0x0000eec0
        /*0b14*/ 	.word	0x00000002
        /*0b18*/ 	.word	0x00000078
        /*0b1c*/ 	.short	0x010a
        /*0b1e*/ 	.byte	0xff
	.zero		1


	//   ....[131]....
        /*0b20*/ 	.word	0x0000ef20
        /*0b24*/ 	.word	0x00000002
        /*0b28*/ 	.word	0x00000080
        /*0b2c*/ 	.short	0x010a
        /*0b2e*/ 	.byte	0xff
	.zero		1


	//   ....[132]....
        /*0b30*/ 	.word	0x0000ef80
        /*0b34*/ 	.word	0x00000002
        /*0b38*/ 	.word	0x000000a0
        /*0b3c*/ 	.short	0x010a
        /*0b3e*/ 	.byte	0xff
	.zero		1


	//   ....[133]....
        /*0b40*/ 	.word	0x0000efd0
        /*0b44*/ 	.word	0x00000006
        /*0b48*/ 	.word	0x00000050
        /*0b4c*/ 	.short	0x010a
        /*0b4e*/ 	.byte	0xff
	.zero		1


	//   ....[134]....
        /*0b50*/ 	.word	0x0000f020
        /*0b54*/ 	.word	0x00000070
        /*0b58*/ 	.word	0x000000c0
        /*0b5c*/ 	.short	0x010a
        /*0b5e*/ 	.byte	0xff
	.zero		1


	//----- nvinfo : EIATTR_NUM_MBARRIERS
	.align		4
.L_51:
        /*0b60*/ 	.byte	0x03, 0x38
        /*0b62*/ 	.short	0x0021


	//----- nvinfo : EIATTR_EXIT_INSTR_OFFSETS
	.align		4
        /*0b64*/ 	.byte	0x04, 0x1c
        /*0b66*/ 	.short	(.L_53 - .L_52)


	//   ....[0]....
.L_52:
        /*0b68*/ 	.word	0x00002930


	//   ....[1]....
        /*0b6c*/ 	.word	0x00002e40


	//   ....[2]....
        /*0b70*/ 	.word	0x00002ea0


	//   ....[3]....
        /*0b74*/ 	.word	0x00004110


	//   ....[4]....
        /*0b78*/ 	.word	0x00005140


	//   ....[5]....
        /*0b7c*/ 	.word	0x00005180


	//   ....[6]....
        /*0b80*/ 	.word	0x0000e370


	//   ....[7]....
        /*0b84*/ 	.word	0x0000e400


	//   ....[8]....
        /*0b88*/ 	.word	0x0000e430


	//   ....[9]....
        /*0b8c*/ 	.word	0x0000e4c0


	//----- nvinfo : EIATTR_MAX_THREADS
	.align		4
.L_53:
        /*0b90*/ 	.byte	0x04, 0x05
        /*0b92*/ 	.short	(.L_55 - .L_54)
.L_54:
        /*0b94*/ 	.word	0x00000100
        /*0b98*/ 	.word	0x00000001
        /*0b9c*/ 	.word	0x00000001


	//----- nvinfo : EIATTR_CRS_STACK_SIZE
	.align		4
.L_55:
        /*0ba0*/ 	.byte	0x04, 0x1e
        /*0ba2*/ 	.short	(.L_57 - .L_56)
.L_56:
        /*0ba4*/ 	.word	0x00000000


	//----- nvinfo : EIATTR_CBANK_PARAM_SIZE
	.align		4
.L_57:
        /*0ba8*/ 	.byte	0x03, 0x19
        /*0baa*/ 	.short	0x0800


	//----- nvinfo : EIATTR_PARAM_CBANK
	.align		4
        /*0bac*/ 	.byte	0x04, 0x0a
        /*0bae*/ 	.short	(.L_59 - .L_58)
	.align		4
.L_58:
        /*0bb0*/ 	.word	index@(.nv.constant0._ZN7cutlass13device_kernelINS_4gemm6kernel13GemmUniversalIN4cute5tupleIJiiiiEEENS1_10collective13CollectiveMmaINS1_35MainloopSm100TmaUmmaWarpSpecializedILi5ELi2ELi2ENS5_IJNS4_1CILi2EEENSA_ILi1EEESC_EEEEENS5_IJNSA_ILi256EEESF_NSA_ILi64EEEEEENS_6half_tENS5_IJlSC_lEEESI_SJ_NS4_8TiledMMAINS4_8MMA_AtomIJNS4_26SM100_MMA_F16BF16_2x1SM_SSISI_SI_fLi256ELi256ELNS4_4UMMA5MajorE0ELSO_0ELNSN_7ScaleInE0ELSP_0EEEEEENS4_6LayoutINS5_IJSC_SC_SC_EEENS5_IJNSA_ILi0EEESU_SU_EEEEENS5_IJNS4_10UnderscoreESX_SX_EEEEENS4_18SM100_TMA_2SM_LOADENS4_14ComposedLayoutINS4_7SwizzleILi3ELi4ELi3EEENS4_18smem_ptr_flag_bitsILi16EEENSS_INS5_IJNSA_ILi8EEESG_EEENS5_IJSG_SC_EEEEEEEvNS4_8identityES10_S1A_vS1B_EENS_8epilogue10collective18CollectiveEpilogueINS1D_23Sm100TmaWarpSpecializedILi4ELi2ELi64ELb1ELb0EEEJNS5_IJNSA_ILi128EEESF_SG_EEENS5_IJNSS_IS1I_SC_EENSS_ISG_SC_EEEEESI_SJ_SI_SJ_NS1D_6fusion15FusionCallbacksIS1H_NS1N_13LinCombEltActINS1D_6thread4SiLuESI_fSI_fLNS_15FloatRoundStyleE2EEES1J_S1M_JEEENS4_5SM1004TMEM4LOAD26SM100_TMEM_LOAD_32dp32b64xENS4_13SM90_TMA_LOADES1A_NS4_39AutoVectorizingCopyWithAssumedAlignmentILi128EEENS4_14SM90_TMA_STOREES1A_S21_S21_EEEvvEEEEvNT_6ParamsE)
        /*0bb4*/ 	.short	0x0380
        /*0bb6*/ 	.short	0x0800


	//----- nvinfo : EIATTR_SW_WAR
	.align		4
.L_59:
        /*0bb8*/ 	.byte	0x04, 0x36
        /*0bba*/ 	.short	(.L_61 - .L_60)
.L_60:
        /*0bbc*/ 	.word	0x00000008
.L_61:


//--------------------- .nv.callgraph             --------------------------
	.section	.nv.callgraph,"",@"SHT_CUDA_CALLGRAPH"
	.align	4
	.sectionentsize	8
	.align		4
        /*0000*/ 	.word	0x00000000
	.align		4
        /*0004*/ 	.word	0xffffffff
	.align		4
        /*0008*/ 	.word	index@(_ZN7cutlass13device_kernelINS_4gemm6kernel13GemmUniversalIN4cute5tupleIJiiiiEEENS1_10collective13CollectiveMmaINS1_35MainloopSm100TmaUmmaWarpSpecializedILi5ELi2ELi2ENS5_IJNS4_1CILi2EEENSA_ILi1EEESC_EEEEENS5_IJNSA_ILi256EEESF_NSA_ILi64EEEEEENS_6half_tENS5_IJlSC_lEEESI_SJ_NS4_8TiledMMAINS4_8MMA_AtomIJNS4_26SM100_MMA_F16BF16_2x1SM_SSISI_SI_fLi256ELi256ELNS4_4UMMA5MajorE0ELSO_0ELNSN_7ScaleInE0ELSP_0EEEEEENS4_6LayoutINS5_IJSC_SC_SC_EEENS5_IJNSA_ILi0EEESU_SU_EEEEENS5_IJNS4_10UnderscoreESX_SX_EEEEENS4_18SM100_TMA_2SM_LOADENS4_14ComposedLayoutINS4_7SwizzleILi3ELi4ELi3EEENS4_18smem_ptr_flag_bitsILi16EEENSS_INS5_IJNSA_ILi8EEESG_EEENS5_IJSG_SC_EEEEEEEvNS4_8identityES10_S1A_vS1B_EENS_8epilogue10collective18CollectiveEpilogueINS1D_23Sm100TmaWarpSpecializedILi4ELi2ELi64ELb1ELb0EEEJNS5_IJNSA_ILi128EEESF_SG_EEENS5_IJNSS_IS1I_SC_EENSS_ISG_SC_EEEEESI_SJ_SI_SJ_NS1D_6fusion15FusionCallbacksIS1H_NS1N_13LinCombEltActINS1D_6thread4SiLuESI_fSI_fLNS_15FloatRoundStyleE2EEES1J_S1M_JEEENS4_5SM1004TMEM4LOAD26SM100_TMEM_LOAD_32dp32b64xENS4_13SM90_TMA_LOADES1A_NS4_39AutoVectorizingCopyWithAssumedAlignmentILi128EEENS4_14SM90_TMA_STOREES1A_S21_S21_EEEvvEEEEvNT_6ParamsE)
	.align		4
        /*000c*/ 	.word	index@(__assertfail)
	.align		4
        /*0010*/ 	.word	0x00000000
	.align		4
        /*0014*/ 	.word	0xfffffffe
	.align		4
        /*0018*/ 	.word	0x00000000
	.align		4
        /*001c*/ 	.word	0xfffffffd
	.align		4
        /*0020*/ 	.word	0x00000000
	.align		4
        /*0024*/ 	.word	0xfffffffc


//--------------------- .nv.constant4             --------------------------
	.section	.nv.constant4,"a",@progbits
	.align	8
	.align		8
.nv.constant4:
        /*0000*/ 	.dword	__assertfail
	.align		8
        /*0008*/ 	.dword	__unnamed_1
	.align		8
        /*0010*/ 	.dword	__unnamed_2
	.align		8
        /*0018*/ 	.dword	_ZN39_INTERNAL_ea9dc335_4_k_cu_eeb2ff89_29514cuda3std3__45__cpo5beginE
	.align		8
        /*0020*/ 	.dword	_ZN39_INTERNAL_ea9dc335_4_k_cu_eeb2ff89_29514cuda3std3__45__cpo3endE
	.align		8
        /*0028*/ 	.dword	_ZN39_INTERNAL_ea9dc335_4_k_cu_eeb2ff89_29514cuda3std3__45__cpo6cbeginE
	.align		8
        /*0030*/ 	.dword	_ZN39_INTERNAL_ea9dc335_4_k_cu_eeb2ff89_29514cuda3std3__45__cpo4cendE
	.align		8
        /*0038*/ 	.dword	_ZN39_INTERNAL_ea9dc335_4_k_cu_eeb2ff89_29514cuda3std3__441_GLOBAL__N__ea9dc335_4_k_cu_eeb2ff89_29516ignoreE
	.align		8
        /*0040*/ 	.dword	_ZN39_INTERNAL_ea9dc335_4_k_cu_eeb2ff89_29514cuda3std3__419piecewise_constructE
	.align		8
        /*0048*/ 	.dword	_ZN39_INTERNAL_ea9dc335_4_k_cu_eeb2ff89_29514cuda3std3__48in_placeE
	.align		8
        /*0050*/ 	.dword	_ZN39_INTERNAL_ea9dc335_4_k_cu_eeb2ff89_29514cuda3std6ranges3__45__cpo4swapE
	.align		8
        /*0058*/ 	.dword	_ZN39_INTERNAL_ea9dc335_4_k_cu_eeb2ff89_29514cuda3std6ranges3__45__cpo9iter_moveE
	.align		8
        /*0060*/ 	.dword	_ZN39_INTERNAL_ea9dc335_4_k_cu_eeb2ff89_29514cute7productE
	.align		8
        /*0068*/ 	.dword	_ZN39_INTERNAL_ea9dc335_4_k_cu_eeb2ff89_29514cute1_E
	.align		8
        /*0070*/ 	.dword	$str$25
	.align		8
        /*0078*/ 	.dword	$str$26
	.align		8
        /*0080*/ 	.dword	$str$27
	.align		8
        /*0088*/ 	.dword	$str$28


//--------------------- .text._ZN7cutlass13device_kernelINS_4gemm6kernel13GemmUniversalIN4cute5tupleIJiiiiEEENS1_10collective13CollectiveMmaINS1_35MainloopSm100TmaUmmaWarpSpecializedILi5ELi2ELi2ENS5_IJNS4_1CILi2EEENSA_ILi1EEESC_EEEEENS5_IJNSA_ILi256EEESF_NSA_ILi64EEEEEENS_6half_tENS5_IJlSC_lEEESI_SJ_NS4_8TiledMMAINS4_8MMA_AtomIJNS4_26SM100_MMA_F16BF16_2x1SM_SSISI_SI_fLi256ELi256ELNS4_4UMMA5MajorE0ELSO_0ELNSN_7ScaleInE0ELSP_0EEEEEENS4_6LayoutINS5_IJSC_SC_SC_EEENS5_IJNSA_ILi0EEESU_SU_EEEEENS5_IJNS4_10UnderscoreESX_SX_EEEEENS4_18SM100_TMA_2SM_LOADENS4_14ComposedLayoutINS4_7SwizzleILi3ELi4ELi3EEENS4_18smem_ptr_flag_bitsILi16EEENSS_INS5_IJNSA_ILi8EEESG_EEENS5_IJSG_SC_EEEEEEEvNS4_8identityES10_S1A_vS1B_EENS_8epilogue10collective18CollectiveEpilogueINS1D_23Sm100TmaWarpSpecializedILi4ELi2ELi64ELb1ELb0EEEJNS5_IJNSA_ILi128EEESF_SG_EEENS5_IJNSS_IS1I_SC_EENSS_ISG_SC_EEEEESI_SJ_SI_SJ_NS1D_6fusion15FusionCallbacksIS1H_NS1N_13LinCombEltActINS1D_6thread4SiLuESI_fSI_fLNS_15FloatRoundStyleE2EEES1J_S1M_JEEENS4_5SM1004TMEM4LOAD26SM100_TMEM_LOAD_32dp32b64xENS4_13SM90_TMA_LOADES1A_NS4_39AutoVectorizingCopyWithAssumedAlignmentILi128EEENS4_14SM90_TMA_STOREES1A_S21_S21_EEEvvEEEEvNT_6ParamsE --------------------------
	.section	.text._ZN7cutlass13device_kernelINS_4gemm6kernel13GemmUniversalIN4cute5tupleIJiiiiEEENS1_10collective13CollectiveMmaINS1_35MainloopSm100TmaUmmaWarpSpecializedILi5ELi2ELi2ENS5_IJNS4_1CILi2EEENSA_ILi1EEESC_EEEEENS5_IJNSA_ILi256EEESF_NSA_ILi64EEEEEENS_6half_tENS5_IJlSC_lEEESI_SJ_NS4_8TiledMMAINS4_8MMA_AtomIJNS4_26SM100_MMA_F16BF16_2x1SM_SSISI_SI_fLi256ELi256ELNS4_4UMMA5MajorE0ELSO_0ELNSN_7ScaleInE0ELSP_0EEEEEENS4_6LayoutINS5_IJSC_SC_SC_EEENS5_IJNSA_ILi0EEESU_SU_EEEEENS5_IJNS4_10UnderscoreESX_SX_EEEEENS4_18SM100_TMA_2SM_LOADENS4_14ComposedLayoutINS4_7SwizzleILi3ELi4ELi3EEENS4_18smem_ptr_flag_bitsILi16EEENSS_INS5_IJNSA_ILi8EEESG_EEENS5_IJSG_SC_EEEEEEEvNS4_8identityES10_S1A_vS1B_EENS_8epilogue10collective18CollectiveEpilogueINS1D_23Sm100TmaWarpSpecializedILi4ELi2ELi64ELb1ELb0EEEJNS5_IJNSA_ILi128EEESF_SG_EEENS5_IJNSS_IS1I_SC_EENSS_ISG_SC_EEEEESI_SJ_SI_SJ_NS1D_6fusion15FusionCallbacksIS1H_NS1N_13LinCombEltActINS1D_6thread4SiLuESI_fSI_fLNS_15FloatRoundStyleE2EEES1J_S1M_JEEENS4_5SM1004TMEM4LOAD26SM100_TMEM_LOAD_32dp32b64xENS4_13SM90_TMA_LOADES1A_NS4_39AutoVectorizingCopyWithAssumedAlignmentILi128EEENS4_14SM90_TMA_STOREES1A_S21_S21_EEEvvEEEEvNT_6ParamsE,"ax",@progbits
	.align	128
.text._ZN7cutlass13device_kernelINS_4gemm6kernel13GemmUniversalIN4cute5tupleIJiiiiEEENS1_10collective13CollectiveMmaINS1_35MainloopSm100TmaUmmaWarpSpecializedILi5ELi2ELi2ENS5_IJNS4_1CILi2EEENSA_ILi1EEESC_EEEEENS5_IJNSA_ILi256EEESF_NSA_ILi64EEEEEENS_6half_tENS5_IJlSC_lEEESI_SJ_NS4_8TiledMMAINS4_8MMA_AtomIJNS4_26SM100_MMA_F16BF16_2x1SM_SSISI_SI_fLi256ELi256ELNS4_4UMMA5MajorE0ELSO_0ELNSN_7ScaleInE0ELSP_0EEEEEENS4_6LayoutINS5_IJSC_SC_SC_EEENS5_IJNSA_ILi0EEESU_SU_EEEEENS5_IJNS4_10UnderscoreESX_SX_EEEEENS4_18SM100_TMA_2SM_LOADENS4_14ComposedLayoutINS4_7SwizzleILi3ELi4ELi3EEENS4_18smem_ptr_flag_bitsILi16EEENSS_INS5_IJNSA_ILi8EEESG_EEENS5_IJSG_SC_EEEEEEEvNS4_8identityES10_S1A_vS1B_EENS_8epilogue10collective18CollectiveEpilogueINS1D_23Sm100TmaWarpSpecializedILi4ELi2ELi64ELb1ELb0EEEJNS5_IJNSA_ILi128EEESF_SG_EEENS5_IJNSS_IS1I_SC_EENSS_ISG_SC_EEEEESI_SJ_SI_SJ_NS1D_6fusion15FusionCallbacksIS1H_NS1N_13LinCombEltActINS1D_6thread4SiLuESI_fSI_fLNS_15FloatRoundStyleE2EEES1J_S1M_JEEENS4_5SM1004TMEM4LOAD26SM100_TMEM_LOAD_32dp32b64xENS4_13SM90_TMA_LOADES1A_NS4_39AutoVectorizingCopyWithAssumedAlignmentILi128EEENS4_14SM90_TMA_STOREES1A_S21_S21_EEEvvEEEEvNT_6ParamsE:
        .type           _ZN7cutlass13device_kernelINS_4gemm6kernel13GemmUniversalIN4cute5tupleIJiiiiEEENS1_10collective13CollectiveMmaINS1_35MainloopSm100TmaUmmaWarpSpecializedILi5ELi2ELi2ENS5_IJNS4_1CILi2EEENSA_ILi1EEESC_EEEEENS5_IJNSA_ILi256EEESF_NSA_ILi64EEEEEENS_6half_tENS5_IJlSC_lEEESI_SJ_NS4_8TiledMMAINS4_8MMA_AtomIJNS4_26SM100_MMA_F16BF16_2x1SM_SSISI_SI_fLi256ELi256ELNS4_4UMMA5MajorE0ELSO_0ELNSN_7ScaleInE0ELSP_0EEEEEENS4_6LayoutINS5_IJSC_SC_SC_EEENS5_IJNSA_ILi0EEESU_SU_EEEEENS5_IJNS4_10UnderscoreESX_SX_EEEEENS4_18SM100_TMA_2SM_LOADENS4_14ComposedLayoutINS4_7SwizzleILi3ELi4ELi3EEENS4_18smem_ptr_flag_bitsILi16EEENSS_INS5_IJNSA_ILi8EEESG_EEENS5_IJSG_SC_EEEEEEEvNS4_8identityES10_S1A_vS1B_EENS_8epilogue10collective18CollectiveEpilogueINS1D_23Sm100TmaWarpSpecializedILi4ELi2ELi64ELb1ELb0EEEJNS5_IJNSA_ILi128EEESF_SG_EEENS5_IJNSS_IS1I_SC_EENSS_ISG_SC_EEEEESI_SJ_SI_SJ_NS1D_6fusion15FusionCallbacksIS1H_NS1N_13LinCombEltActINS1D_6thread4SiLuESI_fSI_fLNS_15FloatRoundStyleE2EEES1J_S1M_JEEENS4_5SM1004TMEM4LOAD26SM100_TMEM_LOAD_32dp32b64xENS4_13SM90_TMA_LOADES1A_NS4_39AutoVectorizingCopyWithAssumedAlignmentILi128EEENS4_14SM90_TMA_STOREES1A_S21_S21_EEEvvEEEEvNT_6ParamsE,@function
        .size           _ZN7cutlass13device_kernelINS_4gemm6kernel13GemmUniversalIN4cute5tupleIJiiiiEEENS1_10collective13CollectiveMmaINS1_35MainloopSm100TmaUmmaWarpSpecializedILi5ELi2ELi2ENS5_IJNS4_1CILi2EEENSA_ILi1EEESC_EEEEENS5_IJNSA_ILi256EEESF_NSA_ILi64EEEEEENS_6half_tENS5_IJlSC_lEEESI_SJ_NS4_8TiledMMAINS4_8MMA_AtomIJNS4_26SM100_MMA_F16BF16_2x1SM_SSISI_SI_fLi256ELi256ELNS4_4UMMA5MajorE0ELSO_0ELNSN_7ScaleInE0ELSP_0EEEEEENS4_6LayoutINS5_IJSC_SC_SC_EEENS5_IJNSA_ILi0EEESU_SU_EEEEENS5_IJNS4_10UnderscoreESX_SX_EEEEENS4_18SM100_TMA_2SM_LOADENS4_14ComposedLayoutINS4_7SwizzleILi3ELi4ELi3EEENS4_18smem_ptr_flag_bitsILi16EEENSS_INS5_IJNSA_ILi8EEESG_EEENS5_IJSG_SC_EEEEEEEvNS4_8identityES10_S1A_vS1B_EENS_8epilogue10collective18CollectiveEpilogueINS1D_23Sm100TmaWarpSpecializedILi4ELi2ELi64ELb1ELb0EEEJNS5_IJNSA_ILi128EEESF_SG_EEENS5_IJNSS_IS1I_SC_EENSS_ISG_SC_EEEEESI_SJ_SI_SJ_NS1D_6fusion15FusionCallbacksIS1H_NS1N_13LinCombEltActINS1D_6thread4SiLuESI_fSI_fLNS_15FloatRoundStyleE2EEES1J_S1M_JEEENS4_5SM1004TMEM4LOAD26SM100_TMEM_LOAD_32dp32b64xENS4_13SM90_TMA_LOADES1A_NS4_39AutoVectorizingCopyWithAssumedAlignmentILi128EEENS4_14SM90_TMA_STOREES1A_S21_S21_EEEvvEEEEvNT_6ParamsE,(.L_x_375 - _ZN7cutlass13device_kernelINS_4gemm6kernel13GemmUniversalIN4cute5tupleIJiiiiEEENS1_10collective13CollectiveMmaINS1_35MainloopSm100TmaUmmaWarpSpecializedILi5ELi2ELi2ENS5_IJNS4_1CILi2EEENSA_ILi1EEESC_EEEEENS5_IJNSA_ILi256EEESF_NSA_ILi64EEEEEENS_6half_tENS5_IJlSC_lEEESI_SJ_NS4_8TiledMMAINS4_8MMA_AtomIJNS4_26SM100_MMA_F16BF16_2x1SM_SSISI_SI_fLi256ELi256ELNS4_4UMMA5MajorE0ELSO_0ELNSN_7ScaleInE0ELSP_0EEEEEENS4_6LayoutINS5_IJSC_SC_SC_EEENS5_IJNSA_ILi0EEESU_SU_EEEEENS5_IJNS4_10UnderscoreESX_SX_EEEEENS4_18SM100_TMA_2SM_LOADENS4_14ComposedLayoutINS4_7SwizzleILi3ELi4ELi3EEENS4_18smem_ptr_flag_bitsILi16EEENSS_INS5_IJNSA_ILi8EEESG_EEENS5_IJSG_SC_EEEEEEEvNS4_8identityES10_S1A_vS1B_EENS_8epilogue10collective18CollectiveEpilogueINS1D_23Sm100TmaWarpSpecializedILi4ELi2ELi64ELb1ELb0EEEJNS5_IJNSA_ILi128EEESF_SG_EEENS5_IJNSS_IS1I_SC_EENSS_ISG_SC_EEEEESI_SJ_SI_SJ_NS1D_6fusion15FusionCallbacksIS1H_NS1N_13LinCombEltActINS1D_6thread4SiLuESI_fSI_fLNS_15FloatRoundStyleE2EEES1J_S1M_JEEENS4_5SM1004TMEM4LOAD26SM100_TMEM_LOAD_32dp32b64xENS4_13SM90_TMA_LOADES1A_NS4_39AutoVectorizingCopyWithAssumedAlignmentILi128EEENS4_14SM90_TMA_STOREES1A_S21_S21_EEEvvEEEEvNT_6ParamsE)
        .other          _ZN7cutlass13device_kernelINS_4gemm6kernel13GemmUniversalIN4cute5tupleIJiiiiEEENS1_10collective13CollectiveMmaINS1_35MainloopSm100TmaUmmaWarpSpecializedILi5ELi2ELi2ENS5_IJNS4_1CILi2EEENSA_ILi1EEESC_EEEEENS5_IJNSA_ILi256EEESF_NSA_ILi64EEEEEENS_6half_tENS5_IJlSC_lEEESI_SJ_NS4_8TiledMMAINS4_8MMA_AtomIJNS4_26SM100_MMA_F16BF16_2x1SM_SSISI_SI_fLi256ELi256ELNS4_4UMMA5MajorE0ELSO_0ELNSN_7ScaleInE0ELSP_0EEEEEENS4_6LayoutINS5_IJSC_SC_SC_EEENS5_IJNSA_ILi0EEESU_SU_EEEEENS5_IJNS4_10UnderscoreESX_SX_EEEEENS4_18SM100_TMA_2SM_LOADENS4_14ComposedLayoutINS4_7SwizzleILi3ELi4ELi3EEENS4_18smem_ptr_flag_bitsILi16EEENSS_INS5_IJNSA_ILi8EEESG_EEENS5_IJSG_SC_EEEEEEEvNS4_8identityES10_S1A_vS1B_EENS_8epilogue10collective18CollectiveEpilogueINS1D_23Sm100TmaWarpSpecializedILi4ELi2ELi64ELb1ELb0EEEJNS5_IJNSA_ILi128EEESF_SG_EEENS5_IJNSS_IS1I_SC_EENSS_ISG_SC_EEEEESI_SJ_SI_SJ_NS1D_6fusion15FusionCallbacksIS1H_NS1N_13LinCombEltActINS1D_6thread4SiLuESI_fSI_fLNS_15FloatRoundStyleE2EEES1J_S1M_JEEENS4_5SM1004TMEM4LOAD26SM100_TMEM_LOAD_32dp32b64xENS4_13SM90_TMA_LOADES1A_NS4_39AutoVectorizingCopyWithAssumedAlignmentILi128EEENS4_14SM90_TMA_STOREES1A_S21_S21_EEEvvEEEEvNT_6ParamsE,@"STO_CUDA_ENTRY STV_DEFAULT"
_ZN7cutlass13device_kernelINS_4gemm6kernel13GemmUniversalIN4cute5tupleIJiiiiEEENS1_10collective13CollectiveMmaINS1_35MainloopSm100TmaUmmaWarpSpecializedILi5ELi2ELi2ENS5_IJNS4_1CILi2EEENSA_ILi1EEESC_EEEEENS5_IJNSA_ILi256EEESF_NSA_ILi64EEEEEENS_6half_tENS5_IJlSC_lEEESI_SJ_NS4_8TiledMMAINS4_8MMA_AtomIJNS4_26SM100_MMA_F16BF16_2x1SM_SSISI_SI_fLi256ELi256ELNS4_4UMMA5MajorE0ELSO_0ELNSN_7ScaleInE0ELSP_0EEEEEENS4_6LayoutINS5_IJSC_SC_SC_EEENS5_IJNSA_ILi0EEESU_SU_EEEEENS5_IJNS4_10UnderscoreESX_SX_EEEEENS4_18SM100_TMA_2SM_LOADENS4_14ComposedLayoutINS4_7SwizzleILi3ELi4ELi3EEENS4_18smem_ptr_flag_bitsILi16EEENSS_INS5_IJNSA_ILi8EEESG_EEENS5_IJSG_SC_EEEEEEEvNS4_8identityES10_S1A_vS1B_EENS_8epilogue10collective18CollectiveEpilogueINS1D_23Sm100TmaWarpSpecializedILi4ELi2ELi64ELb1ELb0EEEJNS5_IJNSA_ILi128EEESF_SG_EEENS5_IJNSS_IS1I_SC_EENSS_ISG_SC_EEEEESI_SJ_SI_SJ_NS1D_6fusion15FusionCallbacksIS1H_NS1N_13LinCombEltActINS1D_6thread4SiLuESI_fSI_fLNS_15FloatRoundStyleE2EEES1J_S1M_JEEENS4_5SM1004TMEM4LOAD26SM100_TMEM_LOAD_32dp32b64xENS4_13SM90_TMA_LOADES1A_NS4_39AutoVectorizingCopyWithAssumedAlignmentILi128EEENS4_14SM90_TMA_STOREES1A_S21_S21_EEEvvEEEEvNT_6ParamsE:
[----:B------:R-:W1:Y:S01]  /*0000*/  LDC R1, c[0x0][0x37c] ;  /* 0x0000df00ff017b82 */ /* 0x000e620000000800 */
[----:B------:R-:W2:Y:S01]  /*0010*/  S2R R4, SR_TID.X ;  /* 0x0000000000047919 */ /* 0x000ea20000002100 */
[----:B------:R-:W3:Y:S01]  /*0020*/  LDCU.64 UR6, c[0x0][0x890] ;  /* 0x00011200ff0677ac */ /* 0x000ee20008000a00 */
[----:B-1----:R-:W-:-:S05]  /*0030*/  VIADD R1, R1, 0xffffffa8 ;  /* 0xffffffa801017836 */ /* 0x002fca0000000000 */
[----:B------:R-:W1:Y:S01]  /*0040*/  S2UR UR44, SR_CgaCtaId ;  /* 0x00000000002c79c3 */ /* 0x000e620000008800 */
[----:B------:R-:W-:Y:S01]  /*0050*/  ELECT P0, URZ, PT ;  /* 0x0000000000ff782f */ /* 0x000fe20003800000 */
[----:B------:R-:W4:Y:S01]  /*0060*/  LDCU.64 UR46, c[0x0][0x358] ;  /* 0x00006b00ff2e77ac */ /* 0x000f220008000a00 */
[----:B---3--:R-:W-:-:S04]  /*0070*/  UISETP.NE.U32.AND UP0, UPT, UR6, URZ, UPT ;  /* 0x000000ff0600728c */ /* 0x008fc8000bf05070 */
[----:B------:R-:W-:Y:S02]  /*0080*/  UISETP.NE.AND.EX UP4, UPT, UR7, URZ, UPT, UP0 ;  /* 0x000000ff0700728c */ /* 0x000fe4000bf85300 */
[----:B-1----:R-:W-:Y:S02]  /*0090*/  ULOP3.LUT UR11, UR44, 0x1, URZ, 0xc0, !UPT ;  /* 0x000000012c0b7892 */ /* 0x002fe4000f8ec0ff */
[----:B------:R-:W-:Y:S01]  /*00a0*/  ULOP3.LUT UR10, UR44, 0x1, URZ, 0x3c, !UPT ;  /* 0x000000012c0a7892 */ /* 0x000fe2000f8e3cff */
[----:B--2---:R-:W-:-:S05]  /*00b0*/  SHF.R.U32.HI R5, RZ, 0x5, R4 ;  /* 0x00000005ff057819 */ /* 0x004fca0000011604 */
[----:B------:R-:W1:Y:S02]  /*00c0*/  SHFL.IDX PT, R0, R5, RZ, 0x1f ;  /* 0x00001fff05007589 */ /* 0x000e6400000e0000 */
[----:B-1----:R-:W-:Y:S02]  /*00d0*/  R2UR UR12, R0 ;  /* 0x00000000000c72ca */ /* 0x002fe400000e0000 */
[----:B------:R-:W-:-:S05]  /*00e0*/  PRMT R0, RZ, 0x7610, R0 ;  /* 0x00007610ff007816 */ /* 0x000fca0000000000 */
[----:B------:R1:W-:Y:S01]  /*00f0*/  STL.S16 [R1+0x38], R0 ;  /* 0x0000380001007387 */ /* 0x0003e20000100600 */
[----:B----4-:R-:W-:Y:S07]  /*0100*/  BRA.U UP4, `(.L_x_0) ;  /* 0x0000000104347547 */ /* 0x010fee000b800000 */
[----:B------:R-:W2:Y:S02]  /*0110*/  LDCU.64 UR4, c[0x0][0x888] ;  /* 0x00011100ff0477ac */ /* 0x000ea40008000a00 */
[----:B--2---:R-:W-:-:S04]  /*0120*/  UISETP.NE.U32.AND UP0, UPT, UR4, URZ, UPT ;  /* 0x000000ff0400728c */ /* 0x004fc8000bf05070 */
[----:B------:R-:W-:-:S09]  /*0130*/  UISETP.NE.AND.EX UP0, UPT, UR5, URZ, UPT, UP0 ;  /* 0x000000ff0500728c */ /* 0x000fd2000bf05300 */
[----:B------:R-:W-:Y:S05]  /*0140*/  BRA.U !UP0, `(.L_x_1) ;  /* 0x0000000108147547 */ /* 0x000fea000b800000 */
[----:B------:R-:W2:Y:S02]  /*0150*/  LDC.64 R176, c[0x0][0x888] ;  /* 0x00022200ffb07b82 */ /* 0x000ea40000000a00 */
[----:B--2---:R2:W5:Y:S01]  /*0160*/  LDG.E R176, desc[UR46][R176.64] ;  /* 0x0000002eb0b07981 */ /* 0x004562000c1e1900 */
[----:B-1----:R-:W-:-:S05]  /*0170*/  HFMA2 R0, -RZ, RZ, 0, 5.9604644775390625e-08 ;  /* 0x00000001ff007431 */ /* 0x002fca00000001ff */
[----:B------:R2:W-:Y:S01]  /*0180*/  STL.S16 [R1+0x38], R0 ;  /* 0x0000380001007387 */ /* 0x0005e20000100600 */
[----:B------:R-:W-:Y:S05]  /*0190*/  BRA `(.L_x_0) ;  /* 0x0000000000107947 */ /* 0x000fea0003800000 */
.L_x_1:
[----:B-1----:R-:W-:Y:S01]  /*01a0*/  HFMA2 R0, -RZ, RZ, 0, 5.9604644775390625e-08 ;  /* 0x00000001ff007431 */ /* 0x002fe200000001ff */
[----:B------:R-:W1:Y:S04]  /*01b0*/  LDCU UR4, c[0x0][0x880] ;  /* 0x00011000ff0477ac */ /* 0x000e680008000800 */
[----:B------:R3:W-:Y:S01]  /*01c0*/  STL.S16 [R1+0x38], R0 ;  /* 0x0000380001007387 */ /* 0x0007e20000100600 */
[----:B-1----:R-:W-:-:S07]  /*01d0*/  MOV R176, UR4 ;  /* 0x0000000400b07c02 */ /* 0x002fce0008000f00 */
.L_x_0:
[----:B------:R-:W4:Y:S02]  /*01e0*/  LDCU.64 UR4, c[0x0][0x8b0] ;  /* 0x00011600ff0477ac */ /* 0x000f240008000a00 */
[----:B----4-:R-:W-:-:S04]  /*01f0*/  UISETP.NE.U32.AND UP0, UPT, UR4, URZ, UPT ;  /* 0x000000ff0400728c */ /* 0x010fc8000bf05070 */
[----:B------:R-:W-:-:S09]  /*0200*/  UISETP.NE.AND.EX UP0, UPT, UR5, URZ, UPT, UP0 ;  /* 0x000000ff0500728c */ /* 0x000fd2000bf05300 */
[----:B------:R-:W-:Y:S05]  /*0210*/  BRA.U UP0, `(.L_x_2) ;  /* 0x0000000100247547 */ /* 0x000fea000b800000 */
[----:B------:R-:W4:Y:S02]  /*0220*/  LDCU.64 UR4, c[0x0][0x8a8] ;  /* 0x00011500ff0477ac */ /* 0x000f240008000a00 */
[----:B----4-:R-:W-:-:S04]  /*0230*/  UISETP.NE.U32.AND UP0, UPT, UR4, URZ, UPT ;  /* 0x000000ff0400728c */ /* 0x010fc8000bf05070 */
[----:B------:R-:W-:-:S09]  /*0240*/  UISETP.NE.AND.EX UP0, UPT, UR5, URZ, UPT, UP0 ;  /* 0x000000ff0500728c */ /* 0x000fd2000bf05300 */
[----:B------:R-:W-:Y:S05]  /*0250*/  BRA.U !UP0, `(.L_x_3) ;  /* 0x00000001080c7547 */ /* 0x000fea000b800000 */
[----:B------:R-:W4:Y:S02]  /*0260*/  LDC.64 R2, c[0x0][0x8a8] ;  /* 0x00022a00ff027b82 */ /* 0x000f240000000a00 */
[----:B----4-:R4:W5:Y:S01]  /*0270*/  LDG.E R105, desc[UR46][R2.64] ;  /* 0x0000002e02697981 */ /* 0x010962000c1e1900 */
[----:B------:R-:W-:Y:S05]  /*0280*/  BRA `(.L_x_2) ;  /* 0x0000000000087947 */ /* 0x000fea0003800000 */
.L_x_3:
[----:B------:R-:W4:Y:S02]  /*0290*/  LDCU UR4, c[0x0][0x8a0] ;  /* 0x00011400ff0477ac */ /* 0x000f240008000800 */
[----:B----4-:R-:W-:Y:S02]  /*02a0*/  MOV R105, UR4 ;  /* 0x0000000400697c02 */ /* 0x010fe40008000f00 */
.L_x_2:
[----:B-123--:R-:W-:Y:S01]  /*02b0*/  IMAD.U32 R0, RZ, RZ, UR12 ;  /* 0x0000000cff007e24 */ /* 0x00efe2000f8e00ff */
[----:B------:R-:W-:Y:S04]  /*02c0*/  BSSY.RECONVERGENT B0, `(.L_x_4) ;  /* 0x000000c000007945 */ /* 0x000fe80003800200 */
[C---:B------:R-:W-:Y:S02]  /*02d0*/  ISETP.NE.OR P2, PT, R0.reuse, 0x1, !P0 ;  /* 0x000000010000780c */ /* 0x040fe40004745670 */
[----:B------:R-:W-:-:S11]  /*02e0*/  ISETP.NE.OR P1, PT, R0, 0x3, !P0 ;  /* 0x000000030000780c */ /* 0x000fd60004725670 */
[----:B------:R-:W-:Y:S05]  /*02f0*/  @P2 BRA `(.L_x_5) ;  /* 0x0000000000202947 */ /* 0x000fea0003800000 */
[----:B------:R-:W1:Y:S02]  /*0300*/  LDCU.64 UR4, c[0x0][0x348] ;  /* 0x00006900ff0477ac */ /* 0x000e640008000a00 */
[----:B-1----:R-:W-:Y:S02]  /*0310*/  UIADD3 UR8, UP1, UPT, UR4, 0x80, URZ ;  /* 0x0000008004087890 */ /* 0x002fe4000ff3e0ff */
[----:B------:R-:W-:Y:S02]  /*0320*/  UIADD3 UR4, UP0, UPT, UR4, 0x180, URZ ;  /* 0x0000018004047890 */ /* 0x000fe4000ff1e0ff */
[----:B------:R-:W-:Y:S02]  /*0330*/  UIADD3.X UR9, UPT, UPT, URZ, UR5, URZ, UP1, !UPT ;  /* 0x00000005ff097290 */ /* 0x000fe40008ffe4ff */
[----:B------:R-:W-:-:S07]  /*0340*/  UIADD3.X UR5, UPT, UPT, URZ, UR5, URZ, UP0, !UPT ;  /* 0x00000005ff057290 */ /* 0x000fce00087fe4ff */
[----:B------:R1:W-:Y:S02]  /*0350*/  UTMACCTL.PF [UR8] ;  /* 0x00000000080079b9 */ /* 0x0003e40008040000 */
[----:B------:R1:W-:Y:S02]  /*0360*/  UTMACCTL.PF [UR4] ;  /* 0x00000000040079b9 */ /* 0x0003e40008040000 */
[----:B-1----:R-:W-:Y:S01]  /*0370*/  NOP ;  /* 0x0000000000007918 */ /* 0x002fe20000000000 */
.L_x_5:
[----:B------:R-:W-:Y:S05]  /*0380*/  BSYNC.RECONVERGENT B0 ;  /* 0x0000000000007941 */ /* 0x000fea0003800200 */
.L_x_4:
[----:B------:R-:W-:Y:S04]  /*0390*/  BSSY.RECONVERGENT B0, `(.L_x_6) ;  /* 0x000000a000007945 */ /* 0x000fe80003800200 */
        /* <DEDUP_REMOVED lines=9> */
.L_x_7:
[----:B------:R-:W-:Y:S05]  /*0430*/  BSYNC.RECONVERGENT B0 ;  /* 0x0000000000007941 */ /* 0x000fea0003800200 */
.L_x_6:
[----:B------:R-:W1:Y:S01]  /*0440*/  LDCU.64 UR4, c[0x0][0x888] ;  /* 0x00011100ff0477ac */ /* 0x000e620008000a00 */
[----:B------:R-:W-:Y:S02]  /*0450*/  UISETP.EQ.U32.AND UP1, UPT, UR6, URZ, UPT ;  /* 0x000000ff0600728c */ /* 0x000fe4000bf22070 */
[----:B------:R-:W-:Y:S02]  /*0460*/  UPLOP3.LUT UP3, UPT, UPT, UPT, UPT, 0x40, 0x4 ;  /* 0x000000000004789c */ /* 0x000fe40003f6e870 */
[----:B-1----:R-:W-:-:S04]  /*0470*/  UISETP.NE.U32.AND UP0, UPT, UR4, URZ, UPT ;  /* 0x000000ff0400728c */ /* 0x002fc8000bf05070 */
[----:B------:R-:W-:-:S04]  /*0480*/  UISETP.NE.AND.EX UP2, UPT, UR5, URZ, UPT, UP0 ;  /* 0x000000ff0500728c */ /* 0x000fc8000bf45300 */
[----:B------:R-:W-:-:S04]  /*0490*/  UISETP.EQ.OR.EX UP5, UPT, UR7, URZ, !UP2, UP1 ;  /* 0x000000ff0700728c */ /* 0x000fc8000d7a2710 */
[----:B------:R-:W-:-:S05]  /*04a0*/  UP2UR UR40, UPR, URZ, 0x20 ;  /* 0x00000020ff287883 */ /* 0x000fca0008000000 */
[----:B------:R-:W-:Y:S07]  /*04b0*/  BRA.U !UP5, `(.L_x_8) ;  /* 0x000000010d147547 */ /* 0x000fee000b800000 */
[----:B------:R-:W-:Y:S01]  /*04c0*/  PLOP3.LUT P2, PT, PT, PT, UP4, 0x80, 0x8 ;  /* 0x000000000008781c */ /* 0x000fe20003f4f048 */
[----:B------:R-:W-:-:S12]  /*04d0*/  UPLOP3.LUT UP3, UPT, UPT, UPT, UP2, 0x40, 0x4 ;  /* 0x000000000004789c */ /* 0x000fd80003f6e820 */
[----:B-----5:R-:W-:-:S13]  /*04e0*/  @!P2 FSETP.EQ.AND P1, PT, R176, RZ, PT ;  /* 0x000000ffb000a20b */ /* 0x020fda0003f22000 */
[----:B------:R-:W-:Y:S01]  /*04f0*/  @!P2 VOTEU.ANY UP0, P1 ;  /* 0x0000000000ffa886 */ /* 0x000fe20000800100 */
[----:B------:R-:W-:-:S11]  /*0500*/  @!UP4 UPLOP3.LUT UP3, UPT, UPT, UPT, UP0, 0x80, 0x8 ;  /* 0x000000000008c89c */ /* 0x000fd60003f6f000 */
.L_x_8:
[----:B------:R-:W1:Y:S01]  /*0510*/  SHFL.IDX PT, R0, R5, RZ, 0x1f ;  /* 0x00001fff05007589 */ /* 0x000e6200000e0000 */
[----:B------:R-:W-:-:S04]  /*0520*/  UISETP.NE.AND UP0, UPT, UR12, 0x2, UPT ;  /* 0x000000020c00788c */ /* 0x000fc8000bf05270 */
[----:B------:R-:W-:Y:S02]  /*0530*/  UISETP.EQ.AND UP1, UPT, UR11, URZ, !UP0 ;  /* 0x000000ff0b00728c */ /* 0x000fe4000c722270 */
[----:B------:R-:W-:-:S04]  /*0540*/  USEL UR52, URZ, 0x1, UP0 ;  /* 0x00000001ff347887 */ /* 0x000fc80008000000 */
[----:B------:R-:W-:Y:S02]  /*0550*/  PLOP3.LUT P2, PT, P0, PT, UP1, 0x80, 0x8 ;  /* 0x000000000008781c */ /* 0x000fe4000074f018 */
[----:B-1----:R-:W-:-:S13]  /*0560*/  ISETP.NE.AND P1, PT, R0, RZ, PT ;  /* 0x000000ff0000720c */ /* 0x002fda0003f25270 */
[----:B------:R-:W-:Y:S05]  /*0570*/  @P1 BRA `(.L_x_9) ;  /* 0x00000000004c1947 */ /* 0x000fea0003800000 */
[----:B------:R-:W-:Y:S01]  /*0580*/  UMOV UR5, 0x400 ;  /* 0x0000040000057882 */ /* 0x000fe20000000000 */
[----:B------:R-:W-:Y:S01]  /*0590*/  UMOV UR4, 0x1 ;  /* 0x0000000100047882 */ /* 0x000fe20000000000 */
[----:B------:R-:W-:Y:S02]  /*05a0*/  ULEA UR5, UR44, UR5, 0x18 ;  /* 0x000000052c057291 */ /* 0x000fe4000f8ec0ff */
[----:B------:R-:W-:-:S04]  /*05b0*/  UIADD3 UR6, UPT, UPT, -UR4, 0x100000, URZ ;  /* 0x0010000004067890 */ /* 0x000fc8000fffe1ff */
[----:B------:R-:W-:Y:S02]  /*05c0*/  USHF.L.U32 UR7, UR6, 0xb, URZ ;  /* 0x0000000b06077899 */ /* 0x000fe400080006ff */
[----:B------:R-:W-:Y:S01]  /*05d0*/  USHF.L.U32 UR6, UR6, 0x1, URZ ;  /* 0x0000000106067899 */ /* 0x000fe200080006ff */
[----:B------:R-:W-:Y:S01]  /*05e0*/  ELECT P1, URZ, PT ;  /* 0x0000000000ff782f */ /* 0x000fe20003820000 */
[----:B------:R-:W1:Y:S10]  /*05f0*/  FENCE.VIEW.ASYNC.S ;  /* 0x00000000000073c6 */ /* 0x000e740000000000 */
[----:B-1----:R1:W2:Y:S01]  /*0600*/  SYNCS.EXCH.64 URZ, [UR5], UR6 ;  /* 0x0000000605ff75b2 */ /* 0x0022a20008000100 */
[----:B------:R1:W3:Y:S01]  /*0610*/  SYNCS.EXCH.64 URZ, [UR5+0x28], UR6 ;  /* 0x0000280605ff75b2 */ /* 0x0002e20008000100 */
[----:B------:R1:W1:Y:S01]  /*0620*/  SYNCS.EXCH.64 URZ, [UR5+0x8], UR6 ;  /* 0x0000080605ff75b2 */ /* 0x0002620008000100 */
[----:B------:R1:W1:Y:S01]  /*0630*/  SYNCS.EXCH.64 URZ, [UR5+0x30], UR6 ;  /* 0x0000300605ff75b2 */ /* 0x0002620008000100 */
[----:B------:R1:W1:Y:S01]  /*0640*/  SYNCS.EXCH.64 URZ, [UR5+0x10], UR6 ;  /* 0x0000100605ff75b2 */ /* 0x0002620008000100 */
[----:B------:R1:W1:Y:S01]  /*0650*/  SYNCS.EXCH.64 URZ, [UR5+0x38], UR6 ;  /* 0x0000380605ff75b2 */ /* 0x0002620008000100 */
[----:B------:R1:W1:Y:S01]  /*0660*/  SYNCS.EXCH.64 URZ, [UR5+0x18], UR6 ;  /* 0x0000180605ff75b2 */ /* 0x0002620008000100 */
[----:B------:R1:W1:Y:S01]  /*0670*/  SYNCS.EXCH.64 URZ, [UR5+0x40], UR6 ;  /* 0x0000400605ff75b2 */ /* 0x0002620008000100 */
[----:B------:R1:W1:Y:S01]  /*0680*/  SYNCS.EXCH.64 URZ, [UR5+0x20], UR6 ;  /* 0x0000200605ff75b2 */ /* 0x0002620008000100 */
[----:B------:R1:W1:Y:S01]  /*0690*/  SYNCS.EXCH.64 URZ, [UR5+0x48], UR6 ;  /* 0x0000480605ff75b2 */ /* 0x0002620008000100 */
[----:B------:R-:W-:Y:S01]  /*06a0*/  NOP ;  /* 0x0000000000007918 */ /* 0x000fe20000000000 */
.L_x_9:
[----:B------:R-:W4:Y:S01]  /*06b0*/  SHFL.IDX PT, R0, R5, RZ, 0x1f ;  /* 0x00001fff05007589 */ /* 0x000f2200000e0000 */
[----:B------:R-:W-:Y:S01]  /*06c0*/  NOP ;  /* 0x0000000000007918 */ /* 0x000fe20000000000 */
[----:B----4-:R-:W-:-:S13]  /*06d0*/  ISETP.NE.AND P1, PT, R0, 0x1, PT ;  /* 0x000000010000780c */ /* 0x010fda0003f25270 */
[----:B------:R-:W-:Y:S05]  /*06e0*/  @P1 BRA `(.L_x_10) ;  /* 0x0000000000541947 */ /* 0x000fea0003800000 */
[----:B-1----:R-:W-:Y:S01]  /*06f0*/  UMOV UR6, 0x400 ;  /* 0x0000040000067882 */ /* 0x002fe20000000000 */
[----:B------:R-:W-:Y:S01]  /*0700*/  UMOV UR5, 0x20 ;  /* 0x0000002000057882 */ /* 0x000fe20000000000 */
[----:B------:R-:W-:Y:S01]  /*0710*/  UMOV UR4, 0x80 ;  /* 0x0000008000047882 */ /* 0x000fe20000000000 */
[----:B------:R-:W-:Y:S02]  /*0720*/  ULEA UR6, UR44, UR6, 0x18 ;  /* 0x000000062c067291 */ /* 0x000fe4000f8ec0ff */
[----:B------:R-:W-:-:S04]  /*0730*/  UIADD3 UR8, UPT, UPT, -UR5, 0x100000, URZ ;  /* 0x0010000005087890 */ /* 0x000fc8000fffe1ff */
[----:B------:R-:W-:Y:S02]  /*0740*/  USHF.L.U32 UR9, UR8, 0xb, URZ ;  /* 0x0000000b08097899 */ /* 0x000fe400080006ff */
[----:B------:R-:W-:Y:S02]  /*0750*/  USHF.L.U32 UR8, UR8, 0x1, URZ ;  /* 0x0000000108087899 */ /* 0x000fe400080006ff */
[----:B------:R-:W-:-:S04]  /*0760*/  UIADD3 UR4, UPT, UPT, -UR4, 0x100000, URZ ;  /* 0x0010000004047890 */ /* 0x000fc8000fffe1ff */
[----:B------:R-:W-:Y:S02]  /*0770*/  USHF.L.U32 UR5, UR4, 0xb, URZ ;  /* 0x0000000b04057899 */ /* 0x000fe400080006ff */
[----:B------:R-:W-:Y:S01]  /*0780*/  USHF.L.U32 UR4, UR4, 0x1, URZ ;  /* 0x0000000104047899 */ /* 0x000fe200080006ff */
[----:B------:R-:W-:Y:S01]  /*0790*/  ELECT P1, URZ, PT ;  /* 0x0000000000ff782f */ /* 0x000fe20003820000 */
[----:B------:R-:W1:Y:S02]  /*07a0*/  FENCE.VIEW.ASYNC.S ;  /* 0x00000000000073c6 */ /* 0x000e640000000000 */
[----:B-1----:R4:W1:Y:S08]  /*07b0*/  SYNCS.EXCH.64 URZ, [UR6+0x50], UR8 ;  /* 0x0000500806ff75b2 */ /* 0x0028700008000100 */
[----:B------:R4:W1:Y:S01]  /*07c0*/  SYNCS.EXCH.64 URZ, [UR6+0x70], UR4 ;  /* 0x0000700406ff75b2 */ /* 0x0008620008000100 */
[----:B------:R4:W1:Y:S01]  /*07d0*/  SYNCS.EXCH.64 URZ, [UR6+0x58], UR8 ;  /* 0x0000580806ff75b2 */ /* 0x0008620008000100 */
[----:B------:R4:W1:Y:S01]  /*07e0*/  SYNCS.EXCH.64 URZ, [UR6+0x78], UR4 ;  /* 0x0000780406ff75b2 */ /* 0x0008620008000100 */
[----:B------:R4:W1:Y:S01]  /*07f0*/  SYNCS.EXCH.64 URZ, [UR6+0x60], UR8 ;  /* 0x0000600806ff75b2 */ /* 0x0008620008000100 */
[----:B------:R4:W1:Y:S01]  /*0800*/  SYNCS.EXCH.64 URZ, [UR6+0x80], UR4 ;  /* 0x0000800406ff75b2 */ /* 0x0008620008000100 */
[----:B------:R4:W1:Y:S01]  /*0810*/  SYNCS.EXCH.64 URZ, [UR6+0x68], UR8 ;  /* 0x0000680806ff75b2 */ /* 0x0008620008000100 */
[----:B------:R4:W1:Y:S02]  /*0820*/  SYNCS.EXCH.64 URZ, [UR6+0x88], UR4 ;  /* 0x0000880406ff75b2 */ /* 0x0008640008000100 */
[----:B----4-:R-:W-:Y:S01]  /*0830*/  NOP ;  /* 0x0000000000007918 */ /* 0x010fe20000000000 */
.L_x_10:
[----:B------:R-:W4:Y:S01]  /*0840*/  SHFL.IDX PT, R0, R5, RZ, 0x1f ;  /* 0x00001fff05007589 */ /* 0x000f2200000e0000 */
[----:B------:R-:W-:Y:S01]  /*0850*/  NOP ;  /* 0x0000000000007918 */ /* 0x000fe20000000000 */
[----:B----4-:R-:W-:-:S13]  /*0860*/  ISETP.NE.AND P1, PT, R0, 0x3, PT ;  /* 0x000000030000780c */ /* 0x010fda0003f25270 */
[----:B------:R-:W-:Y:S05]  /*0870*/  @P1 BRA `(.L_x_11) ;  /* 0x00000000002c1947 */ /* 0x000fea0003800000 */
[----:B-1----:R-:W-:Y:S01]  /*0880*/  UMOV UR5, 0x400 ;  /* 0x0000040000057882 */ /* 0x002fe20000000000 */
[----:B------:R-:W-:Y:S01]  /*0890*/  UMOV UR4, 0x20 ;  /* 0x0000002000047882 */ /* 0x000fe20000000000 */
[----:B------:R-:W-:Y:S02]  /*08a0*/  ULEA UR5, UR44, UR5, 0x18 ;  /* 0x000000052c057291 */ /* 0x000fe4000f8ec0ff */
[----:B------:R-:W-:-:S04]  /*08b0*/  UIADD3 UR6, UPT, UPT, -UR4, 0x100000, URZ ;  /* 0x0010000004067890 */ /* 0x000fc8000fffe1ff */
[----:B------:R-:W-:Y:S02]  /*08c0*/  USHF.L.U32 UR7, UR6, 0xb, URZ ;  /* 0x0000000b06077899 */ /* 0x000fe400080006ff */
[----:B------:R-:W-:Y:S01]  /*08d0*/  USHF.L.U32 UR6, UR6, 0x1, URZ ;  /* 0x0000000106067899 */ /* 0x000fe200080006ff */
[----:B------:R-:W-:Y:S01]  /*08e0*/  ELECT P1, URZ, PT ;  /* 0x0000000000ff782f */ /* 0x000fe20003820000 */
[----:B------:R-:W1:Y:S10]  /*08f0*/  FENCE.VIEW.ASYNC.S ;  /* 0x00000000000073c6 */ /* 0x000e740000000000 */
[----:B-1----:R4:W1:Y:S01]  /*0900*/  SYNCS.EXCH.64 URZ, [UR5+0x90], UR6 ;  /* 0x0000900605ff75b2 */ /* 0x0028620008000100 */
[----:B------:R4:W1:Y:S02]  /*0910*/  SYNCS.EXCH.64 URZ, [UR5+0x98], UR6 ;  /* 0x0000980605ff75b2 */ /* 0x0008640008000100 */
[----:B----4-:R-:W-:Y:S01]  /*0920*/  NOP ;  /* 0x0000000000007918 */ /* 0x010fe20000000000 */
.L_x_11:
[----:B------:R-:W4:Y:S01]  /*0930*/  SHFL.IDX PT, R0, R5, RZ, 0x1f ;  /* 0x00001fff05007589 */ /* 0x000f2200000e0000 */
[----:B------:R-:W-:Y:S01]  /*0940*/  NOP ;  /* 0x0000000000007918 */ /* 0x000fe20000000000 */
[----:B----4-:R-:W-:-:S13]  /*0950*/  ISETP.NE.AND P1, PT, R0, 0x4, PT ;  /* 0x000000040000780c */ /* 0x010fda0003f25270 */
[----:B------:R-:W-:Y:S05]  /*0960*/  @P1 BRA `(.L_x_12) ;  /* 0x0000000000481947 */ /* 0x000fea0003800000 */
[----:B-1----:R-:W-:Y:S01]  /*0970*/  UMOV UR6, 0x1a0 ;  /* 0x000001a000067882 */ /* 0x002fe20000000000 */
[----:B------:R-:W-:Y:S01]  /*0980*/  UMOV UR5, 0x400 ;  /* 0x0000040000057882 */ /* 0x000fe20000000000 */
[----:B------:R-:W-:Y:S01]  /*0990*/  USEL UR6, UR6, 0x1e0, UP3 ;  /* 0x000001e006067887 */ /* 0x000fe20009800000 */
        /* <DEDUP_REMOVED lines=13> */
[----:B------:R4:W1:Y:S02]  /*0a70*/  SYNCS.EXCH.64 URZ, [UR5+0xb8], UR6 ;  /* 0x0000b80605ff75b2 */ /* 0x0008640008000100 */
[----:B----4-:R-:W-:Y:S01]  /*0a80*/  NOP ;  /* 0x0000000000007918 */ /* 0x010fe20000000000 */
.L_x_12:
        /* <DEDUP_REMOVED lines=21> */
.L_x_13:
[----:B------:R-:W4:Y:S01]  /*0be0*/  SHFL.IDX PT, R0, R5, RZ, 0x1f ;  /* 0x00001fff05007589 */ /* 0x000f2200000e0000 */
[----:B------:R-:W-:Y:S01]  /*0bf0*/  ISETP.NE.OR P0, PT, RZ, UR12, !P0 ;  /* 0x0000000cff007c0c */ /* 0x000fe2000c705670 */
        /* <DEDUP_REMOVED lines=12> */
[----:B------:R4:W1:Y:S01]  /*0cc0*/  SYNCS.EXCH.64 URZ, [UR5+0xf0], UR6 ;  /* 0x0000f00605ff75b2 */ /* 0x0008620008000100 */
[----:B------:R4:W1:Y:S01]  /*0cd0*/  SYNCS.EXCH.64 URZ, [UR5+0xe8], UR6 ;  /* 0x0000e80605ff75b2 */ /* 0x0008620008000100 */
[----:B------:R4:W1:Y:S02]  /*0ce0*/  SYNCS.EXCH.64 URZ, [UR5+0xf8], UR6 ;  /* 0x0000f80605ff75b2 */ /* 0x0008640008000100 */
[----:B----4-:R-:W-:Y:S01]  /*0cf0*/  NOP ;  /* 0x0000000000007918 */ /* 0x010fe20000000000 */
.L_x_14:
[----:B------:R-:W-:Y:S01]  /*0d00*/  VOTEU.ALL UP0, P0 ;  /* 0x0000000000ff7886 */ /* 0x000fe20000000000 */
[----:B-1----:R-:W-:Y:S01]  /*0d10*/  UMOV UR6, 0x20 ;  /* 0x0000002000067882 */ /* 0x002fe20000000000 */
[----:B------:R-:W1:Y:S01]  /*0d20*/  LDCU UR5, c[0x0][0x36c] ;  /* 0x00006d80ff0577ac */ /* 0x000e620008000800 */
[----:B------:R-:W-:Y:S01]  /*0d30*/  NOP ;  /* 0x0000000000007918 */ /* 0x000fe20000000000 */
[----:B------:R-:W-:Y:S01]  /*0d40*/  LOP3.LUT R14, R4, 0x1f, RZ, 0xc0, !PT ;  /* 0x0000001f040e7812 */ /* 0x000fe200078ec0ff */
[----:B------:R-:W-:Y:S01]  /*0d50*/  @!UP0 UMOV UR4, 0x400 ;  /* 0x0000040000048882 */ /* 0x000fe20000000000 */
[----:B------:R-:W-:-:S04]  /*0d60*/  @!UP0 UIADD3 UR6, UPT, UPT, -UR6, 0x100000, URZ ;  /* 0x0010000006068890 */ /* 0x000fc8000fffe1ff */
[----:B------:R-:W-:Y:S02]  /*0d70*/  @!UP0 USHF.L.U32 UR7, UR6, 0xb, URZ ;  /* 0x0000000b06078899 */ /* 0x000fe400080006ff */
[----:B------:R-:W-:Y:S02]  /*0d80*/  @!UP0 USHF.L.U32 UR6, UR6, 0x1, URZ ;  /* 0x0000000106068899 */ /* 0x000fe400080006ff */
[----:B------:R-:W-:Y:S01]  /*0d90*/  @!UP0 ULEA UR4, UR44, UR4, 0x18 ;  /* 0x000000042c048291 */ /* 0x000fe2000f8ec0ff */
[----:B------:R-:W-:Y:S01]  /*0da0*/  VOTEU.ALL UP0, P0 ;  /* 0x0000000000ff7886 */ /* 0x000fe20000000000 */
[----:B------:R-:W-:Y:S02]  /*0db0*/  UISETP.NE.AND UP5, UPT, UR12, URZ, UPT ;  /* 0x000000ff0c00728c */ /* 0x000fe4000bfa5270 */
[----:B-1----:R-:W-:Y:S01]  /*0dc0*/  UISETP.EQ.U32.AND UP6, UPT, UR5, 0x1, UPT ;  /* 0x000000010500788c */ /* 0x002fe2000bfc2070 */
[----:B------:R-:W1:Y:S07]  /*0dd0*/  FENCE.VIEW.ASYNC.S ;  /* 0x00000000000073c6 */ /* 0x000e6e0000000000 */
[----:B-1----:R1:W4:Y:S01]  /*0de0*/  @!UP0 SYNCS.EXCH.64 URZ, [UR4+0x100], UR6 ;  /* 0x0001000604ff85b2 */ /* 0x0023220008000100 */
[----:B------:R-:W-:Y:S05]  /*0df0*/  BRA.U !UP6, `(.L_x_15) ;  /* 0x000000010e087547 */ /* 0x000fea000b800000 */
[----:B--234-:R-:W-:Y:S01]  /*0e00*/  UCGABAR_ARV ;  /* 0x00000000000079c7 */ /* 0x01cfe20008000000 */
[----:B------:R-:W-:Y:S05]  /*0e10*/  BRA `(.L_x_16) ;  /* 0x0000000000047947 */ /* 0x000fea0003800000 */
.L_x_15:
[----:B--234-:R-:W-:Y:S01]  /*0e20*/  NOP ;  /* 0x0000000000007918 */ /* 0x01cfe20000000000 */
.L_x_16:
[----:B------:R-:W2:Y:S01]  /*0e30*/  S2UR UR13, SR_CTAID.X ;  /* 0x00000000000d79c3 */ /* 0x000ea20000002500 */
[----:B------:R-:W-:-:S05]  /*0e40*/  CS2R.32 R3, SR_CgaSize ;  /* 0x0000000000037805 */ /* 0x000fca0000008a00 */
[----:B------:R-:W-:-:S05]  /*0e50*/  IMAD R3, R3, -0xa0, RZ ;  /* 0xffffff6003037824 */ /* 0x000fca00078e02ff */
[----:B------:R-:W-:-:S14]  /*0e60*/  R2UR UR5, R3 ;  /* 0x00000000030572ca */ /* 0x000fdc00000e0000 */
[----:B------:R-:W3:Y:S01]  /*0e70*/  LDCU UR5, c[0x0][UR5+0x2b0] ;  /* 0x00005600050577ac */ /* 0x000ee20008000800 */
[----:B------:R-:W-:Y:S02]  /*0e80*/  PRMT R7, RZ, 0x7610, R7 ;  /* 0x00007610ff077816 */ /* 0x000fe40000000007 */
[----:B------:R-:W-:Y:S02]  /*0e90*/  PRMT R8, RZ, 0x7610, R8 ;  /* 0x00007610ff087816 */ /* 0x000fe40000000008 */
[----:B------:R-:W-:-:S05]  /*0ea0*/  CS2R.32 R3, SR_CgaSize ;  /* 0x0000000000037805 */ /* 0x000fca0000008a00 */
[----:B------:R-:W-:-:S05]  /*0eb0*/  IMAD R3, R3, -0xa0, RZ ;  /* 0xffffff6003037824 */ /* 0x000fca00078e02ff */
[----:B-1----:R-:W-:-:S14]  /*0ec0*/  R2UR UR4, R3 ;  /* 0x00000000030472ca */ /* 0x002fdc00000e0000 */
[----:B------:R-:W1:Y:S01]  /*0ed0*/  LDCU UR4, c[0x0][UR4+0x2b4] ;  /* 0x00005680040477ac */ /* 0x000e620008000800 */
[----:B------:R-:W4:Y:S01]  /*0ee0*/  S2UR UR45, SR_CTAID.Y ;  /* 0x00000000002d79c3 */ /* 0x000f220000002600 */
[----:B------:R-:W3:Y:S01]  /*0ef0*/  LDCU UR15, c[0x0][0xb24] ;  /* 0x00016480ff0f77ac */ /* 0x000ee20008000800 */
[----:B------:R-:W1:Y:S06]  /*0f00*/  LDCU UR37, c[0x0][0xb24] ;  /* 0x00016480ff2577ac */ /* 0x000e6c0008000800 */
[----:B------:R-:W1:Y:S01]  /*0f10*/  S2UR UR36, SR_CTAID.Z ;  /* 0x00000000002479c3 */ /* 0x000e620000002700 */
[----:B------:R-:W1:Y:S01]  /*0f20*/  LDCU UR14, c[0x0][0xb30] ;  /* 0x00016600ff0e77ac */ /* 0x000e620008000800 */
[----:B--2---:R-:W-:Y:S01]  /*0f30*/  I2FP.F32.U32 R0, UR13 ;  /* 0x0000000d00007c45 */ /* 0x004fe20008201000 */
[----:B------:R-:W-:Y:S01]  /*0f40*/  UMOV UR48, UR13 ;  /* 0x0000000d00307c82 */ /* 0x000fe20008000000 */
[----:B---3--:R-:W-:-:S03]  /*0f50*/  UISETP.GE.AND UP1, UPT, UR15, 0x1, UPT ;  /* 0x000000010f00788c */ /* 0x008fc6000bf26270 */
[----:B------:R-:W-:Y:S01]  /*0f60*/  FMUL R0, R0, UR5 ;  /* 0x0000000500007c20 */ /* 0x000fe20008400000 */
[----:B------:R-:W-:-:S05]  /*0f70*/  CS2R.32 R3, SR_CgaSize ;  /* 0x0000000000037805 */ /* 0x000fca0000008a00 */
[----:B------:R-:W-:-:S05]  /*0f80*/  IMAD R3, R3, -0xa0, RZ ;  /* 0xffffff6003037824 */ /* 0x000fca00078e02ff */
[----:B------:R-:W-:-:S14]  /*0f90*/  R2UR UR5, R3 ;  /* 0x00000000030572ca */ /* 0x000fdc00000e0000 */
[----:B------:R-:W2:Y:S01]  /*0fa0*/  LDCU UR5, c[0x0][UR5+0x2a0] ;  /* 0x00005400050577ac */ /* 0x000ea20008000800 */
[----:B----4-:R-:W-:Y:S01]  /*0fb0*/  I2FP.F32.U32 R3, UR45 ;  /* 0x0000002d00037c45 */ /* 0x010fe20008201000 */
[----:B------:R1:W3:Y:S04]  /*0fc0*/  F2I.U32.TRUNC.NTZ R2, R0 ;  /* 0x0000000000027305 */ /* 0x0002e8000020f000 */
[----:B-1----:R-:W-:Y:S01]  /*0fd0*/  FMUL R0, R3, UR4 ;  /* 0x0000000403007c20 */ /* 0x002fe20008400000 */
[----:B------:R-:W-:-:S06]  /*0fe0*/  RPCMOV.32 Rpc.LO, R3 ;  /* 0x0000000300007352 */ /* 0x000fcc0000000000 */
[----:B------:R-:W-:-:S05]  /*0ff0*/  CS2R.32 R3, SR_CgaSize ;  /* 0x0000000000037805 */ /* 0x000fca0000008a00 */
[----:B------:R-:W-:-:S05]  /*1000*/  IMAD R3, R3, -0xa0, RZ ;  /* 0xffffff6003037824 */ /* 0x000fca00078e02ff */
[----:B------:R-:W-:Y:S02]  /*1010*/  R2UR UR4, R3 ;  /* 0x00000000030472ca */ /* 0x000fe400000e0000 */
[----:B------:R-:W-:-:S12]  /*1020*/  RPCMOV.32 R3, Rpc.LO ;  /* 0x0000000000037353 */ /* 0x000fd80000000000 */
[----:B------:R-:W1:Y:S01]  /*1030*/  LDCU UR4, c[0x0][UR4+0x2a4] ;  /* 0x00005480040477ac */ /* 0x000e620008000800 */
[----:B---3--:R-:W-:Y:S01]  /*1040*/  R2UR UR39, R2 ;  /* 0x00000000022772ca */ /* 0x008fe200000e0000 */
[----:B------:R-:W3:-:S12]  /*1050*/  F2I.U32.TRUNC.NTZ R0, R0 ;  /* 0x0000000000007305 */ /* 0x000ed8000020f000 */
[----:B------:R-:W-:-:S04]  /*1060*/  UIADD3 UR39, UPT, UPT, -UR39, URZ, URZ ;  /* 0x000000ff27277290 */ /* 0x000fc8000fffe1ff */
[----:B--2---:R-:W-:Y:S01]  /*1070*/  UIMAD UR39, UR5, UR39, UR13 ;  /* 0x00000027052772a4 */ /* 0x004fe2000f8e020d */
[----:B---3--:R-:W-:-:S13]  /*1080*/  R2UR UR38, R0 ;  /* 0x00000000002672ca */ /* 0x008fda00000e0000 */
[----:B------:R-:W-:-:S04]  /*1090*/  UIADD3 UR38, UPT, UPT, -UR38, URZ, URZ ;  /* 0x000000ff26267290 */ /* 0x000fc8000fffe1ff */
[----:B-1----:R-:W-:Y:S01]  /*10a0*/  UIMAD UR38, UR4, UR38, UR45 ;  /* 0x00000026042672a4 */ /* 0x002fe2000f8e022d */
[----:B------:R-:W-:Y:S11]  /*10b0*/  BRA.U UP5, `(.L_x_17) ;  /* 0x0000000105307547 */ /* 0x000ff6000b800000 */
[----:B------:R-:W-:Y:S02]  /*10c0*/  UISETP.NE.AND UP0, UPT, UR38, URZ, UPT ;  /* 0x000000ff2600728c */ /* 0x000fe4000bf05270 */
[----:B------:R-:W-:Y:S02]  /*10d0*/  ULOP3.LUT UR5, UR39, 0xfffffffe, URZ, 0xc0, !UPT ;  /* 0xfffffffe27057892 */ /* 0x000fe4000f8ec0ff */
[----:B------:R-:W-:Y:S01]  /*10e0*/  UISETP.LT.U32.OR UP0, UPT, UR39, 0x2, !UP0 ;  /* 0x000000022700788c */ /* 0x000fe2000c701470 */
[----:B------:R-:W-:-:S03]  /*10f0*/  UMOV UR4, 0x3 ;  /* 0x0000000300047882 */ /* 0x000fc60000000000 */
[----:B------:R-:W-:Y:S02]  /*1100*/  USEL UR7, URZ, 0x1, !UP0 ;  /* 0x00000001ff077887 */ /* 0x000fe4000c000000 */
[----:B------:R-:W-:Y:S02]  /*1110*/  USEL UR6, URZ, 0x2, !UP0 ;  /* 0x00000002ff067887 */ /* 0x000fe4000c000000 */
[----:B------:R-:W-:Y:S02]  /*1120*/  USHF.L.U32 UR4, UR4, UR5, URZ ;  /* 0x0000000504047299 */ /* 0x000fe400080006ff */
[----:B------:R-:W-:-:S04]  /*1130*/  UIADD3 UR6, UPT, UPT, UR7, UR6, URZ ;  /* 0x0000000607067290 */ /* 0x000fc8000fffe0ff */
[----:B------:R-:W-:Y:S02]  /*1140*/  IMAD.U32 R0, RZ, RZ, UR4 ;  /* 0x00000004ff007e24 */ /* 0x000fe4000f8e00ff */
[----:B------:R-:W-:-:S03]  /*1150*/  IMAD.U32 R2, RZ, RZ, UR6 ;  /* 0x00000006ff027e24 */ /* 0x000fc6000f8e00ff */
[----:B------:R-:W-:Y:S02]  /*1160*/  PRMT R8, R0, 0x7610, R8 ;  /* 0x0000761000087816 */ /* 0x000fe40000000008 */
[----:B------:R-:W-:Y:S02]  /*1170*/  PRMT R7, R2, 0x7610, R7 ;  /* 0x0000761002077816 */ /* 0x000fe40000000007 */
.L_x_17:
[----:B------:R-:W-:Y:S05]  /*1180*/  BRA.U !UP1, `(.L_x_18) ;  /* 0x0000000109c07547 */ /* 0x000fea000b800000 */
[----:B------:R-:W1:Y:S01]  /*1190*/  LDCU.128 UR4, c[0x0][0xb10] ;  /* 0x00016200ff0477ac */ /* 0x000e620008000c00 */
[----:B------:R-:W2:Y:S01]  /*11a0*/  LDCU UR48, c[0x0][0xb0c] ;  /* 0x00016180ff3077ac */ /* 0x000ea20008000800 */
[----:B------:R-:W3:Y:S01]  /*11b0*/  LDCU UR18, c[0x0][0x370] ;  /* 0x00006e00ff1277ac */ /* 0x000ee20008000800 */
[----:B------:R-:W4:Y:S01]  /*11c0*/  LDCU UR17, c[0x0][0x374] ;  /* 0x00006e80ff1177ac */ /* 0x000f220008000800 */
[----:B------:R-:W4:Y:S01]  /*11d0*/  LDCU UR16, c[0x0][0xb20] ;  /* 0x00016400ff1077ac */ /* 0x000f220008000800 */
[----:B------:R-:W4:Y:S01]  /*11e0*/  LDCU.64 UR8, c[0x0][0xb28] ;  /* 0x00016500ff0877ac */ /* 0x000f220008000a00 */
[----:B-1----:R-:W-:Y:S02]  /*11f0*/  UIMAD.WIDE.U32 UR20, UR13, UR4, URZ ;  /* 0x000000040d1472a5 */ /* 0x002fe4000f8e00ff */
[----:B------:R-:W-:Y:S02]  /*1200*/  UISETP.NE.AND UP4, UPT, UR6, 0x1, UPT ;  /* 0x000000010600788c */ /* 0x000fe4000bf85270 */
[----:B--2---:R-:W-:-:S02]  /*1210*/  UISETP.NE.AND UP0, UPT, UR48, 0x1, UPT ;  /* 0x000000013000788c */ /* 0x004fc4000bf05270 */
[----:B---3--:R-:W-:Y:S01]  /*1220*/  UIMAD.WIDE.U32 UR22, UR18, UR4, URZ ;  /* 0x00000004121672a5 */ /* 0x008fe2000f8e00ff */
[----:B------:R-:W-:Y:S01]  /*1230*/  UMOV UR19, UR21 ;  /* 0x0000001500137c82 */ /* 0x000fe20008000000 */
[----:B----4-:R-:W-:Y:S02]  /*1240*/  UIMAD.WIDE.U32 UR20, UR17, UR7, URZ ;  /* 0x00000007111472a5 */ /* 0x010fe4000f8e00ff */
[----:B------:R-:W-:Y:S02]  /*1250*/  UISETP.NE.AND UP1, UPT, UR15, 0x1, UPT ;  /* 0x000000010f00788c */ /* 0x000fe4000bf25270 */
[----:B------:R-:W-:Y:S02]  /*1260*/  UIMAD.WIDE.U32 UR24, UR45, UR7, URZ ;  /* 0x000000072d1872a5 */ /* 0x000fe4000f8e00ff */
[----:B------:R-:W-:Y:S02]  /*1270*/  @UP4 USHF.R.U32.HI UR17, URZ, UR16, UR21 ;  /* 0x00000010ff114299 */ /* 0x000fe40008011615 */
[----:B------:R-:W-:-:S02]  /*1280*/  USHF.R.U32.HI UR4, URZ, UR5, UR19 ;  /* 0x00000005ff047299 */ /* 0x000fc40008011613 */
[----:B------:R-:W-:Y:S01]  /*1290*/  UIMAD.WIDE.U32 UR20, UR17, UR8, URZ ;  /* 0x00000008111472a5 */ /* 0x000fe2000f8e00ff */
[----:B------:R-:W-:Y:S01]  /*12a0*/  UMOV UR19, UR23 ;  /* 0x0000001700137c82 */ /* 0x000fe20008000000 */
[----:B------:R-:W-:Y:S02]  /*12b0*/  USEL UR4, UR13, UR4, !UP0 ;  /* 0x000000040d047287 */ /* 0x000fe4000c000000 */
[----:B------:R-:W-:Y:S02]  /*12c0*/  @UP0 USHF.R.U32.HI UR18, URZ, UR5, UR19 ;  /* 0x00000005ff120299 */ /* 0x000fe40008011613 */
[----:B------:R-:W-:Y:S01]  /*12d0*/  @UP1 USHF.R.U32.HI UR17, URZ, UR9, UR21 ;  /* 0x00000009ff111299 */ /* 0x000fe20008011615 */
[----:B------:R-:W-:Y:S01]  /*12e0*/  UMOV UR5, UR25 ;  /* 0x0000001900057c82 */ /* 0x000fe20008000000 */
[----:B------:R-:W-:Y:S02]  /*12f0*/  UIMAD.WIDE.U32 UR22, UR18, UR8, URZ ;  /* 0x00000008121672a5 */ /* 0x000fe4000f8e00ff */
[----:B------:R-:W-:-:S02]  /*1300*/  USHF.R.U32.HI UR5, URZ, UR16, UR5 ;  /* 0x00000010ff057299 */ /* 0x000fc40008011605 */
[----:B------:R-:W-:Y:S02]  /*1310*/  @UP1 USHF.R.U32.HI UR18, URZ, UR9, UR23 ;  /* 0x00000009ff121299 */ /* 0x000fe40008011617 */
[----:B------:R-:W-:Y:S02]  /*1320*/  USEL UR5, UR45, UR5, !UP4 ;  /* 0x000000052d057287 */ /* 0x000fe4000e000000 */
[----:B------:R-:W-:Y:S02]  /*1330*/  UIMAD UR17, UR17, UR15, URZ ;  /* 0x0000000f111172a4 */ /* 0x000fe4000f8e02ff */
[----:B------:R-:W-:Y:S02]  /*1340*/  UIMAD UR7, UR18, UR15, URZ ;  /* 0x0000000f120772a4 */ /* 0x000fe4000f8e02ff */
[----:B------:R-:W-:Y:S02]  /*1350*/  UISETP.GE.AND UP0, UPT, UR5, UR17, UPT ;  /* 0x000000110500728c */ /* 0x000fe4000bf06270 */
[----:B------:R-:W-:-:S02]  /*1360*/  UIMAD.WIDE.U32 UR20, UR5, UR8, URZ ;  /* 0x00000008051472a5 */ /* 0x000fc4000f8e00ff */
[----:B------:R-:W-:Y:S02]  /*1370*/  UISETP.GE.OR UP0, UPT, UR4, UR7, UP0 ;  /* 0x000000070400728c */ /* 0x000fe40008706670 */
[----:B------:R-:W-:Y:S02]  /*1380*/  USHF.R.U32.HI UR7, URZ, UR9, UR21 ;  /* 0x00000009ff077299 */ /* 0x000fe40008011615 */
[----:B------:R-:W-:Y:S02]  /*1390*/  UIMAD.WIDE.U32 UR16, UR4, UR8, URZ ;  /* 0x00000008041072a5 */ /* 0x000fe4000f8e00ff */
[----:B------:R-:W-:Y:S02]  /*13a0*/  USEL UR7, UR5, UR7, !UP1 ;  /* 0x0000000705077287 */ /* 0x000fe4000c800000 */
[----:B------:R-:W-:-:S03]  /*13b0*/  UIADD3 UR8, UPT, UPT, -UR5, URZ, URZ ;  /* 0x000000ff05087290 */ /* 0x000fc6000fffe1ff */
[----:B------:R-:W-:Y:S02]  /*13c0*/  @!UP0 USHF.R.U32.HI UR16, URZ, UR9, UR17 ;  /* 0x00000009ff108299 */ /* 0x000fe40008011611 */
[----:B------:R-:W-:Y:S02]  /*13d0*/  UIADD3 UR17, UPT, UPT, -UR7, URZ, URZ ;  /* 0x000000ff07117290 */ /* 0x000fe4000fffe1ff */
[----:B------:R-:W-:Y:S02]  /*13e0*/  @!UP0 USEL UR16, UR4, UR16, !UP1 ;  /* 0x0000001004108287 */ /* 0x000fe4000c800000 */
[----:B------:R-:W-:Y:S02]  /*13f0*/  UIMAD UR17, UR15, UR17, UR5 ;  /* 0x000000110f1172a4 */ /* 0x000fe4000f8e0205 */
[----:B------:R-:W-:Y:S02]  /*1400*/  UIADD3 UR9, UPT, UPT, -UR4, URZ, URZ ;  /* 0x000000ff04097290 */ /* 0x000fe4000fffe1ff */
[----:B------:R-:W-:-:S02]  /*1410*/  @!UP0 UIMAD UR17, UR17, UR18, UR16 ;  /* 0x00000012111182a4 */ /* 0x000fc4000f8e0210 */
[----:B------:R-:W-:Y:S02]  /*1420*/  @!UP0 UIADD3 UR7, UPT, UPT, UR7, -UR16, URZ ;  /* 0x8000001007078290 */ /* 0x000fe4000fffe0ff */
[----:B------:R-:W-:Y:S02]  /*1430*/  UIMAD UR8, UR6, UR8, UR45 ;  /* 0x00000008060872a4 */ /* 0x000fe4000f8e022d */
[----:B------:R-:W-:Y:S02]  /*1440*/  @!UP0 UIMAD UR5, UR7, UR15, UR4 ;  /* 0x0000000f070582a4 */ /* 0x000fe4000f8e0204 */
[----:B------:R-:W-:Y:S01]  /*1450*/  UIMAD UR9, UR48, UR9, UR13 ;  /* 0x00000009300972a4 */ /* 0x000fe2000f8e020d */
[----:B------:R-:W-:Y:S01]  /*1460*/  @!UP0 UMOV UR4, UR17 ;  /* 0x0000001100048c82 */ /* 0x000fe20008000000 */
[----:B------:R-:W-:Y:S02]  /*1470*/  UIMAD UR45, UR5, UR6, UR8 ;  /* 0x00000006052d72a4 */ /* 0x000fe4000f8e0208 */
[----:B------:R-:W-:-:S12]  /*1480*/  UIMAD UR48, UR4, UR48, UR9 ;  /* 0x00000030043072a4 */ /* 0x000fd8000f8e0209 */
.L_x_18:
[----:B------:R-:W-:Y:S02]  /*1490*/  UISETP.NE.AND UP1, UPT, UR14, 0x1, UPT ;  /* 0x000000010e00788c */ /* 0x000fe4000bf25270 */
[----:B------:R-:W-:-:S07]  /*14a0*/  UISETP.NE.AND UP0, UPT, UR12, 0x2, UPT ;  /* 0x000000020c00788c */ /* 0x000fce000bf05270 */
[----:B------:R-:W-:Y:S05]  /*14b0*/  BRA.U UP1, `(.L_x_19) ;  /* 0x0000000101407547 */ /* 0x000fea000b800000 */
[----:B------:R-:W1:Y:S01]  /*14c0*/  LDCU.128 UR4, c[0x0][0xb10] ;  /* 0x00016200ff0477ac */ /* 0x000e620008000c00 */
[----:B------:R-:W2:Y:S01]  /*14d0*/  LDCU UR9, c[0x0][0xb0c] ;  /* 0x00016180ff0977ac */ /* 0x000ea20008000800 */
[----:B------:R-:W3:Y:S01]  /*14e0*/  LDCU UR8, c[0x0][0xb20] ;  /* 0x00016400ff0877ac */ /* 0x000ee20008000800 */
[----:B-1----:R-:W-:Y:S02]  /*14f0*/  UIMAD.WIDE.U32 UR16, UR48, UR4, URZ ;  /* 0x00000004301072a5 */ /* 0x002fe4000f8e00ff */
[----:B------:R-:W-:Y:S02]  /*1500*/  UIMAD.WIDE.U32 UR14, UR45, UR7, URZ ;  /* 0x000000072d0e72a5 */ /* 0x000fe4000f8e00ff */
[----:B--2---:R-:W-:-:S03]  /*1510*/  UISETP.NE.AND UP1, UPT, UR9, 0x1, UPT ;  /* 0x000000010900788c */ /* 0x004fc6000bf25270 */
[----:B------:R-:W-:Y:S02]  /*1520*/  UMOV UR7, UR17 ;  /* 0x0000001100077c82 */ /* 0x000fe40008000000 */
[----:B------:R-:W-:Y:S02]  /*1530*/  USHF.R.U32.HI UR4, URZ, UR5, UR7 ;  /* 0x00000005ff047299 */ /* 0x000fe40008011607 */
[----:B---3--:R-:W-:Y:S02]  /*1540*/  USHF.R.U32.HI UR5, URZ, UR8, UR15 ;  /* 0x00000008ff057299 */ /* 0x008fe4000801160f */
[----:B------:R-:W-:Y:S02]  /*1550*/  USEL UR4, UR48, UR4, !UP1 ;  /* 0x0000000430047287 */ /* 0x000fe4000c800000 */
[----:B------:R-:W-:-:S04]  /*1560*/  UISETP.NE.AND UP1, UPT, UR6, 0x1, UPT ;  /* 0x000000010600788c */ /* 0x000fc8000bf25270 */
[----:B------:R-:W-:-:S04]  /*1570*/  USEL UR5, UR45, UR5, !UP1 ;  /* 0x000000052d057287 */ /* 0x000fc8000c800000 */
[----:B------:R-:W-:Y:S02]  /*1580*/  UIADD3 UR7, UPT, UPT, -UR5, UR4, URZ ;  /* 0x0000000405077290 */ /* 0x000fe4000fffe1ff */
[----:B------:R-:W-:Y:S02]  /*1590*/  UIADD3 UR4, UPT, UPT, UR5, -UR4, URZ ;  /* 0x8000000405047290 */ /* 0x000fe4000fffe0ff */
[----:B------:R-:W-:Y:S02]  /*15a0*/  UIMAD UR45, UR7, UR6, UR45 ;  /* 0x00000006072d72a4 */ /* 0x000fe4000f8e022d */
[----:B------:R-:W-:-:S12]  /*15b0*/  UIMAD UR48, UR4, UR9, UR48 ;  /* 0x00000009043072a4 */ /* 0x000fd8000f8e0230 */
.L_x_19:
[----:B------:R-:W-:Y:S05]  /*15c0*/  BRA.U !UP6, `(.L_x_20) ;  /* 0x000000010e0c7547 */ /* 0x000fea000b800000 */
[----:B------:R-:W-:Y:S01]  /*15d0*/  UCGABAR_WAIT ;  /* 0x0000000000007dc7 */ /* 0x000fe20008000000 */
[----:B------:R-:W-:Y:S01]  /*15e0*/  CCTL.IVALL ;  /* 0x00000000ff00798f */ /* 0x000fe20002000000 */
[----:B------:R-:W-:Y:S05]  /*15f0*/  BRA `(.L_x_21) ;  /* 0x0000000000047947 */ /* 0x000fea0003800000 */
.L_x_20:
[----:B------:R-:W-:Y:S06]  /*1600*/  BAR.SYNC.DEFER_BLOCKING 0x0 ;  /* 0x0000000000007b1d */ /* 0x000fec0000010000 */
.L_x_21:
[----:B------:R-:W-:Y:S05]  /*1610*/  BRA.U UP0, `(.L_x_22) ;  /* 0x0000001100cc7547 */ /* 0x000fea000b800000 */
[----:B------:R-:W1:Y:S01]  /*1620*/  LDCU UR15, c[0x0][0x38c] ;  /* 0x00007180ff0f77ac */ /* 0x000e620008000800 */
[----:B------:R-:W-:Y:S01]  /*1630*/  HFMA2 R9, -RZ, RZ, 0, 0 ;  /* 0x00000000ff097431 */ /* 0x000fe200000001ff */
[----:B------:R-:W-:Y:S01]  /*1640*/  ISETP.NE.AND P1, PT, R14, RZ, P2 ;  /* 0x000000ff0e00720c */ /* 0x000fe20001725270 */
[----:B------:R-:W-:Y:S01]  /*1650*/  IMAD.MOV.U32 R0, RZ, RZ, 0x1 ;  /* 0x00000001ff007424 */ /* 0x000fe200078e00ff */
[----:B------:R-:W-:Y:S01]  /*1660*/  USHF.L.U32 UR23, UR13, 0x7, URZ ;  /* 0x000000070d177899 */ /* 0x000fe200080006ff */
[----:B------:R-:W-:Y:S01]  /*1670*/  IMAD.MOV.U32 R12, RZ, RZ, RZ ;  /* 0x000000ffff0c7224 */ /* 0x000fe200078e00ff */
[----:B------:R-:W-:Y:S01]  /*1680*/  UISETP.NE.AND UP1, UPT, UR12, URZ, UPT ;  /* 0x000000ff0c00728c */ /* 0x000fe2000bf25270 */
[----:B------:R-:W-:Y:S01]  /*1690*/  MOV R10, RZ ;  /* 0x000000ff000a7202 */ /* 0x000fe20000000f00 */
[----:B------:R-:W-:Y:S01]  /*16a0*/  IMAD.MOV.U32 R11, RZ, RZ, 0x1 ;  /* 0x00000001ff0b7424 */ /* 0x000fe200078e00ff */
[----:B------:R-:W2:Y:S01]  /*16b0*/  LDCU UR14, c[0x0][0x370] ;  /* 0x00006e00ff0e77ac */ /* 0x000ea20008000800 */
[----:B------:R-:W3:Y:S01]  /*16c0*/  LDCU.64 UR26, c[0x0][0x348] ;  /* 0x00006900ff1a77ac */ /* 0x000ee20008000a00 */
[----:B------:R-:W-:-:S02]  /*16d0*/  ULOP3.LUT UR23, UR23, 0x80, URZ, 0xc0, !UPT ;  /* 0x0000008017177892 */ /* 0x000fc4000f8ec0ff */
[----:B-1----:R-:W-:Y:S01]  /*16e0*/  UIADD3 UR4, UPT, UPT, UR15, 0x3f, URZ ;  /* 0x0000003f0f047890 */ /* 0x002fe2000fffe0ff */
[----:B------:R-:W1:Y:S03]  /*16f0*/  LDCU UR13, c[0x0][0x374] ;  /* 0x00006e80ff0d77ac */ /* 0x000e660008000800 */
[----:B------:R-:W-:Y:S02]  /*1700*/  USHF.R.S32.HI UR22, URZ, 0x1f, UR4 ;  /* 0x0000001fff167899 */ /* 0x000fe40008011404 */
[----:B------:R-:W-:Y:S02]  /*1710*/  USEL UR52, UR52, 0x2, UP1 ;  /* 0x0000000234347887 */ /* 0x000fe40008800000 */
[----:B------:R-:W-:Y:S02]  /*1720*/  ULEA.HI UR22, UR22, UR4, URZ, 0x6 ;  /* 0x0000000416167291 */ /* 0x000fe4000f8f30ff */
[----:B------:R-:W-:-:S02]  /*1730*/  UIADD3 UR4, UPT, UPT, UR15, -0x1, URZ ;  /* 0xffffffff0f047890 */ /* 0x000fc4000fffe0ff */
[----:B------:R-:W-:Y:S02]  /*1740*/  USHF.R.S32.HI UR22, URZ, 0x6, UR22 ;  /* 0x00000006ff167899 */ /* 0x000fe40008011416 */
[----:B------:R-:W-:Y:S02]  /*1750*/  UISETP.GE.U32.AND UP2, UPT, UR4, -0x7f, UPT ;  /* 0xffffff810400788c */ /* 0x000fe4000bf46070 */
[----:B------:R-:W-:Y:S02]  /*1760*/  UISETP.LT.U32.AND UP0, UPT, UR22, 0x5, UPT ;  /* 0x000000051600788c */ /* 0x000fe4000bf01070 */
[----:B------:R-:W-:Y:S02]  /*1770*/  UIADD3 UR15, UPT, UPT, UR15, 0x7e, URZ ;  /* 0x0000007e0f0f7890 */ /* 0x000fe4000fffe0ff */
[----:B------:R-:W-:Y:S01]  /*1780*/  USEL UR21, UR22, 0x5, UP0 ;  /* 0x0000000516157887 */ /* 0x000fe20008000000 */
[----:B------:R-:W-:-:S03]  /*1790*/  UMOV UR31, URZ ;  /* 0x000000ff001f7c82 */ /* 0x000fc60008000000 */
[----:B------:R-:W-:Y:S02]  /*17a0*/  UIADD3 UR28, UPT, UPT, UR21, -0x1, URZ ;  /* 0xffffffff151c7890 */ /* 0x000fe4000fffe0ff */
[----:B------:R-:W-:Y:S02]  /*17b0*/  @UP2 UIADD3 UR28, UPT, UPT, UR21, URZ, URZ ;  /* 0x000000ff151c2290 */ /* 0x000fe4000fffe0ff */
[----:B------:R-:W-:Y:S02]  /*17c0*/  UIADD3 UR40, UPT, UPT, UR22, -UR21, URZ ;  /* 0x8000001516287290 */ /* 0x000fe4000fffe0ff */
[----:B------:R-:W-:Y:S02]  /*17d0*/  UIADD3 UR25, UPT, UPT, UR28, 0x1, URZ ;  /* 0x000000011c197890 */ /* 0x000fe4000fffe0ff */
[----:B-123--:R-:W-:-:S12]  /*17e0*/  UIADD3 UR28, UPT, UPT, -UR28, URZ, URZ ;  /* 0x000000ff1c1c7290 */ /* 0x00efd8000fffe1ff */
.L_x_42:
[----:B------:R-:W-:Y:S01]  /*17f0*/  UISETP.NE.AND UP0, UPT, UR44, URZ, UPT ;  /* 0x000000ff2c00728c */ /* 0x000fe2000bf05270 */
[----:B------:R-:W1:Y:S08]  /*1800*/  S2UR UR44, SR_CgaCtaId ;  /* 0x00000000002c79c3 */ /* 0x000e700000008800 */
[----:B------:R-:W-:Y:S05]  /*1810*/  BRA.U UP0, `(.L_x_23) ;  /* 0x0000000100347547 */ /* 0x000fea000b800000 */
[----:B------:R-:W2:Y:S01]  /*1820*/  S2R R2, SR_CgaCtaId ;  /* 0x0000000000027919 */ /* 0x000ea20000008800 */
[----:B------:R-:W-:-:S04]  /*1830*/  MOV R3, 0x400 ;  /* 0x0000040000037802 */ /* 0x000fc80000000f00 */
[----:B--2---:R-:W-:Y:S02]  /*1840*/  LEA R2, R2, R3, 0x18 ;  /* 0x0000000302027211 */ /* 0x004fe400078ec0ff */
[----:B------:R-:W-:-:S03]  /*1850*/  SHF.L.U32 R3, R11, 0x1f, RZ ;  /* 0x0000001f0b037819 */ /* 0x000fc600000006ff */
[----:B------:R-:W-:-:S04]  /*1860*/  IMAD R2, R10, 0x8, R2 ;  /* 0x000000080a027824 */ /* 0x000fc800078e0202 */
[----:B------:R-:W2:Y:S02]  /*1870*/  SYNCS.PHASECHK.TRANS64.TRYWAIT P0, [R2+URZ+0xf0], R3 ;  /* 0x0000f003020075a7 */ /* 0x000ea400080011ff */
[----:B--2---:R-:W-:Y:S05]  /*1880*/  @!P0 BRA `(.L_x_24) ;  /* 0x000000cc00108947 */ /* 0x004fea0003800000 */
.L_x_324:
[----:B------:R2:W-:Y:S02]  /*1890*/  SYNCS.ARRIVE.TRANS64.A1T0 RZ, [R2+URZ+0xe0], RZ ;  /* 0x0000e0ff02ff79a7 */ /* 0x0005e400081000ff */
[----:B--2---:R-:W-:-:S05]  /*18a0*/  VIADD R2, R10, 0x1 ;  /* 0x000000010a027836 */ /* 0x004fca0000000000 */
[----:B------:R-:W-:-:S04]  /*18b0*/  ISETP.NE.AND P0, PT, R2, 0x2, PT ;  /* 0x000000020200780c */ /* 0x000fc80003f05270 */
[----:B------:R-:W-:Y:S02]  /*18c0*/  SEL R3, RZ, 0x1, P0 ;  /* 0x00000001ff037807 */ /* 0x000fe40000000000 */
[----:B------:R-:W-:Y:S02]  /*18d0*/  SEL R10, R2, RZ, P0 ;  /* 0x000000ff020a7207 */ /* 0x000fe40000000000 */
[----:B------:R-:W-:-:S07]  /*18e0*/  LOP3.LUT R11, R11, R3, RZ, 0x3c, !PT ;  /* 0x000000030b0b7212 */ /* 0x000fce00078e3cff */
.L_x_23:
[----:B------:R-:W-:Y:S01]  /*18f0*/  UMOV UR24, 0x400 ;  /* 0x0000040000187882 */ /* 0x000fe20000000000 */
[----:B------:R-:W-:Y:S01]  /*1900*/  UISETP.GE.U32.AND UP0, UPT, UR15, 0x7f, UPT ;  /* 0x0000007f0f00788c */ /* 0x000fe2000bf06070 */
[----:B------:R-:W-:Y:S01]  /*1910*/  SHF.L.U32 R2, R0, 0x1f, RZ ;  /* 0x0000001f00027819 */ /* 0x000fe200000006ff */
[----:B-1----:R-:W-:Y:S02]  /*1920*/  ULEA UR24, UR44, UR24, 0x18 ;  /* 0x000000182c187291 */ /* 0x002fe4000f8ec0ff */
[----:B------:R-:W-:Y:S02]  /*1930*/  ULEA.HI UR35, UR48, UR48, URZ, 0x1 ;  /* 0x0000003030237291 */ /* 0x000fe4000f8f08ff */
[----:B------:R-:W-:Y:S02]  /*1940*/  ULEA UR4, UR31, UR24, 0x3 ;  /* 0x000000181f047291 */ /* 0x000fe4000f8e18ff */
[----:B------:R-:W-:Y:S02]  /*1950*/  USHF.L.U32 UR35, UR35, 0x7, URZ ;  /* 0x0000000723237899 */ /* 0x000fe400080006ff */
[----:B------:R-:W-:-:S02]  /*1960*/  ULEA UR11, UR45, UR23, 0x8 ;  /* 0x000000172d0b7291 */ /* 0x000fc4000f8e40ff */
[----:B------:R-:W-:-:S03]  /*1970*/  ULOP3.LUT UR35, UR23, 0xffffff00, UR35, 0xf8, !UPT ;  /* 0xffffff0017237892 */ /* 0x000fc6000f8ef823 */
[----:B------:R1:W2:Y:S01]  /*1980*/  SYNCS.PHASECHK.TRANS64.TRYWAIT P0, [UR4+0x28], R2 ;  /* 0x00002802ff0075a7 */ /* 0x0002a20008001104 */
[----:B------:R-:W-:Y:S01]  /*1990*/  UMOV UR4, URZ ;  /* 0x000000ff00047c82 */ /* 0x000fe20008000000 */
[----:B------:R-:W-:Y:S07]  /*19a0*/  BRA.U !UP0, `(.L_x_25) ;  /* 0x0000000108bc7547 */ /* 0x000fee000b800000 */
[----:B------:R-:W-:Y:S01]  /*19b0*/  UMOV UR5, UR28 ;  /* 0x0000001c00057c82 */ /* 0x000fe20008000000 */
[----:B------:R-:W-:Y:S01]  /*19c0*/  UMOV UR20, UR31 ;  /* 0x0000001f00147c82 */ /* 0x000fe20008000000 */
[----:B------:R-:W-:-:S05]  /*19d0*/  UMOV UR34, URZ ;  /* 0x000000ff00227c82 */ /* 0x000fca0008000000 */
.L_x_31:
[----:B------:R-:W-:Y:S01]  /*19e0*/  ULEA UR33, UR20, UR24, 0x3 ;  /* 0x0000001814217291 */ /* 0x000fe2000f8e18ff */
[----:B--2---:R-:W-:Y:S01]  /*19f0*/  @P2 MOV R3, 0x10000 ;  /* 0x0001000000032802 */ /* 0x004fe20000000f00 */
[----:B--234-:R-:W-:Y:S10]  /*1a00*/  @P0 BRA `(.L_x_26) ;  /* 0x00000000000c0947 */ /* 0x01cff40003800000 */
[----:B-1----:R-:W-:-:S04]  /*1a10*/  SHF.L.U32 R2, R0, 0x1f, RZ ;  /* 0x0000001f00027819 */ /* 0x002fc800000006ff */
[----:B------:R-:W1:Y:S02]  /*1a20*/  SYNCS.PHASECHK.TRANS64.TRYWAIT P0, [UR33+0x28], R2 ;  /* 0x00002802ff0075a7 */ /* 0x000e640008001121 */
[----:B-1----:R-:W-:Y:S05]  /*1a30*/  @!P0 BRA `(.L_x_27) ;  /* 0x000000c800b88947 */ /* 0x002fea0003800000 */
.L_x_26:
[----:B------:R2:W-:Y:S01]  /*1a40*/  @P2 SYNCS.ARRIVE.TRANS64 RZ, [UR33], R3 ;  /* 0x00000003ffff29a7 */ /* 0x0005e20008000021 */
[----:B------:R-:W-:Y:S02]  /*1a50*/  ULOP3.LUT UR4, UR52, 0x2, URZ, 0xfc, !UPT ;  /* 0x0000000234047892 */ /* 0x000fe4000f8efcff */
[----:B------:R-:W-:Y:S02]  /*1a60*/  UIADD3 UR5, UPT, UPT, UR5, 0x1, URZ ;  /* 0x0000000105057890 */ /* 0x000fe4000fffe0ff */
[----:B------:R-:W-:Y:S02]  /*1a70*/  UISETP.NE.AND UP0, UPT, UR4, 0x2, UPT ;  /* 0x000000020400788c */ /* 0x000fe4000bf05270 */
[----:B------:R-:W-:-:S07]  /*1a80*/  UISETP.NE.AND UP2, UPT, UR5, 0x1, UPT ;  /* 0x000000010500788c */ /* 0x000fce000bf45270 */
[----:B------:R-:W-:Y:S05]  /*1a90*/  BRA.U UP0, `(.L_x_28) ;  /* 0x0000000100047547 */ /* 0x000fea000b800000 */
[----:B------:R-:W-:Y:S05]  /*1aa0*/  BPT.TRAP 0x1 ;  /* 0x000000040000795c */ /* 0x000fea0000300000 */
.L_x_28:
[----:B------:R-:W-:Y:S04]  /*1ab0*/  BSSY.RECONVERGENT B0, `(.L_x_29) ;  /* 0x0000003000007945 */ /* 0x000fe80003800200 */
[----:B------:R-:W-:Y:S05]  /*1ac0*/  @!P1 BRA `(.L_x_30) ;  /* 0x0000000000049947 */ /* 0x000fea0003800000 */
[----:B------:R-:W-:Y:S05]  /*1ad0*/  BPT.TRAP 0x1 ;  /* 0x000000040000795c */ /* 0x000fea0000300000 */
.L_x_30:
[----:B------:R-:W-:Y:S05]  /*1ae0*/  BSYNC.RECONVERGENT B0 ;  /* 0x0000000000007941 */ /* 0x000fea0003800200 */
.L_x_29:
[----:B------:R-:W-:Y:S02]  /*1af0*/  UIADD3 UR31, UPT, UPT, UR20, 0x1, URZ ;  /* 0x00000001141f7890 */ /* 0x000fe4000fffe0ff */
[----:B------:R-:W-:Y:S02]  /*1b00*/  ULEA UR8, UR20, UR24, 0xe ;  /* 0x0000001814087291 */ /* 0x000fe4000f8e70ff */
[----:B------:R-:W-:Y:S02]  /*1b10*/  UISETP.NE.AND UP0, UPT, UR31, 0x5, UPT ;  /* 0x000000051f00788c */ /* 0x000fe4000bf05270 */
[----:B------:R-:W-:Y:S02]  /*1b20*/  UIADD3 UR18, UP1, UPT, UR26, 0x80, URZ ;  /* 0x000000801a127890 */ /* 0x000fe4000ff3e0ff */
[----:B------:R-:W-:Y:S02]  /*1b30*/  USEL UR6, URZ, 0x1, UP0 ;  /* 0x00000001ff067887 */ /* 0x000fe40008000000 */
[----:B------:R-:W-:-:S02]  /*1b40*/  USEL UR31, UR31, URZ, UP0 ;  /* 0x000000ff1f1f7287 */ /* 0x000fc40008000000 */
[----:B------:R-:W-:Y:S02]  /*1b50*/  UIADD3 UR16, UP0, UPT, UR26, 0x180, URZ ;  /* 0x000001801a107890 */ /* 0x000fe4000ff1e0ff */
[----:B------:R-:W-:Y:S01]  /*1b60*/  ULEA UR4, UR31, UR24, 0x3 ;  /* 0x000000181f047291 */ /* 0x000fe2000f8e18ff */
[----:B------:R-:W-:Y:S01]  /*1b70*/  LOP3.LUT R0, R0, UR6, RZ, 0x3c, !PT ;  /* 0x0000000600007c12 */ /* 0x000fe2000f8e3cff */
[----:B------:R-:W-:Y:S02]  /*1b80*/  ULOP3.LUT UR33, UR33, 0xfefffff8, URZ, 0xc0, !UPT ;  /* 0xfefffff821217892 */ /* 0x000fe4000f8ec0ff */
[----:B------:R-:W-:Y:S01]  /*1b90*/  UIADD3.X UR19, UPT, UPT, URZ, UR27, URZ, UP1, !UPT ;  /* 0x0000001bff137290 */ /* 0x000fe20008ffe4ff */
[----:B-1----:R-:W-:Y:S01]  /*1ba0*/  SHF.L.U32 R2, R0, 0x1f, RZ ;  /* 0x0000001f00027819 */ /* 0x002fe200000006ff */
[----:B------:R-:W-:Y:S02]  /*1bb0*/  UIADD3 UR32, UPT, UPT, UR8, 0x10800, URZ ;  /* 0x0001080008207890 */ /* 0x000fe4000fffe0ff */
[----:B------:R-:W-:Y:S01]  /*1bc0*/  UIADD3 UR8, UPT, UPT, UR8, 0x24800, URZ ;  /* 0x0002480008087890 */ /* 0x000fe2000fffe0ff */
[----:B------:R3:W4:Y:S01]  /*1bd0*/  SYNCS.PHASECHK.TRANS64.TRYWAIT P0, [UR4+0x28], R2 ;  /* 0x00002802ff0075a7 */ /* 0x0007220008001104 */
[----:B------:R-:W-:Y:S01]  /*1be0*/  UIADD3.X UR17, UPT, UPT, URZ, UR27, URZ, UP0, !UPT ;  /* 0x0000001bff117290 */ /* 0x000fe200087fe4ff */
[----:B------:R-:W-:Y:S01]  /*1bf0*/  UMOV UR6, 0x0 ;  /* 0x0000000000067882 */ /* 0x000fe20000000000 */
[----:B------:R-:W-:Y:S01]  /*1c00*/  UMOV UR7, 0x10000000 ;  /* 0x1000000000077882 */ /* 0x000fe20000000000 */
[----:B------:R-:W-:Y:S01]  /*1c10*/  UMOV UR10, UR34 ;  /* 0x00000022000a7c82 */ /* 0x000fe20008000000 */
[----:B------:R-:W-:Y:S01]  /*1c20*/  UMOV UR12, UR36 ;  /* 0x00000024000c7c82 */ /* 0x000fe20008000000 */
[----:B------:R-:W-:Y:S01]  /*1c30*/  UMOV UR9, UR33 ;  /* 0x0000002100097c82 */ /* 0x000fe20008000000 */
[----:B------:R1:W-:Y:S01]  /*1c40*/  UTMALDG.3D.2CTA [UR32], [UR18], desc[UR6] ;  /* 0x00000620120075b4 */ /* 0x0003e20008211000 */
[----:B------:R-:W-:Y:S01]  /*1c50*/  UMOV UR4, UR25 ;  /* 0x0000001900047c82 */ /* 0x000fe20008000000 */
[----:B------:R-:W-:Y:S01]  /*1c60*/  UMOV UR20, UR31 ;  /* 0x0000001f00147c82 */ /* 0x000fe20008000000 */
[----:B------:R3:W-:Y:S01]  /*1c70*/  UTMALDG.3D.2CTA [UR8], [UR16], desc[UR6] ;  /* 0x00000608100075b4 */ /* 0x0007e20008211000 */
[----:B-1----:R-:W-:Y:S01]  /*1c80*/  UIADD3 UR34, UPT, UPT, UR34, 0x40, URZ ;  /* 0x0000004022227890 */ /* 0x002fe2000fffe0ff */
[----:B------:R-:W-:Y:S11]  /*1c90*/  BRA.U UP2, `(.L_x_31) ;  /* 0xfffffffd02507547 */ /* 0x000ff6000b83ffff */
.L_x_25:
[----:B--2-4-:R-:W-:Y:S01]  /*1ca0*/  PLOP3.LUT P0, PT, PT, PT, UP3, 0x80, 0x8 ;  /* 0x000000000008781c */ /* 0x014fe20003f0f038 */
[----:B------:R-:W-:Y:S01]  /*1cb0*/  ULEA UR5, UR31, UR24, 0x3 ;  /* 0x000000181f057291 */ /* 0x000fe2000f8e18ff */
[----:B-1-3--:R-:W-:Y:S01]  /*1cc0*/  SHF.L.U32 R2, R0, 0x1f, RZ ;  /* 0x0000001f00027819 */ /* 0x00afe200000006ff */
[----:B------:R-:W-:-:S10]  /*1cd0*/  UISETP.GT.AND UP0, UPT, UR22, UR21, UPT ;  /* 0x000000151600728c */ /* 0x000fd4000bf04270 */
[----:B------:R-:W-:Y:S01]  /*1ce0*/  @!P0 SYNCS.ARRIVE.TRANS64.A1T0 RZ, [UR24+0x98], RZ ;  /* 0x000098ffffff89a7 */ /* 0x000fe20008100018 */
[----:B------:R1:W2:Y:S01]  /*1cf0*/  SYNCS.PHASECHK.TRANS64.TRYWAIT P0, [UR5+0x28], R2 ;  /* 0x00002802ff0075a7 */ /* 0x0002a20008001105 */
[----:B------:R-:W-:Y:S05]  /*1d00*/  BRA.U !UP0, `(.L_x_32) ;  /* 0x0000000108bc7547 */ /* 0x000fea000b800000 */
[----:B------:R-:W-:Y:S01]  /*1d10*/  UIADD3 UR5, UPT, UPT, UR40, UR4, URZ ;  /* 0x0000000428057290 */ /* 0x000fe2000fffe0ff */
[----:B------:R-:W-:-:S11]  /*1d20*/  UMOV UR34, UR31 ;  /* 0x0000001f00227c82 */ /* 0x000fd60008000000 */
.L_x_38:
[----:B------:R-:W-:Y:S01]  /*1d30*/  ULEA UR17, UR34, UR24, 0x3 ;  /* 0x0000001822117291 */ /* 0x000fe2000f8e18ff */
[----:B--2---:R-:W-:Y:S01]  /*1d40*/  @P2 MOV R3, 0x10000 ;  /* 0x0001000000032802 */ /* 0x004fe20000000f00 */
[----:B--2-4-:R-:W-:Y:S10]  /*1d50*/  @P0 BRA `(.L_x_33) ;  /* 0x00000000000c0947 */ /* 0x014ff40003800000 */
[----:B-1----:R-:W-:-:S04]  /*1d60*/  SHF.L.U32 R2, R0, 0x1f, RZ ;  /* 0x0000001f00027819 */ /* 0x002fc800000006ff */
[----:B------:R-:W1:Y:S02]  /*1d70*/  SYNCS.PHASECHK.TRANS64.TRYWAIT P0, [UR17+0x28], R2 ;  /* 0x00002802ff0075a7 */ /* 0x000e640008001111 */
[----:B-1----:R-:W-:Y:S05]  /*1d80*/  @!P0 BRA `(.L_x_34) ;  /* 0x000000c400fc8947 */ /* 0x002fea0003800000 */
.L_x_33:
[----:B------:R2:W-:Y:S01]  /*1d90*/  @P2 SYNCS.ARRIVE.TRANS64 RZ, [UR17], R3 ;  /* 0x00000003ffff29a7 */ /* 0x0005e20008000011 */
[----:B------:R-:W-:-:S04]  /*1da0*/  ULOP3.LUT UR6, UR52, 0x2, URZ, 0xfc, !UPT ;  /* 0x0000000234067892 */ /* 0x000fc8000f8efcff */
[----:B------:R-:W-:-:S09]  /*1db0*/  UISETP.NE.AND UP0, UPT, UR6, 0x2, UPT ;  /* 0x000000020600788c */ /* 0x000fd2000bf05270 */
[----:B------:R-:W-:Y:S05]  /*1dc0*/  BRA.U UP0, `(.L_x_35) ;  /* 0x0000000100047547 */ /* 0x000fea000b800000 */
[----:B------:R-:W-:Y:S05]  /*1dd0*/  BPT.TRAP 0x1 ;  /* 0x000000040000795c */ /* 0x000fea0000300000 */
.L_x_35:
[----:B------:R-:W-:Y:S04]  /*1de0*/  BSSY.RECONVERGENT B0, `(.L_x_36) ;  /* 0x0000003000007945 */ /* 0x000fe80003800200 */
[----:B------:R-:W-:Y:S05]  /*1df0*/  @!P1 BRA `(.L_x_37) ;  /* 0x0000000000049947 */ /* 0x000fea0003800000 */
[----:B------:R-:W-:Y:S05]  /*1e00*/  BPT.TRAP 0x1 ;  /* 0x000000040000795c */ /* 0x000fea0000300000 */
.L_x_37:
[----:B------:R-:W-:Y:S05]  /*1e10*/  BSYNC.RECONVERGENT B0 ;  /* 0x0000000000007941 */ /* 0x000fea0003800200 */
.L_x_36:
        /* <DEDUP_REMOVED lines=9> */
[----:B------:R-:W-:Y:S02]  /*1eb0*/  USHF.L.U32 UR18, UR4, 0x6, URZ ;  /* 0x0000000604127899 */ /* 0x000fe400080006ff */
[----:B------:R-:W-:Y:S01]  /*1ec0*/  ULOP3.LUT UR17, UR17, 0xfefffff8, URZ, 0xc0, !UPT ;  /* 0xfefffff811117892 */ /* 0x000fe2000f8ec0ff */
[----:B-1----:R-:W-:Y:S01]  /*1ed0*/  SHF.L.U32 R2, R0, 0x1f, RZ ;  /* 0x0000001f00027819 */ /* 0x002fe200000006ff */
[----:B------:R-:W-:Y:S02]  /*1ee0*/  UIADD3 UR16, UPT, UPT, UR8, 0x10800, URZ ;  /* 0x0001080008107890 */ /* 0x000fe4000fffe0ff */
[----:B------:R-:W-:Y:S01]  /*1ef0*/  UIADD3.X UR43, UPT, UPT, URZ, UR27, URZ, UP1, !UPT ;  /* 0x0000001bff2b7290 */ /* 0x000fe20008ffe4ff */
[----:B------:R3:W4:Y:S01]  /*1f00*/  SYNCS.PHASECHK.TRANS64.TRYWAIT P0, [UR6+0x28], R2 ;  /* 0x00002802ff0075a7 */ /* 0x0007220008001106 */
[----:B------:R-:W-:-:S02]  /*1f10*/  UIADD3 UR8, UPT, UPT, UR8, 0x24800, URZ ;  /* 0x0002480008087890 */ /* 0x000fc4000fffe0ff */
[----:B------:R-:W-:Y:S01]  /*1f20*/  UIADD3.X UR33, UPT, UPT, URZ, UR27, URZ, UP0, !UPT ;  /* 0x0000001bff217290 */ /* 0x000fe200087fe4ff */
[----:B------:R-:W-:Y:S01]  /*1f30*/  UMOV UR6, 0x0 ;  /* 0x0000000000067882 */ /* 0x000fe20000000000 */
[----:B------:R-:W-:Y:S01]  /*1f40*/  UMOV UR7, 0x10000000 ;  /* 0x1000000000077882 */ /* 0x000fe20000000000 */
[----:B------:R-:W-:Y:S01]  /*1f50*/  UMOV UR19, UR35 ;  /* 0x0000002300137c82 */ /* 0x000fe20008000000 */
[----:B------:R-:W-:Y:S01]  /*1f60*/  UMOV UR20, UR36 ;  /* 0x0000002400147c82 */ /* 0x000fe20008000000 */
[----:B------:R-:W-:Y:S01]  /*1f70*/  UMOV UR12, UR36 ;  /* 0x00000024000c7c82 */ /* 0x000fe20008000000 */
[----:B------:R-:W-:Y:S01]  /*1f80*/  UMOV UR9, UR17 ;  /* 0x0000001100097c82 */ /* 0x000fe20008000000 */
[----:B------:R-:W-:Y:S01]  /*1f90*/  UMOV UR10, UR18 ;  /* 0x00000012000a7c82 */ /* 0x000fe20008000000 */
[----:B------:R3:W-:Y:S01]  /*1fa0*/  UTMALDG.3D.2CTA [UR16], [UR42], desc[UR6] ;  /* 0x000006102a0075b4 */ /* 0x0007e20008211000 */
[----:B------:R-:W-:Y:S01]  /*1fb0*/  UIADD3 UR4, UPT, UPT, UR4, 0x1, URZ ;  /* 0x0000000104047890 */ /* 0x000fe2000fffe0ff */
[----:B------:R-:W-:-:S03]  /*1fc0*/  UMOV UR34, UR31 ;  /* 0x0000001f00227c82 */ /* 0x000fc60008000000 */
[----:B------:R-:W-:Y:S01]  /*1fd0*/  UISETP.NE.AND UP0, UPT, UR4, UR5, UPT ;  /* 0x000000050400728c */ /* 0x000fe2000bf05270 */
[----:B------:R3:W-:Y:S08]  /*1fe0*/  UTMALDG.3D.2CTA [UR8], [UR32], desc[UR6] ;  /* 0x00000608200075b4 */ /* 0x0007f00008211000 */
[----:B---3--:R-:W-:Y:S05]  /*1ff0*/  BRA.U UP0, `(.L_x_38) ;  /* 0xfffffffd004c7547 */ /* 0x008fea000b83ffff */
.L_x_32:
[C---:B--2---:R-:W-:Y:S01]  /*2000*/  LEA R3, R9.reuse, UR24, 0x3 ;  /* 0x0000001809037c11 */ /* 0x044fe2000f8e18ff */
[----:B------:R-:W-:Y:S01]  /*2010*/  NOP ;  /* 0x0000000000007918 */ /* 0x000fe20000000000 */
[----:B-1----:R-:W-:Y:S02]  /*2020*/  SHF.L.U32 R2, R12, 0x1f, RZ ;  /* 0x0000001f0c027819 */ /* 0x002fe400000006ff */
[----:B------:R-:W-:Y:S02]  /*2030*/  LEA R4, R9, UR24, 0x4 ;  /* 0x0000001809047c11 */ /* 0x000fe4000f8e20ff */
[----:B----4-:R-:W1:Y:S02]  /*2040*/  SYNCS.PHASECHK.TRANS64.TRYWAIT P0, [R3+URZ+0xa0], R2 ;  /* 0x0000a002030075a7 */ /* 0x010e6400080011ff */
[----:B-1----:R-:W-:Y:S05]  /*2050*/  @!P0 BRA `(.L_x_39) ;  /* 0x000000c400608947 */ /* 0x002fea0003800000 */
.L_x_327:
[----:B------:R-:W2:Y:S01]  /*2060*/  LDS.128 R4, [R4+0x110] ;  /* 0x0001100004047984 */ /* 0x000ea20000000c00 */
[----:B------:R-:W-:Y:S01]  /*2070*/  UISETP.GE.AND UP0, UPT, UR37, 0x1, UPT ;  /* 0x000000012500788c */ /* 0x000fe2000bf06270 */
[----:B------:R-:W-:Y:S01]  /*2080*/  @!PT LDS RZ, [RZ] ;  /* 0x00000000fffff984 */ /* 0x000fe20000000800 */
[----:B------:R-:W-:Y:S01]  /*2090*/  @!PT LDS RZ, [RZ] ;  /* 0x00000000fffff984 */ /* 0x000fe20000000800 */
[----:B------:R-:W-:Y:S01]  /*20a0*/  @!PT LDS RZ, [RZ] ;  /* 0x00000000fffff984 */ /* 0x000fe20000000800 */
[----:B------:R-:W-:Y:S01]  /*20b0*/  @!PT LDS RZ, [RZ] ;  /* 0x00000000fffff984 */ /* 0x000fe20000000800 */
[----:B------:R3:W-:Y:S06]  /*20c0*/  MEMBAR.ALL.CTA ;  /* 0x0000000000007992 */ /* 0x0007ec0000008000 */
[----:B---3--:R-:W3:Y:S01]  /*20d0*/  FENCE.VIEW.ASYNC.S ;  /* 0x00000000000073c6 */ /* 0x008ee20000000000 */
[----:B--2---:R-:W-:-:S13]  /*20e0*/  LOP3.LUT P0, RZ, R6, 0x1, RZ, 0xc0, !PT ;  /* 0x0000000106ff7812 */ /* 0x004fda000780c0ff */
[----:B---3--:R-:W-:Y:S01]  /*20f0*/  VOTEU.ANY UP1, P0 ;  /* 0x0000000000ff7886 */ /* 0x008fe20000020100 */
[----:B------:R-:W-:-:S13]  /*2100*/  PLOP3.LUT P0, PT, PT, PT, UP1, 0x80, 0x8 ;  /* 0x000000000008781c */ /* 0x000fda0003f0f018 */
[----:B-1----:R-:W-:Y:S02]  /*2110*/  @P0 LOP3.LUT R2, R5, 0xffff, RZ, 0xc0, !PT ;  /* 0x0000ffff05020812 */ /* 0x002fe400078ec0ff */
[----:B------:R-:W-:Y:S02]  /*2120*/  @P0 MOV R8, R4 ;  /* 0x0000000400080202 */ /* 0x000fe40000000f00 */
[----:B------:R-:W-:Y:S01]  /*2130*/  @P0 R2UR UR5, R2 ;  /* 0x00000000020502ca */ /* 0x000fe200000e0000 */
[----:B------:R-:W-:Y:S01]  /*2140*/  VIADD R2, R3, 0xb0 ;  /* 0x000000b003027836 */ /* 0x000fe20000000000 */
[----:B------:R-:W-:Y:S02]  /*2150*/  @P0 SHF.R.U32.HI R4, RZ, 0x10, R5 ;  /* 0x00000010ff040819 */ /* 0x000fe40000011605 */
[----:B------:R-:W-:Y:S02]  /*2160*/  @P0 R2UR UR6, R8 ;  /* 0x00000000080602ca */ /* 0x000fe400000e0000 */
[----:B------:R-:W-:-:S02]  /*2170*/  PRMT R2, RZ, 0x654, R2 ;  /* 0x00000654ff027816 */ /* 0x000fc40000000002 */
[----:B------:R-:W-:Y:S02]  /*2180*/  @P0 R2UR UR4, R4 ;  /* 0x00000000040402ca */ /* 0x000fe400000e0000 */
[----:B------:R1:W-:Y:S03]  /*2190*/  SYNCS.ARRIVE.TRANS64.RED.A1T0 RZ, [R2+URZ], RZ ;  /* 0x000000ff02ff79a7 */ /* 0x0003e600081004ff */
[----:B------:R-:W-:-:S04]  /*21a0*/  @UP1 UMOV UR29, UR5 ;  /* 0x00000005001d1c82 */ /* 0x000fc80008000000 */
[----:B------:R-:W-:-:S04]  /*21b0*/  @UP1 UMOV UR30, UR6 ;  /* 0x00000006001e1c82 */ /* 0x000fc80008000000 */
[----:B------:R-:W-:Y:S01]  /*21c0*/  @UP1 UMOV UR36, UR4 ;  /* 0x0000000400241c82 */ /* 0x000fe20008000000 */
[----:B------:R-:W-:Y:S05]  /*21d0*/  BRA.U !UP0, `(.L_x_40) ;  /* 0x0000000108b87547 */ /* 0x000fea000b800000 */
[----:B------:R-:W2:Y:S01]  /*21e0*/  LDCU.128 UR4, c[0x0][0xb10] ;  /* 0x00016200ff0477ac */ /* 0x000ea20008000c00 */
[----:B------:R-:W3:Y:S01]  /*21f0*/  LDCU UR10, c[0x0][0xb20] ;  /* 0x00016400ff0a77ac */ /* 0x000ee20008000800 */
[----:B------:R-:W4:Y:S01]  /*2200*/  LDCU UR11, c[0x0][0xb0c] ;  /* 0x00016180ff0b77ac */ /* 0x000f220008000800 */
[----:B------:R-:W1:Y:S01]  /*2210*/  LDCU.64 UR8, c[0x0][0xb28] ;  /* 0x00016500ff0877ac */ /* 0x000e620008000a00 */
[----:B------:R-:W-:Y:S02]  /*2220*/  UISETP.NE.AND UP3, UPT, UR37, 0x1, UPT ;  /* 0x000000012500788c */ /* 0x000fe4000bf65270 */
[----:B--2---:R-:W-:Y:S02]  /*2230*/  UIMAD.WIDE.U32 UR32, UR13, UR7, URZ ;  /* 0x000000070d2072a5 */ /* 0x004fe4000f8e00ff */
[----:B------:R-:W-:Y:S02]  /*2240*/  UIMAD.WIDE.U32 UR16, UR29, UR7, URZ ;  /* 0x000000071d1072a5 */ /* 0x000fe4000f8e00ff */
[----:B------:R-:W-:-:S02]  /*2250*/  UIMAD.WIDE.U32 UR18, UR14, UR4, URZ ;  /* 0x000000040e1272a5 */ /* 0x000fc4000f8e00ff */
[----:B------:R-:W-:Y:S01]  /*2260*/  UISETP.NE.AND UP0, UPT, UR6, 0x1, UPT ;  /* 0x000000010600788c */ /* 0x000fe2000bf05270 */
[----:B------:R-:W-:Y:S01]  /*2270*/  UMOV UR7, UR33 ;  /* 0x0000002100077c82 */ /* 0x000fe20008000000 */
[----:B----4-:R-:W-:Y:S02]  /*2280*/  UISETP.NE.AND UP2, UPT, UR11, 0x1, UPT ;  /* 0x000000010b00788c */ /* 0x010fe4000bf45270 */
[----:B---3--:R-:W-:Y:S02]  /*2290*/  USHF.R.U32.HI UR7, URZ, UR10, UR7 ;  /* 0x0000000aff077299 */ /* 0x008fe40008011607 */
[----:B------:R-:W-:Y:S02]  /*22a0*/  USHF.R.U32.HI UR12, URZ, UR5, UR19 ;  /* 0x00000005ff0c7299 */ /* 0x000fe40008011613 */
[----:B------:R-:W-:Y:S02]  /*22b0*/  USEL UR7, UR13, UR7, !UP0 ;  /* 0x000000070d077287 */ /* 0x000fe4000c000000 */
[----:B------:R-:W-:-:S02]  /*22c0*/  USEL UR12, UR14, UR12, !UP2 ;  /* 0x0000000c0e0c7287 */ /* 0x000fc4000d000000 */
[----:B-1----:R-:W-:Y:S02]  /*22d0*/  UIMAD.WIDE.U32 UR32, UR7, UR8, URZ ;  /* 0x00000008072072a5 */ /* 0x002fe4000f8e00ff */
[----:B------:R-:W-:Y:S02]  /*22e0*/  UIMAD.WIDE.U32 UR18, UR30, UR4, URZ ;  /* 0x000000041e1272a5 */ /* 0x000fe4000f8e00ff */
[----:B------:R-:W-:Y:S02]  /*22f0*/  USHF.R.U32.HI UR17, URZ, UR10, UR17 ;  /* 0x0000000aff117299 */ /* 0x000fe40008011611 */
[----:B------:R-:W-:Y:S02]  /*2300*/  UIMAD.WIDE.U32 UR34, UR12, UR8, URZ ;  /* 0x000000080c2272a5 */ /* 0x000fe4000f8e00ff */
[----:B------:R-:W-:Y:S02]  /*2310*/  @UP3 USHF.R.U32.HI UR7, URZ, UR9, UR33 ;  /* 0x00000009ff073299 */ /* 0x000fe40008011621 */
[----:B------:R-:W-:-:S02]  /*2320*/  USHF.R.U32.HI UR19, URZ, UR5, UR19 ;  /* 0x00000005ff137299 */ /* 0x000fc40008011613 */
[----:B------:R-:W-:Y:S02]  /*2330*/  USEL UR17, UR29, UR17, !UP0 ;  /* 0x000000111d117287 */ /* 0x000fe4000c000000 */
[----:B------:R-:W-:Y:S02]  /*2340*/  @UP3 USHF.R.U32.HI UR12, URZ, UR9, UR35 ;  /* 0x00000009ff0c3299 */ /* 0x000fe40008011623 */
[----:B------:R-:W-:Y:S02]  /*2350*/  UIMAD UR7, UR37, UR7, URZ ;  /* 0x00000007250772a4 */ /* 0x000fe4000f8e02ff */
[----:B------:R-:W-:Y:S02]  /*2360*/  USEL UR19, UR30, UR19, !UP2 ;  /* 0x000000131e137287 */ /* 0x000fe4000d000000 */
[----:B------:R-:W-:Y:S02]  /*2370*/  UIMAD UR4, UR37, UR12, URZ ;  /* 0x0000000c250472a4 */ /* 0x000fe4000f8e02ff */
[----:B------:R-:W-:-:S02]  /*2380*/  UISETP.GE.AND UP0, UPT, UR17, UR7, UPT ;  /* 0x000000071100728c */ /* 0x000fc4000bf06270 */
[----:B------:R-:W-:Y:S02]  /*2390*/  UIMAD.WIDE.U32 UR34, UR17, UR8, URZ ;  /* 0x00000008112272a5 */ /* 0x000fe4000f8e00ff */
[----:B------:R-:W-:Y:S02]  /*23a0*/  UISETP.GE.OR UP0, UPT, UR19, UR4, UP0 ;  /* 0x000000041300728c */ /* 0x000fe40008706670 */
[----:B------:R-:W-:Y:S02]  /*23b0*/  USHF.R.U32.HI UR4, URZ, UR9, UR35 ;  /* 0x00000009ff047299 */ /* 0x000fe40008011623 */
[----:B------:R-:W-:Y:S02]  /*23c0*/  UIMAD.WIDE.U32 UR32, UR19, UR8, URZ ;  /* 0x00000008132072a5 */ /* 0x000fe4000f8e00ff */
[----:B------:R-:W-:Y:S02]  /*23d0*/  USEL UR4, UR17, UR4, !UP3 ;  /* 0x0000000411047287 */ /* 0x000fe4000d800000 */
[----:B------:R-:W-:-:S02]  /*23e0*/  UIADD3 UR5, UPT, UPT, -UR17, URZ, URZ ;  /* 0x000000ff11057290 */ /* 0x000fc4000fffe1ff */
[----:B------:R-:W-:Y:S02]  /*23f0*/  UIADD3 UR8, UPT, UPT, -UR4, URZ, URZ ;  /* 0x000000ff04087290 */ /* 0x000fe4000fffe1ff */
[----:B------:R-:W-:Y:S02]  /*2400*/  @!UP0 USHF.R.U32.HI UR9, URZ, UR9, UR33 ;  /* 0x00000009ff098299 */ /* 0x000fe40008011621 */
[----:B------:R-:W-:Y:S02]  /*2410*/  UIMAD UR8, UR37, UR8, UR17 ;  /* 0x00000008250872a4 */ /* 0x000fe4000f8e0211 */
[----:B------:R-:W-:Y:S02]  /*2420*/  @!UP0 USEL UR9, UR19, UR9, !UP3 ;  /* 0x0000000913098287 */ /* 0x000fe4000d800000 */
        /* <DEDUP_REMOVED lines=9> */
.L_x_40:
[----:B------:R-:W2:Y:S02]  /*24c0*/  LDCU UR4, c[0x0][0xb30] ;  /* 0x00016600ff0477ac */ /* 0x000ea40008000800 */
[----:B--2---:R-:W-:-:S09]  /*24d0*/  UISETP.NE.AND UP0, UPT, UR4, 0x1, UPT ;  /* 0x000000010400788c */ /* 0x004fd2000bf05270 */
[----:B------:R-:W-:Y:S05]  /*24e0*/  BRA.U UP0, `(.L_x_41) ;  /* 0x0000000100407547 */ /* 0x000fea000b800000 */
[----:B------:R-:W2:Y:S01]  /*24f0*/  LDCU.128 UR4, c[0x0][0xb10] ;  /* 0x00016200ff0477ac */ /* 0x000ea20008000c00 */
[----:B------:R-:W3:Y:S01]  /*2500*/  LDCU UR9, c[0x0][0xb0c] ;  /* 0x00016180ff0977ac */ /* 0x000ee20008000800 */
[----:B------:R-:W4:Y:S01]  /*2510*/  LDCU UR8, c[0x0][0xb20] ;  /* 0x00016400ff0877ac */ /* 0x000f220008000800 */
[----:B--2---:R-:W-:Y:S02]  /*2520*/  UIMAD.WIDE.U32 UR16, UR30, UR4, URZ ;  /* 0x000000041e1072a5 */ /* 0x004fe4000f8e00ff */
[----:B------:R-:W-:Y:S02]  /*2530*/  UIMAD.WIDE.U32 UR10, UR29, UR7, URZ ;  /* 0x000000071d0a72a5 */ /* 0x000fe4000f8e00ff */
[----:B---3--:R-:W-:Y:S02]  /*2540*/  UISETP.NE.AND UP2, UPT, UR9, 0x1, UPT ;  /* 0x000000010900788c */ /* 0x008fe4000bf45270 */
[----:B------:R-:W-:Y:S01]  /*2550*/  UISETP.NE.AND UP0, UPT, UR6, 0x1, UPT ;  /* 0x000000010600788c */ /* 0x000fe2000bf05270 */
[----:B------:R-:W-:Y:S01]  /*2560*/  UMOV UR7, UR17 ;  /* 0x0000001100077c82 */ /* 0x000fe20008000000 */
[----:B----4-:R-:W-:-:S02]  /*2570*/  USHF.R.U32.HI UR8, URZ, UR8, UR11 ;  /* 0x00000008ff087299 */ /* 0x010fc4000801160b */
[----:B------:R-:W-:Y:S02]  /*2580*/  USHF.R.U32.HI UR5, URZ, UR5, UR7 ;  /* 0x00000005ff057299 */ /* 0x000fe40008011607 */
[----:B------:R-:W-:Y:S02]  /*2590*/  USEL UR8, UR29, UR8, !UP0 ;  /* 0x000000081d087287 */ /* 0x000fe4000c000000 */
[----:B------:R-:W-:-:S04]  /*25a0*/  USEL UR5, UR30, UR5, !UP2 ;  /* 0x000000051e057287 */ /* 0x000fc8000d000000 */
[----:B------:R-:W-:Y:S02]  /*25b0*/  UIADD3 UR4, UPT, UPT, UR5, -UR8, URZ ;  /* 0x8000000805047290 */ /* 0x000fe4000fffe0ff */
[----:B------:R-:W-:Y:S02]  /*25c0*/  UIADD3 UR5, UPT, UPT, -UR5, UR8, URZ ;  /* 0x0000000805057290 */ /* 0x000fe4000fffe1ff */
[----:B------:R-:W-:Y:S02]  /*25d0*/  UIMAD UR29, UR4, UR6, UR29 ;  /* 0x00000006041d72a4 */ /* 0x000fe4000f8e021d */
[----:B------:R-:W-:-:S12]  /*25e0*/  UIMAD UR30, UR5, UR9, UR30 ;  /* 0x00000009051e72a4 */ /* 0x000fd8000f8e021e */
.L_x_41:
[----:B-1----:R-:W-:Y:S01]  /*25f0*/  VIADD R2, R9, 0x1 ;  /* 0x0000000109027836 */ /* 0x002fe20000000000 */
[----:B------:R-:W-:Y:S02]  /*2600*/  UIADD3 UR48, UPT, UPT, UR30, UR39, URZ ;  /* 0x000000271e307290 */ /* 0x000fe4000fffe0ff */
[----:B------:R-:W-:Y:S02]  /*2610*/  UIADD3 UR45, UPT, UPT, UR29, UR38, URZ ;  /* 0x000000261d2d7290 */ /* 0x000fe4000fffe0ff */
[----:B------:R-:W-:Y:S01]  /*2620*/  ISETP.NE.AND P0, PT, R2, 0x2, PT ;  /* 0x000000020200780c */ /* 0x000fe20003f05270 */
[----:B------:R-:W-:-:S03]  /*2630*/  UPLOP3.LUT UP3, UPT, UPT, UPT, UPT, 0x80, 0x8 ;  /* 0x000000000008789c */ /* 0x000fc60003f6f070 */
[----:B------:R-:W-:Y:S02]  /*2640*/  SEL R3, RZ, 0x1, P0 ;  /* 0x00000001ff037807 */ /* 0x000fe40000000000 */
[----:B------:R-:W-:Y:S02]  /*2650*/  SEL R9, R2, RZ, P0 ;  /* 0x000000ff02097207 */ /* 0x000fe40000000000 */
[----:B------:R-:W-:Y:S01]  /*2660*/  LOP3.LUT R12, R12, R3, RZ, 0x3c, !PT ;  /* 0x000000030c0c7212 */ /* 0x000fe200078e3cff */
[----:B------:R-:W-:Y:S06]  /*2670*/  BRA.U UP1, `(.L_x_42) ;  /* 0xfffffff1015c7547 */ /* 0x000fec000b83ffff */
[----:B------:R-:W-:Y:S01]  /*2680*/  UIADD3 UR24, UPT, UPT, UR24, 0x28, URZ ;  /* 0x0000002818187890 */ /* 0x000fe2000fffe0ff */
[----:B------:R-:W-:-:S03]  /*2690*/  SHF.L.U32 R2, R0, 0x1f, RZ ;  /* 0x0000001f00027819 */ /* 0x000fc600000006ff */
[----:B------:R-:W-:-:S09]  /*26a0*/  ULEA UR4, UR31, UR24, 0x3 ;  /* 0x000000181f047291 */ /* 0x000fd2000f8e18ff */
[----:B------:R-:W1:Y:S02]  /*26b0*/  SYNCS.PHASECHK.TRANS64.TRYWAIT P0, [UR4], R2 ;  /* 0x00000002ff0075a7 */ /* 0x000e640008001104 */
[----:B-1----:R-:W-:Y:S05]  /*26c0*/  @!P0 BRA `(.L_x_43) ;  /* 0x000000bc00d88947 */ /* 0x002fea0003800000 */
.L_x_329:
[----:B------:R-:W-:-:S04]  /*26d0*/  UIADD3 UR5, UPT, UPT, UR31, 0x1, URZ ;  /* 0x000000011f057890 */ /* 0x000fc8000fffe0ff */
[----:B------:R-:W-:-:S04]  /*26e0*/  UISETP.NE.AND UP0, UPT, UR5, 0x5, UPT ;  /* 0x000000050500788c */ /* 0x000fc8000bf05270 */
[----:B------:R-:W-:Y:S02]  /*26f0*/  USEL UR6, URZ, 0x1, UP0 ;  /* 0x00000001ff067887 */ /* 0x000fe40008000000 */
[----:B------:R-:W-:-:S04]  /*2700*/  USEL UR5, UR5, URZ, UP0 ;  /* 0x000000ff05057287 */ /* 0x000fc80008000000 */
[----:B------:R-:W-:Y:S01]  /*2710*/  ULEA UR4, UR5, UR24, 0x3 ;  /* 0x0000001805047291 */ /* 0x000fe2000f8e18ff */
[----:B------:R-:W-:-:S04]  /*2720*/  LOP3.LUT R0, R0, UR6, RZ, 0x3c, !PT ;  /* 0x0000000600007c12 */ /* 0x000fc8000f8e3cff */
[----:B-1----:R-:W-:-:S04]  /*2730*/  SHF.L.U32 R2, R0, 0x1f, RZ ;  /* 0x0000001f00027819 */ /* 0x002fc800000006ff */
[----:B------:R-:W1:Y:S02]  /*2740*/  SYNCS.PHASECHK.TRANS64.TRYWAIT P0, [UR4], R2 ;  /* 0x00000002ff0075a7 */ /* 0x000e640008001104 */
[----:B-1----:R-:W-:Y:S05]  /*2750*/  @!P0 BRA `(.L_x_44) ;  /* 0x000000bc00cc8947 */ /* 0x002fea0003800000 */
.L_x_331:
        /* <DEDUP_REMOVED lines=9> */
.L_x_333:
        /* <DEDUP_REMOVED lines=9> */
.L_x_335:
[----:B------:R-:W-:-:S04]  /*2880*/  UIADD3 UR5, UPT, UPT, UR5, 0x1, URZ ;  /* 0x0000000105057890 */ /* 0x000fc8000fffe0ff */
[----:B------:R-:W-:-:S04]  /*2890*/  UISETP.NE.AND UP0, UPT, UR5, 0x5, UPT ;  /* 0x000000050500788c */ /* 0x000fc8000bf05270 */
[----:B------:R-:W-:Y:S02]  /*28a0*/  USEL UR4, URZ, 0x1, UP0 ;  /* 0x00000001ff047887 */ /* 0x000fe40008000000 */
[----:B------:R-:W-:-:S04]  /*28b0*/  USEL UR5, UR5, URZ, UP0 ;  /* 0x000000ff05057287 */ /* 0x000fc80008000000 */
[----:B------:R-:W-:Y:S01]  /*28c0*/  ULEA UR5, UR5, UR24, 0x3 ;  /* 0x0000001805057291 */ /* 0x000fe2000f8e18ff */
[----:B-1----:R-:W-:-:S04]  /*28d0*/  LOP3.LUT R2, R0, UR4, RZ, 0x3c, !PT ;  /* 0x0000000400027c12 */ /* 0x002fc8000f8e3cff */
[----:B------:R-:W-:Y:S01]  /*28e0*/  SHF.L.U32 R2, R2, 0x1f, RZ ;  /* 0x0000001f02027819 */ /* 0x000fe200000006ff */
[----:B------:R-:W-:-:S07]  /*28f0*/  IMAD.U32 R0, RZ, RZ, UR5 ;  /* 0x00000005ff007e24 */ /* 0x000fce000f8e00ff */
.L_x_47:
[----:B-1----:R1:W2:Y:S02]  /*2900*/  SYNCS.PHASECHK.TRANS64.TRYWAIT P0, [R0+URZ], R2 ;  /* 0x00000002000075a7 */ /* 0x0022a400080011ff */
[----:B--2---:R-:W-:Y:S05]  /*2910*/  @!P0 NANOSLEEP.SYNCS 0x989680 ;  /* 0x009896800000895d */ /* 0x004fea0003900000 */
[----:B------:R-:W2:Y:S02]  /*2920*/  @!P0 SYNCS.PHASECHK.TRANS64 P0, [R0+URZ], R2 ;  /* 0x00000002000085a7 */ /* 0x000ea400080010ff */
[----:B--2---:R-:W-:Y:S05]  /*2930*/  @P0 EXIT ;  /* 0x000000000000094d */ /* 0x004fea0003800000 */
[----:B------:R-:W-:Y:S05]  /*2940*/  BRA `(.L_x_47) ;  /* 0xfffffffc00ec7947 */ /* 0x000fea000383ffff */
.L_x_22:
[----:B------:R-:W-:-:S04]  /*2950*/  UISETP.NE.AND UP0, UPT, UR44, URZ, UPT ;  /* 0x000000ff2c00728c */ /* 0x000fc8000bf05270 */
[----:B------:R-:W-:-:S09]  /*2960*/  UISETP.NE.OR UP0, UPT, UR12, 0x1, UP0 ;  /* 0x000000010c00788c */ /* 0x000fd20008705670 */
[----:B------:R-:W-:Y:S05]  /*2970*/  BRA.U UP0, `(.L_x_48) ;  /* 0x0000000500507547 */ /* 0x000fea000b800000 */
[----:B------:R-:W-:Y:S01]  /*2980*/  HFMA2 R9, -RZ, RZ, 0, 0 ;  /* 0x00000000ff097431 */ /* 0x000fe200000001ff */
[----:B------:R-:W-:Y:S01]  /*2990*/  ISETP.GE.U32.AND P2, PT, R14, 0x2, PT ;  /* 0x000000020e00780c */ /* 0x000fe20003f46070 */
[----:B------:R-:W-:Y:S01]  /*29a0*/  IMAD.MOV.U32 R10, RZ, RZ, 0x1 ;  /* 0x00000001ff0a7424 */ /* 0x000fe200078e00ff */
[----:B------:R-:W-:Y:S01]  /*29b0*/  MOV R4, RZ ;  /* 0x000000ff00047202 */ /* 0x000fe20000000f00 */
[----:B------:R-:W-:Y:S01]  /*29c0*/  IMAD.MOV.U32 R12, RZ, RZ, RZ ;  /* 0x000000ffff0c7224 */ /* 0x000fe200078e00ff */
[----:B------:R-:W-:Y:S01]  /*29d0*/  UMOV UR4, 0x400 ;  /* 0x0000040000047882 */ /* 0x000fe20000000000 */
[----:B------:R-:W-:Y:S01]  /*29e0*/  IMAD.MOV.U32 R11, RZ, RZ, RZ ;  /* 0x000000ffff0b7224 */ /* 0x000fe200078e00ff */
[----:B------:R-:W-:Y:S01]  /*29f0*/  ULEA UR44, UR44, UR4, 0x18 ;  /* 0x000000042c2c7291 */ /* 0x000fe2000f8ec0ff */
[----:B------:R-:W-:-:S11]  /*2a00*/  UMOV UR6, URZ ;  /* 0x000000ff00067c82 */ /* 0x000fd60008000000 */
.L_x_52:
[----:B------:R-:W-:Y:S02]  /*2a10*/  LEA R0, R4, UR44, 0x3 ;  /* 0x0000002c04007c11 */ /* 0x000fe4000f8e18ff */
[----:B------:R-:W-:-:S03]  /*2a20*/  SHF.L.U32 R2, R11, 0x1f, RZ ;  /* 0x0000001f0b027819 */ /* 0x000fc600000006ff */
[----:B------:R-:W-:Y:S01]  /*2a30*/  VIADD R3, R0, 0xf0 ;  /* 0x000000f000037836 */ /* 0x000fe20000000000 */
[----:B------:R-:W1:Y:S02]  /*2a40*/  SYNCS.PHASECHK.TRANS64.TRYWAIT P0, [R0+URZ+0xe0], R2 ;  /* 0x0000e002000075a7 */ /* 0x000e6400080011ff */
[----:B-1----:R-:W-:Y:S05]  /*2a50*/  @!P0 BRA `(.L_x_49) ;  /* 0x000000bc00548947 */ /* 0x002fea0003800000 */
.L_x_336:
[----:B------:R-:W-:Y:S01]  /*2a60*/  ULEA UR5, UR6, UR44, 0x3 ;  /* 0x0000002c06057291 */ /* 0x000fe2000f8e18ff */
[----:B-1----:R-:W-:Y:S01]  /*2a70*/  PRMT R0, RZ, 0x654, R3 ;  /* 0x00000654ff007816 */ /* 0x002fe20000000003 */
[----:B------:R-:W-:Y:S01]  /*2a80*/  @!P2 IMAD.MOV.U32 R5, RZ, RZ, 0x10 ;  /* 0x00000010ff05a424 */ /* 0x000fe200078e00ff */
[----:B------:R-:W-:Y:S01]  /*2a90*/  SHF.L.U32 R2, R10, 0x1f, RZ ;  /* 0x0000001f0a027819 */ /* 0x000fe200000006ff */
[----:B------:R-:W-:Y:S01]  /*2aa0*/  UIADD3 UR4, UPT, UPT, UR5, 0xa0, URZ ;  /* 0x000000a005047890 */ /* 0x000fe2000fffe0ff */
[----:B------:R1:W-:Y:S04]  /*2ab0*/  SYNCS.ARRIVE.TRANS64.RED.A1T0 RZ, [R0+URZ], RZ ;  /* 0x000000ff00ff79a7 */ /* 0x0003e800081004ff */
[----:B------:R-:W2:Y:S01]  /*2ac0*/  SYNCS.PHASECHK.TRANS64.TRYWAIT P0, [UR5+0xb0], R2 ;  /* 0x0000b002ff0075a7 */ /* 0x000ea20008001105 */
[----:B-1----:R-:W-:-:S05]  /*2ad0*/  IMAD.U32 R0, RZ, RZ, UR4 ;  /* 0x00000004ff007e24 */ /* 0x002fca000f8e00ff */
[----:B------:R-:W-:Y:S01]  /*2ae0*/  PRMT R0, R14, 0x654, R0 ;  /* 0x000006540e007816 */ /* 0x000fe20000000000 */
[----:B--2---:R-:W-:Y:S06]  /*2af0*/  @!P0 BRA `(.L_x_50) ;  /* 0x000000bc00408947 */ /* 0x004fec0003800000 */
.L_x_338:
[----:B------:R-:W-:Y:S01]  /*2b00*/  ULEA UR4, UR6, UR44, 0x4 ;  /* 0x0000002c06047291 */ /* 0x000fe2000f8e20ff */
[----:B------:R-:W-:Y:S01]  /*2b10*/  SEL R13, R0, R13, !P2 ;  /* 0x0000000d000d7207 */ /* 0x000fe20005000000 */
[----:B------:R-:W-:Y:S01]  /*2b20*/  UIADD3 UR5, UPT, UPT, UR5, 0xa0, URZ ;  /* 0x000000a005057890 */ /* 0x000fe2000fffe0ff */
[----:B------:R-:W-:Y:S01]  /*2b30*/  LEA R0, R9, UR44, 0x3 ;  /* 0x0000002c09007c11 */ /* 0x000fe2000f8e18ff */
[----:B------:R-:W-:Y:S01]  /*2b40*/  UIADD3 UR4, UPT, UPT, UR4, 0x110, URZ ;  /* 0x0000011004047890 */ /* 0x000fe2000fffe0ff */
[----:B-1----:R-:W-:Y:S01]  /*2b50*/  SHF.L.U32 R2, R12, 0x1f, RZ ;  /* 0x0000001f0c027819 */ /* 0x002fe200000006ff */
[----:B------:R1:W-:Y:S01]  /*2b60*/  @!P2 SYNCS.ARRIVE.TRANS64.RED RZ, [R13+URZ], R5 ;  /* 0x000000050dffa9a7 */ /* 0x0003e200080004ff */
[----:B------:R-:W-:Y:S01]  /*2b70*/  UIADD3 UR6, UPT, UPT, UR6, 0x1, URZ ;  /* 0x0000000106067890 */ /* 0x000fe2000fffe0ff */
[----:B------:R-:W-:-:S03]  /*2b80*/  VIADD R8, R4, 0x1 ;  /* 0x0000000104087836 */ /* 0x000fc60000000000 */
[----:B------:R-:W-:Y:S02]  /*2b90*/  UISETP.NE.AND UP0, UPT, UR6, 0x2, UPT ;  /* 0x000000020600788c */ /* 0x000fe4000bf05270 */
[----:B------:R-:W-:Y:S06]  /*2ba0*/  UGETNEXTWORKID.BROADCAST [UR4], [UR5] ;  /* 0x00000000040073ca */ /* 0x000fec0008000100 */
[----:B------:R-:W-:Y:S01]  /*2bb0*/  USEL UR4, URZ, 0x1, UP0 ;  /* 0x00000001ff047887 */ /* 0x000fe20008000000 */
[----:B------:R-:W-:Y:S01]  /*2bc0*/  ISETP.NE.AND P0, PT, R8, 0x2, PT ;  /* 0x000000020800780c */ /* 0x000fe20003f05270 */
[----:B------:R-:W-:Y:S01]  /*2bd0*/  USEL UR6, UR6, URZ, UP0 ;  /* 0x000000ff06067287 */ /* 0x000fe20008000000 */
[----:B------:R-:W2:Y:S03]  /*2be0*/  SYNCS.PHASECHK.TRANS64.TRYWAIT P1, [R0+URZ+0xa0], R2 ;  /* 0x0000a002000075a7 */ /* 0x000ea600080211ff */
[----:B------:R-:W-:Y:S01]  /*2bf0*/  LOP3.LUT R10, R10, UR4, RZ, 0x3c, !PT ;  /* 0x000000040a0a7c12 */ /* 0x000fe2000f8e3cff */
[----:B-12---:R-:W-:Y:S07]  /*2c00*/  @!P1 BRA `(.L_x_51) ;  /* 0x000000bc00149947 */ /* 0x006fee0003800000 */
.L_x_339:
[----:B-1----:R-:W-:Y:S01]  /*2c10*/  LEA R2, R9, UR44, 0x4 ;  /* 0x0000002c09027c11 */ /* 0x002fe2000f8e20ff */
[----:B------:R-:W-:-:S04]  /*2c20*/  VIADD R0, R0, 0xb0 ;  /* 0x000000b000007836 */ /* 0x000fc80000000000 */
[----:B------:R1:W2:Y:S01]  /*2c30*/  LDS.128 R4, [R2+0x110] ;  /* 0x0001100002047984 */ /* 0x0002a20000000c00 */
[----:B------:R-:W-:Y:S01]  /*2c40*/  PRMT R0, RZ, 0x654, R0 ;  /* 0x00000654ff007816 */ /* 0x000fe20000000000 */
[----:B------:R-:W-:Y:S01]  /*2c50*/  @!PT LDS RZ, [RZ] ;  /* 0x00000000fffff984 */ /* 0x000fe20000000800 */
[----:B------:R-:W-:Y:S01]  /*2c60*/  @!PT LDS RZ, [RZ] ;  /* 0x00000000fffff984 */ /* 0x000fe20000000800 */
[----:B------:R-:W-:Y:S01]  /*2c70*/  @!PT LDS RZ, [RZ] ;  /* 0x00000000fffff984 */ /* 0x000fe20000000800 */
[----:B------:R-:W-:Y:S01]  /*2c80*/  @!PT LDS RZ, [RZ] ;  /* 0x00000000fffff984 */ /* 0x000fe20000000800 */
[----:B------:R3:W-:Y:S06]  /*2c90*/  MEMBAR.ALL.CTA ;  /* 0x0000000000007992 */ /* 0x0007ec0000008000 */
[----:B---3--:R-:W3:Y:S01]  /*2ca0*/  FENCE.VIEW.ASYNC.S ;  /* 0x00000000000073c6 */ /* 0x008ee20000000000 */
[----:B-1----:R-:W-:-:S04]  /*2cb0*/  SEL R2, RZ, 0x1, P0 ;  /* 0x00000001ff027807 */ /* 0x002fc80000000000 */
[----:B------:R-:W-:Y:S01]  /*2cc0*/  LOP3.LUT R11, R11, R2, RZ, 0x3c, !PT ;  /* 0x000000020b0b7212 */ /* 0x000fe200078e3cff */
[----:B---3--:R1:W-:Y:S01]  /*2cd0*/  SYNCS.ARRIVE.TRANS64.RED.A1T0 RZ, [R0+URZ], RZ ;  /* 0x000000ff00ff79a7 */ /* 0x0083e200081004ff */
[----:B--2---:R-:W-:Y:S02]  /*2ce0*/  LOP3.LUT P3, RZ, R6, 0x1, RZ, 0xc0, !PT ;  /* 0x0000000106ff7812 */ /* 0x004fe4000786c0ff */
[----:B------:R-:W-:Y:S01]  /*2cf0*/  SEL R4, R8, RZ, P0 ;  /* 0x000000ff08047207 */ /* 0x000fe20000000000 */
[----:B-1----:R-:W-:-:S05]  /*2d00*/  VIADD R0, R9, 0x1 ;  /* 0x0000000109007836 */ /* 0x002fca0000000000 */
[----:B------:R-:W-:-:S04]  /*2d10*/  ISETP.NE.AND P1, PT, R0, 0x2, PT ;  /* 0x000000020000780c */ /* 0x000fc80003f25270 */
[----:B------:R-:W-:Y:S02]  /*2d20*/  SEL R3, RZ, 0x1, P1 ;  /* 0x00000001ff037807 */ /* 0x000fe40000800000 */
[----:B------:R-:W-:Y:S02]  /*2d30*/  SEL R9, R0, RZ, P1 ;  /* 0x000000ff00097207 */ /* 0x000fe40000800000 */
[----:B------:R-:W-:Y:S01]  /*2d40*/  LOP3.LUT R12, R12, R3, RZ, 0x3c, !PT ;  /* 0x000000030c0c7212 */ /* 0x000fe200078e3cff */
[----:B------:R-:W-:Y:S06]  /*2d50*/  @P3 BRA `(.L_x_52) ;  /* 0xfffffffc002c3947 */ /* 0x000fec000383ffff */
[----:B------:R-:W-:Y:S01]  /*2d60*/  ULEA UR5, UR6, UR44, 0x3 ;  /* 0x0000002c06057291 */ /* 0x000fe2000f8e18ff */
[----:B------:R-:W-:-:S08]  /*2d70*/  SHF.L.U32 R0, R10, 0x1f, RZ ;  /* 0x0000001f0a007819 */ /* 0x000fd000000006ff */
[----:B------:R-:W1:Y:S02]  /*2d80*/  SYNCS.PHASECHK.TRANS64 P0, [UR5+0xb0], R0 ;  /* 0x0000b000ff0075a7 */ /* 0x000e640008001005 */
[----:B-1----:R-:W-:Y:S05]  /*2d90*/  @P0 BRA `(.L_x_53) ;  /* 0x0000000000080947 */ /* 0x002fea0003800000 */
[----:B------:R-:W1:Y:S02]  /*2da0*/  SYNCS.PHASECHK.TRANS64.TRYWAIT P0, [UR5+0xb0], R0 ;  /* 0x0000b000ff0075a7 */ /* 0x000e640008001105 */
[----:B-1----:R-:W-:Y:S05]  /*2db0*/  @!P0 BRA `(.L_x_54) ;  /* 0x000000b800bc8947 */ /* 0x002fea0003800000 */
.L_x_53:
[----:B------:R-:W-:-:S04]  /*2dc0*/  UIADD3 UR4, UPT, UPT, UR6, 0x1, URZ ;  /* 0x0000000106047890 */ /* 0x000fc8000fffe0ff */
[----:B------:R-:W-:-:S04]  /*2dd0*/  UISETP.NE.AND UP0, UPT, UR4, 0x2, UPT ;  /* 0x000000020400788c */ /* 0x000fc8000bf05270 */
[----:B------:R-:W-:Y:S02]  /*2de0*/  USEL UR7, URZ, 0x1, UP0 ;  /* 0x00000001ff077887 */ /* 0x000fe40008000000 */
[----:B------:R-:W-:-:S04]  /*2df0*/  USEL UR4, UR4, URZ, UP0 ;  /* 0x000000ff04047287 */ /* 0x000fc80008000000 */
[----:B------:R-:W-:Y:S01]  /*2e00*/  ULEA UR4, UR4, UR44, 0x3 ;  /* 0x0000002c04047291 */ /* 0x000fe2000f8e18ff */
[----:B-1----:R-:W-:-:S04]  /*2e10*/  LOP3.LUT R2, R10, UR7, RZ, 0x3c, !PT ;  /* 0x000000070a027c12 */ /* 0x002fc8000f8e3cff */
[----:B------:R-:W-:-:S04]  /*2e20*/  SHF.L.U32 R0, R2, 0x1f, RZ ;  /* 0x0000001f02007819 */ /* 0x000fc800000006ff */
[----:B------:R-:W1:Y:S02]  /*2e30*/  SYNCS.PHASECHK.TRANS64 P0, [UR4+0xb0], R0 ;  /* 0x0000b000ff0075a7 */ /* 0x000e640008001004 */
[----:B-1----:R-:W-:Y:S05]  /*2e40*/  @P0 EXIT ;  /* 0x000000000000094d */ /* 0x002fea0003800000 */
[----:B------:R-:W-:Y:S02]  /*2e50*/  SHF.L.U32 R2, R2, 0x1f, RZ ;  /* 0x0000001f02027819 */ /* 0x000fe400000006ff */
[----:B------:R-:W-:-:S07]  /*2e60*/  MOV R0, UR4 ;  /* 0x0000000400007c02 */ /* 0x000fce0008000f00 */
.L_x_55:
[----:B-1----:R1:W2:Y:S02]  /*2e70*/  SYNCS.PHASECHK.TRANS64.TRYWAIT P0, [R0+URZ+0xb0], R2 ;  /* 0x0000b002000075a7 */ /* 0x0022a400080011ff */
[----:B--2---:R-:W-:Y:S05]  /*2e80*/  @!P0 NANOSLEEP.SYNCS 0x989680 ;  /* 0x009896800000895d */ /* 0x004fea0003900000 */
[----:B------:R-:W2:Y:S02]  /*2e90*/  @!P0 SYNCS.PHASECHK.TRANS64 P0, [R0+URZ+0xb0], R2 ;  /* 0x0000b002000085a7 */ /* 0x000ea400080010ff */
[----:B--2---:R-:W-:Y:S05]  /*2ea0*/  @P0 EXIT ;  /* 0x000000000000094d */ /* 0x004fea0003800000 */
[----:B------:R-:W-:Y:S05]  /*2eb0*/  BRA `(.L_x_55) ;  /* 0xfffffffc00ec7947 */ /* 0x000fea000383ffff */
.L_x_48:
[----:B------:R-:W-:Y:S05]  /*2ec0*/  BRA.U UP5, `(.L_x_56) ;  /* 0x0000001105947547 */ /* 0x000fea000b800000 */
[----:B------:R-:W-:Y:S01]  /*2ed0*/  UMOV UR4, 0x40 ;  /* 0x0000004000047882 */ /* 0x000fe20000000000 */
[----:B------:R-:W-:Y:S01]  /*2ee0*/  NOP ;  /* 0x0000000000007918 */ /* 0x000fe20000000000 */
[----:B------:R-:W-:Y:S01]  /*2ef0*/  ULEA UR4, UR44, UR4, 0x18 ;  /* 0x000000042c047291 */ /* 0x000fe2000f8ec0ff */
[----:B------:R-:W-:Y:S02]  /*2f00*/  UMOV UR5, 0x400 ;  /* 0x0000040000057882 */ /* 0x000fe40000000000 */
[----:B------:R-:W-:-:S06]  /*2f10*/  ULEA UR44, UR44, UR5, 0x18 ;  /* 0x000000052c2c7291 */ /* 0x000fcc000f8ec0ff */
[----:B------:R-:W1:Y:S02]  /*2f20*/  LDS.U8 R0, [UR4+0x1c] ;  /* 0x00001c04ff007984 */ /* 0x000e640008000000 */
[----:B-1----:R-:W-:-:S13]  /*2f30*/  ISETP.NE.AND P0, PT, R0, RZ, PT ;  /* 0x000000ff0000720c */ /* 0x002fda0003f05270 */
[----:B------:R-:W-:Y:S05]  /*2f40*/  @P0 BRA `(.L_x_57) ;  /* 0x0000000400080947 */ /* 0x000fea0003800000 */
[----:B------:R-:W-:Y:S02]  /*2f50*/  UISETP.NE.U32.AND UP1, UPT, UR11, 0x1, UPT ;  /* 0x000000010b00788c */ /* 0x000fe4000bf25070 */
[----:B------:R-:W-:-:S07]  /*2f60*/  UIADD3 UR6, UPT, UPT, UR4, 0x8, URZ ;  /* 0x0000000804067890 */ /* 0x000fce000fffe0ff */
[----:B------:R-:W-:Y:S05]  /*2f70*/  BRA.U !UP1, `(.L_x_58) ;  /* 0x00000001099c7547 */ /* 0x000fea000b800000 */
[----:B------:R-:W-:Y:S01]  /*2f80*/  ELECT P0, URZ, PT ;  /* 0x0000000000ff782f */ /* 0x000fe20003800000 */
[----:B------:R-:W-:-:S12]  /*2f90*/  BSSY B0, `(.L_x_58) ;  /* 0x0000025000007945 */ /* 0x000fd80003800000 */
[----:B------:R-:W-:Y:S05]  /*2fa0*/  @!P0 BRA `(.L_x_59) ;  /* 0x00000000008c8947 */ /* 0x000fea0003800000 */
[----:B------:R-:W-:-:S05]  /*2fb0*/  UMOV UR5, 0x10 ;  /* 0x0000001000057882 */ /* 0x000fca0000000000 */
[----:B------:R-:W-:Y:S04]  /*2fc0*/  DEPBAR.LE SB1, 0x36 ;  /* 0x00009d800000791a */ /* 0x000fe80000000000 */
[----:B------:R-:W1:Y:S02]  /*2fd0*/  UTCATOMSWS.2CTA.FIND_AND_SET.ALIGN UP0, UR5, UR5 ;  /* 0x00000005000575e3 */ /* 0x000e640008200800 */
[----:B-1----:R-:W-:Y:S01]  /*2fe0*/  MOV R0, UR5 ;  /* 0x0000000500007c02 */ /* 0x002fe20008000f00 */
[----:B------:R-:W-:Y:S06]  /*2ff0*/  BRA.U UP0, `(.L_x_60) ;  /* 0x0000000100187547 */ /* 0x000fec000b800000 */
.L_x_61:
[----:B------:R-:W-:Y:S05]  /*3000*/  NANOSLEEP 0x64 ;  /* 0x000000640000795d */ /* 0x000fea0003800000 */
[----:B------:R-:W-:-:S05]  /*3010*/  UMOV UR5, 0x10 ;  /* 0x0000001000057882 */ /* 0x000fca0000000000 */
[----:B------:R-:W-:Y:S04]  /*3020*/  DEPBAR.LE SB1, 0x36 ;  /* 0x00009d800000791a */ /* 0x000fe80000000000 */
[----:B------:R-:W1:Y:S02]  /*3030*/  UTCATOMSWS.2CTA.FIND_AND_SET.ALIGN UP0, UR5, UR5 ;  /* 0x00000005000575e3 */ /* 0x000e640008200800 */
[----:B-1----:R-:W-:Y:S01]  /*3040*/  MOV R0, UR5 ;  /* 0x0000000500007c02 */ /* 0x002fe20008000f00 */
[----:B------:R-:W-:Y:S05]  /*3050*/  BRA.U !UP0, `(.L_x_61) ;  /* 0xfffffffd08e87547 */ /* 0x000fea000b83ffff */
.L_x_60:
[----:B------:R-:W1:Y:S01]  /*3060*/  LDS R2, [UR4+0x10] ;  /* 0x00001004ff027984 */ /* 0x000e620008000800 */
[----:B------:R-:W-:Y:S01]  /*3070*/  IMAD.U32 R3, RZ, RZ, UR44 ;  /* 0x0000002cff037e24 */ /* 0x000fe2000f8e00ff */
[----:B------:R-:W-:-:S03]  /*3080*/  MOV R4, UR10 ;  /* 0x0000000a00047c02 */ /* 0x000fc60008000f00 */
[----:B------:R-:W-:Y:S01]  /*3090*/  VIADD R3, R3, 0x130 ;  /* 0x0000013003037836 */ /* 0x000fe20000000000 */
[----:B-1----:R-:W-:-:S04]  /*30a0*/  SHF.L.U32 R2, R2, 0x1f, RZ ;  /* 0x0000001f02027819 */ /* 0x002fc800000006ff */
[----:B------:R-:W1:Y:S02]  /*30b0*/  SYNCS.PHASECHK.TRANS64.TRYWAIT P0, [UR4+0x8], R2 ;  /* 0x00000802ff0075a7 */ /* 0x000e640008001104 */
[----:B-1----:R-:W-:Y:S05]  /*30c0*/  @P0 BRA `(.L_x_62) ;  /* 0x0000000000080947 */ /* 0x002fea0003800000 */
[----:B------:R-:W1:Y:S02]  /*30d0*/  SYNCS.PHASECHK.TRANS64.TRYWAIT P0, [UR4+0x8], R2 ;  /* 0x00000802ff0075a7 */ /* 0x000e640008001104 */
[----:B-1----:R-:W-:Y:S05]  /*30e0*/  @!P0 BRA `(.L_x_63) ;  /* 0x000000b800088947 */ /* 0x002fea0003800000 */
.L_x_62:
[----:B------:R-:W-:Y:S01]  /*30f0*/  HFMA2 R9, -RZ, RZ, 0, 5.9604644775390625e-08 ;  /* 0x00000001ff097431 */ /* 0x000fe200000001ff */
[----:B------:R-:W-:Y:S01]  /*3100*/  UPRMT UR5, UR10, 0x654, UR6 ;  /* 0x000006540a057896 */ /* 0x000fe20008000006 */
[----:B------:R-:W-:Y:S01]  /*3110*/  PRMT R4, R4, 0x654, R3 ;  /* 0x0000065404047816 */ /* 0x000fe20000000003 */
[----:B------:R-:W-:Y:S02]  /*3120*/  IMAD.MOV.U32 R3, RZ, RZ, 0xffff ;  /* 0x0000ffffff037424 */ /* 0x000fe400078e00ff */
[----:B------:R-:W-:Y:S02]  /*3130*/  IMAD.MOV.U32 R10, RZ, RZ, 0x4 ;  /* 0x00000004ff0a7424 */ /* 0x000fe400078e00ff */
[----:B------:R-:W-:Y:S01]  /*3140*/  IMAD.SHL.U32 R6, R0, 0x20, RZ ;  /* 0x0000002000067824 */ /* 0x000fe200078e00ff */
[----:B-1----:R-:W-:Y:S02]  /*3150*/  MOV R5, UR5 ;  /* 0x0000000500057c02 */ /* 0x002fe40008000f00 */
[-C--:B------:R-:W-:Y:S01]  /*3160*/  SHF.L.U32 R3, R3, R0.reuse, RZ ;  /* 0x0000000003037219 */ /* 0x080fe200000006ff */
[----:B------:R1:W-:Y:S01]  /*3170*/  SYNCS.ARRIVE.TRANS64.RED RZ, [UR5], R10 ;  /* 0x0000000affff79a7 */ /* 0x0003e20008000405 */
[----:B------:R-:W-:Y:S01]  /*3180*/  SHF.L.U32 R2, R9, R0, RZ ;  /* 0x0000000009027219 */ /* 0x000fe200000006ff */
[----:B------:R1:W-:Y:S04]  /*3190*/  STS [UR44+0x130], R6 ;  /* 0x00013006ff007988 */ /* 0x0003e8000800082c */
[----:B------:R1:W-:Y:S04]  /*31a0*/  STAS [R4.64], R0 ;  /* 0x0000000004007dbd */ /* 0x0003e8000c0008ff */
[----:B------:R1:W-:Y:S04]  /*31b0*/  ATOMS.OR RZ, [UR4+0x14], R3 ;  /* 0x00001403ffff798c */ /* 0x0003e8000b000004 */
[----:B------:R1:W-:Y:S04]  /*31c0*/  ATOMS.OR RZ, [UR4+0x18], R2 ;  /* 0x00001802ffff798c */ /* 0x0003e8000b000004 */
[----:B------:R1:W-:Y:S02]  /*31d0*/  ATOMS.XOR RZ, [UR4+0x10], R9 ;  /* 0x00001009ffff798c */ /* 0x0003e4000b800004 */
.L_x_59:
[----:B------:R-:W-:Y:S05]  /*31e0*/  BSYNC B0 ;  /* 0x0000000000007941 */ /* 0x000fea0003800000 */
.L_x_58:
[----:B------:R-:W-:Y:S05]  /*31f0*/  BRA.U UP1, `(.L_x_64) ;  /* 0x00000001016c7547 */ /* 0x000fea000b800000 */
[----:B------:R-:W-:-:S03]  /*3200*/  UMOV UR5, 0xffffffff ;  /* 0xffffffff00057882 */ /* 0x000fc60000000000 */
[----:B------:R-:W-:Y:S05]  /*3210*/  BRA.DIV UR5, `(.L_x_65) ;  /* 0x000000b605d47947 */ /* 0x000fea000b800000 */
[----:B------:R-:W-:-:S13]  /*3220*/  ELECT P6, URZ, PT ;  /* 0x0000000000ff782f */ /* 0x000fda00038c0000 */
.L_x_343:
[----:B------:R-:W-:Y:S05]  /*3230*/  @!P6 BRA `(.L_x_64) ;  /* 0x00000000005ce947 */ /* 0x000fea0003800000 */
[----:B-1----:R-:W1:Y:S02]  /*3240*/  LDS R0, [UR4+0x10] ;  /* 0x00001004ff007984 */ /* 0x002e640008000800 */
[----:B-1----:R-:W-:-:S04]  /*3250*/  SHF.L.U32 R0, R0, 0x1f, RZ ;  /* 0x0000001f00007819 */ /* 0x002fc800000006ff */
[----:B------:R-:W1:Y:S02]  /*3260*/  SYNCS.PHASECHK.TRANS64.TRYWAIT P0, [UR4+0x8], R0 ;  /* 0x00000800ff0075a7 */ /* 0x000e640008001104 */
[----:B-1----:R-:W-:Y:S05]  /*3270*/  @P0 BRA `(.L_x_66) ;  /* 0x0000000000080947 */ /* 0x002fea0003800000 */
[----:B------:R-:W1:Y:S02]  /*3280*/  SYNCS.PHASECHK.TRANS64.TRYWAIT P0, [UR4+0x8], R0 ;  /* 0x00000800ff0075a7 */ /* 0x000e640008001104 */
[----:B-1----:R-:W-:Y:S05]  /*3290*/  @!P0 BRA `(.L_x_67) ;  /* 0x000000b400d48947 */ /* 0x002fea0003800000 */
.L_x_66:
[----:B-1----:R-:W1:Y:S01]  /*32a0*/  LDS R0, [UR44+0x130] ;  /* 0x0001302cff007984 */ /* 0x002e620008000800 */
[----:B------:R-:W-:Y:S02]  /*32b0*/  HFMA2 R4, -RZ, RZ, 0, 5.9604644775390625e-08 ;  /* 0x00000001ff047431 */ /* 0x000fe400000001ff */
[----:B------:R-:W-:Y:S01]  /*32c0*/  IMAD.MOV.U32 R2, RZ, RZ, 0xffff ;  /* 0x0000ffffff027424 */ /* 0x000fe200078e00ff */
[----:B------:R-:W-:Y:S01]  /*32d0*/  UPRMT UR5, UR10, 0x654, UR6 ;  /* 0x000006540a057896 */ /* 0x000fe20008000006 */
[----:B-1----:R-:W-:-:S03]  /*32e0*/  IMAD.SHL.U32 R3, R0, 0x20, RZ ;  /* 0x0000002000037824 */ /* 0x002fc600078e00ff */
[-C--:B------:R-:W-:Y:S02]  /*32f0*/  SHF.L.U32 R2, R2, R0.reuse, RZ ;  /* 0x0000000002027219 */ /* 0x080fe400000006ff */
[----:B------:R-:W-:Y:S01]  /*3300*/  SHF.L.U32 R0, R4, R0, RZ ;  /* 0x0000000004007219 */ /* 0x000fe200000006ff */
[----:B------:R2:W-:Y:S04]  /*3310*/  STS [UR44+0x130], R3 ;  /* 0x00013003ff007988 */ /* 0x0005e8000800082c */
[----:B------:R2:W-:Y:S04]  /*3320*/  ATOMS.OR RZ, [UR4+0x14], R2 ;  /* 0x00001402ffff798c */ /* 0x0005e8000b000004 */
[----:B------:R2:W-:Y:S01]  /*3330*/  ATOMS.OR RZ, [UR4+0x18], R0 ;  /* 0x00001800ffff798c */ /* 0x0005e2000b000004 */
[----:B------:R-:W-:Y:S03]  /*3340*/  SYNCS.ARRIVE.TRANS64.RED.A1T0 RZ, [UR5], RZ ;  /* 0x000000ffffff79a7 */ /* 0x000fe60008100405 */
[----:B------:R2:W-:Y:S01]  /*3350*/  ATOMS.XOR RZ, [UR4+0x10], R4 ;  /* 0x00001004ffff798c */ /* 0x0005e2000b800004 */
[----:B------:R-:W-:Y:S05]  /*3360*/  BRA `(.L_x_64) ;  /* 0x0000000000107947 */ /* 0x000fea0003800000 */
.L_x_57:
[----:B------:R-:W-:Y:S02]  /*3370*/  MOV R0, 0xffffffff ;  /* 0xffffffff00007802 */ /* 0x000fe40000000f00 */
[----:B------:R-:W-:-:S03]  /*3380*/  MOV R2, 0x33b0 ;  /* 0x000033b000027802 */ /* 0x000fc60000000f00 */
[----:B------:R1:W-:Y:S04]  /*3390*/  STS [UR44+0x130], R0 ;  /* 0x00013000ff007988 */ /* 0x0003e8000800082c */
[----:B-1---5:R-:W-:Y:S05]  /*33a0*/  CALL.REL.NOINC `($__internal_1_$__cuda_sm10x_tcgen05_guardrail_trap_phase_invalid_during_alloc) ;  /* 0x000000bc003c7944 */ /* 0x022fea0003c00000 */
.L_x_64:
[----:B------:R-:W-:Y:S05]  /*33b0*/  WARPSYNC.ALL ;  /* 0x0000000000007948 */ /* 0x000fea0003800000 */
[----:B------:R-:W3:Y:S01]  /*33c0*/  S2UR UR5, SR_CgaCtaId ;  /* 0x00000000000579c3 */ /* 0x000ee20000008800 */
[----:B------:R-:W-:Y:S01]  /*33d0*/  UMOV UR4, 0x400 ;  /* 0x0000040000047882 */ /* 0x000fe20000000000 */
[----:B------:R-:W-:-:S06]  /*33e0*/  NOP ;  /* 0x0000000000007918 */ /* 0x000fcc0000000000 */
[----:B------:R-:W-:Y:S06]  /*33f0*/  BAR.ARV 0x6, 0xa0 ;  /* 0x0182800000007b1d */ /* 0x000fec0000002000 */
[----:B------:R-:W4:Y:S01]  /*3400*/  LDCU UR6, c[0x0][0x38c] ;  /* 0x00007180ff0677ac */ /* 0x000f220008000800 */
[----:B-12---:R-:W-:Y:S01]  /*3410*/  LOP3.LUT R2, R7, 0xffff, RZ, 0xc0, !PT ;  /* 0x0000ffff07027812 */ /* 0x006fe200078ec0ff */
[----:B------:R-:W-:Y:S01]  /*3420*/  IMAD.MOV.U32 R6, RZ, RZ, 0x1 ;  /* 0x00000001ff067424 */ /* 0x000fe200078e00ff */
[----:B------:R-:W-:Y:S01]  /*3430*/  LOP3.LUT R0, R8, 0xffff, RZ, 0xc0, !PT ;  /* 0x0000ffff08007812 */ /* 0x000fe200078ec0ff */
[----:B------:R-:W-:Y:S01]  /*3440*/  IMAD.MOV.U32 R7, RZ, RZ, RZ ;  /* 0x000000ffff077224 */ /* 0x000fe200078e00ff */
[----:B------:R-:W-:Y:S01]  /*3450*/  R2UR UR12, R2 ;  /* 0x00000000020c72ca */ /* 0x000fe200000e0000 */
[----:B------:R-:W-:Y:S01]  /*3460*/  IMAD.MOV.U32 R2, RZ, RZ, RZ ;  /* 0x000000ffff027224 */ /* 0x000fe200078e00ff */
[----:B------:R-:W-:Y:S01]  /*3470*/  R2UR UR9, R0 ;  /* 0x00000000000972ca */ /* 0x000fe200000e0000 */
[----:B------:R-:W-:Y:S01]  /*3480*/  IMAD.MOV.U32 R0, RZ, RZ, RZ ;  /* 0x000000ffff007224 */ /* 0x000fe200078e00ff */
[----:B------:R-:W-:Y:S01]  /*3490*/  UMOV UR19, URZ ;  /* 0x000000ff00137c82 */ /* 0x000fe20008000000 */
[----:B---3--:R-:W-:Y:S01]  /*34a0*/  ULEA UR5, UR5, UR4, 0x18 ;  /* 0x0000000405057291 */ /* 0x008fe2000f8ec0ff */
[----:B------:R-:W-:Y:S01]  /*34b0*/  UMOV UR18, URZ ;  /* 0x000000ff00127c82 */ /* 0x000fe20008000000 */
[----:B------:R-:W-:-:S02]  /*34c0*/  UMOV UR17, URZ ;  /* 0x000000ff00117c82 */ /* 0x000fc40008000000 */
[----:B------:R-:W-:Y:S02]  /*34d0*/  UIADD3 UR13, UPT, UPT, UR5, 0x10800, URZ ;  /* 0x00010800050d7890 */ /* 0x000fe4000fffe0ff */
[----:B------:R-:W-:Y:S02]  /*34e0*/  UIADD3 UR14, UPT, UPT, UR5, 0x24800, URZ ;  /* 0x00024800050e7890 */ /* 0x000fe4000fffe0ff */
[----:B----4-:R-:W-:Y:S01]  /*34f0*/  UIADD3 UR6, UPT, UPT, UR6, 0x3f, URZ ;  /* 0x0000003f06067890 */ /* 0x010fe2000fffe0ff */
[----:B------:R-:W1:Y:S01]  /*3500*/  LDS R3, [UR5+0x130] ;  /* 0x00013005ff037984 */ /* 0x000e620008000800 */
[----:B------:R-:W-:Y:S02]  /*3510*/  USHF.R.U32.HI UR13, URZ, 0x4, UR13 ;  /* 0x00000004ff0d7899 */ /* 0x000fe4000801160d */
[----:B------:R-:W-:Y:S02]  /*3520*/  USHF.R.S32.HI UR4, URZ, 0x1f, UR6 ;  /* 0x0000001fff047899 */ /* 0x000fe40008011406 */
[----:B------:R-:W-:-:S02]  /*3530*/  USHF.R.U32.HI UR14, URZ, 0x4, UR14 ;  /* 0x00000004ff0e7899 */ /* 0x000fc4000801160e */
[----:B------:R-:W-:Y:S02]  /*3540*/  ULEA.HI UR4, UR4, UR6, URZ, 0x6 ;  /* 0x0000000604047291 */ /* 0x000fe4000f8f30ff */
[----:B------:R-:W-:Y:S02]  /*3550*/  ULOP3.LUT UR13, UR13, 0x3fff, URZ, 0xc0, !UPT ;  /* 0x00003fff0d0d7892 */ /* 0x000fe4000f8ec0ff */
[----:B------:R-:W-:Y:S02]  /*3560*/  USHF.R.S32.HI UR4, URZ, 0x6, UR4 ;  /* 0x00000006ff047899 */ /* 0x000fe40008011404 */
[----:B------:R-:W-:Y:S02]  /*3570*/  ULOP3.LUT UR14, UR14, 0x3fff, URZ, 0xc0, !UPT ;  /* 0x00003fff0e0e7892 */ /* 0x000fe4000f8ec0ff */
[----:B------:R-:W-:Y:S02]  /*3580*/  UISETP.LT.AND UP0, UPT, UR4, 0x1, UPT ;  /* 0x000000010400788c */ /* 0x000fe4000bf01270 */
[----:B------:R-:W-:Y:S01]  /*3590*/  UISETP.NE.AND UP3, UPT, UR11, URZ, UPT ;  /* 0x000000ff0b00728c */ /* 0x000fe2000bf65270 */
[----:B------:R-:W-:Y:S01]  /*35a0*/  UMOV UR28, 0x0 ;  /* 0x00000000001c7882 */ /* 0x000fe20000000000 */
[----:B------:R-:W-:Y:S01]  /*35b0*/  UMOV UR29, 0x10400010 ;  /* 0x10400010001d7882 */ /* 0x000fe20000000000 */
[----:B------:R-:W-:-:S02]  /*35c0*/  ULOP3.LUT UR13, UR13, 0x10000, URZ, 0xfc, !UPT ;  /* 0x000100000d0d7892 */ /* 0x000fc4000f8efcff */
[----:B------:R-:W-:Y:S02]  /*35d0*/  ULOP3.LUT UR14, UR14, 0x10000, URZ, 0xfc, !UPT ;  /* 0x000100000e0e7892 */ /* 0x000fe4000f8efcff */
[----:B------:R-:W-:Y:S01]  /*35e0*/  USEL UR20, UR4, 0x1, !UP0 ;  /* 0x0000000104147887 */ /* 0x000fe2000c000000 */
[----:B------:R-:W-:Y:S01]  /*35f0*/  UMOV UR26, 0x0 ;  /* 0x00000000001a7882 */ /* 0x000fe20000000000 */
[----:B------:R-:W-:Y:S01]  /*3600*/  UMOV UR27, 0x10400010 ;  /* 0x10400010001b7882 */ /* 0x000fe20000000000 */
[----:B------:R-:W-:Y:S01]  /*3610*/  UMOV UR24, 0x0 ;  /* 0x0000000000187882 */ /* 0x000fe20000000000 */
[----:B------:R-:W-:Y:S01]  /*3620*/  UMOV UR25, 0x10400010 ;  /* 0x1040001000197882 */ /* 0x000fe20000000000 */
[----:B------:R-:W-:Y:S01]  /*3630*/  UMOV UR22, 0x0 ;  /* 0x0000000000167882 */ /* 0x000fe20000000000 */
[----:B------:R-:W-:Y:S01]  /*3640*/  UMOV UR23, 0x10400010 ;  /* 0x1040001000177882 */ /* 0x000fe20000000000 */
[----:B-1----:R-:W-:-:S15]  /*3650*/  R2UR UR21, R3 ;  /* 0x00000000031572ca */ /* 0x002fde00000e0000 */
.L_x_75:
[C---:B------:R-:W-:Y:S02]  /*3660*/  LEA R3, R2.reuse, UR5, 0x3 ;  /* 0x0000000502037c11 */ /* 0x040fe4000f8e18ff */
[----:B------:R-:W-:Y:S02]  /*3670*/  SHF.L.U32 R4, R7, 0x1f, RZ ;  /* 0x0000001f07047819 */ /* 0x000fe400000006ff */
[----:B------:R-:W-:Y:S02]  /*3680*/  LEA R5, R2, UR5, 0x4 ;  /* 0x0000000502057c11 */ /* 0x000fe4000f8e20ff */
[----:B------:R-:W1:Y:S02]  /*3690*/  SYNCS.PHASECHK.TRANS64.TRYWAIT P0, [R3+URZ+0xa0], R4 ;  /* 0x0000a004030075a7 */ /* 0x000e6400080011ff */
[----:B-1----:R-:W-:Y:S05]  /*36a0*/  @!P0 BRA `(.L_x_68) ;  /* 0x000000b000e88947 */ /* 0x002fea0003800000 */
.L_x_344:
[----:B------:R2:W3:Y:S01]  /*36b0*/  LDS.128 R8, [R5+0x110] ;  /* 0x0001100005087984 */ /* 0x0004e20000000c00 */
[----:B-1----:R-:W-:Y:S01]  /*36c0*/  VIADD R3, R3, 0xb0 ;  /* 0x000000b003037836 */ /* 0x002fe20000000000 */
[----:B------:R-:W-:Y:S01]  /*36d0*/  IADD3 R4, PT, PT, R2, 0x1, RZ ;  /* 0x0000000102047810 */ /* 0x000fe20007ffe0ff */
[----:B------:R-:W-:Y:S01]  /*36e0*/  @!PT LDS RZ, [RZ] ;  /* 0x00000000fffff984 */ /* 0x000fe20000000800 */
[----:B------:R-:W-:Y:S01]  /*36f0*/  @!PT LDS RZ, [RZ] ;  /* 0x00000000fffff984 */ /* 0x000fe20000000800 */
[----:B------:R-:W-:Y:S01]  /*3700*/  @!PT LDS RZ, [RZ] ;  /* 0x00000000fffff984 */ /* 0x000fe20000000800 */
[----:B------:R-:W-:Y:S01]  /*3710*/  @!PT LDS RZ, [RZ] ;  /* 0x00000000fffff984 */ /* 0x000fe20000000800 */
[----:B------:R1:W-:Y:S06]  /*3720*/  MEMBAR.ALL.CTA ;  /* 0x0000000000007992 */ /* 0x0003ec0000008000 */
[----:B-1----:R-:W1:Y:S01]  /*3730*/  FENCE.VIEW.ASYNC.S ;  /* 0x00000000000073c6 */ /* 0x002e620000000000 */
[----:B------:R-:W-:-:S04]  /*3740*/  PRMT R3, RZ, 0x654, R3 ;  /* 0x00000654ff037816 */ /* 0x000fc80000000003 */
[----:B-1----:R2:W-:Y:S01]  /*3750*/  SYNCS.ARRIVE.TRANS64.RED.A1T0 RZ, [R3+URZ], RZ ;  /* 0x000000ff03ff79a7 */ /* 0x0025e200081004ff */
[----:B------:R-:W-:Y:S05]  /*3760*/  BRA.U UP3, `(.L_x_69) ;  /* 0x0000000503087547 */ /* 0x000fea000b800000 */
[----:B------:R-:W1:Y:S01]  /*3770*/  LDCU UR6, c[0x0][0x38c] ;  /* 0x00007180ff0677ac */ /* 0x000e620008000800 */
[----:B------:R-:W-:Y:S02]  /*3780*/  PLOP3.LUT P1, PT, PT, PT, PT, 0x80, 0x8 ;  /* 0x000000000008781c */ /* 0x000fe40003f2f070 */
[----:B------:R-:W-:Y:S01]  /*3790*/  SHF.L.U32 R2, R6, 0x1f, RZ ;  /* 0x0000001f06027819 */ /* 0x000fe200000006ff */
[----:B------:R-:W-:Y:S02]  /*37a0*/  ULEA UR7, UR19, UR5, 0x3 ;  /* 0x0000000513077291 */ /* 0x000fe4000f8e18ff */
[----:B------:R-:W-:Y:S02]  /*37b0*/  ULEA UR8, UR19, UR21, 0x8 ;  /* 0x0000001513087291 */ /* 0x000fe4000f8e40ff */
[----:B-1----:R-:W-:-:S06]  /*37c0*/  UISETP.GE.AND UP0, UPT, UR6, 0x1, UPT ;  /* 0x000000010600788c */ /* 0x002fcc000bf06270 */
[----:B------:R-:W-:-:S05]  /*37d0*/  PLOP3.LUT P0, PT, PT, PT, UP0, 0x80, 0x8 ;  /* 0x000000000008781c */ /* 0x000fca0003f0f008 */
[----:B------:R-:W-:-:S08]  /*37e0*/  @UP0 ULEA UR6, UR18, UR5, 0x3 ;  /* 0x0000000512060291 */ /* 0x000fd0000f8e18ff */
[----:B--2---:R-:W-:-:S04]  /*37f0*/  @P0 SHF.L.U32 R3, R0, 0x1f, RZ ;  /* 0x0000001f00030819 */ /* 0x004fc800000006ff */
[----:B------:R1:W2:Y:S01]  /*3800*/  @P0 SYNCS.PHASECHK.TRANS64.TRYWAIT P1, [UR6], R3 ;  /* 0x00000003ff0005a7 */ /* 0x0002a20008021106 */
[----:B------:R-:W4:Y:S02]  /*3810*/  SYNCS.PHASECHK.TRANS64.TRYWAIT P0, [UR7+0xd0], R2 ;  /* 0x0000d002ff0075a7 */ /* 0x000f240008001107 */
[----:B-12-4-:R-:W-:Y:S05]  /*3820*/  @!P0 BRA `(.L_x_70) ;  /* 0x000000b0009c8947 */ /* 0x016fea0003800000 */
.L_x_346:
[----:B------:R-:W-:Y:S01]  /*3830*/  UMOV UR16, UR17 ;  /* 0x0000001100107c82 */ /* 0x000fe20008000000 */
[----:B------:R-:W-:Y:S05]  /*3840*/  BRA.U !UP0, `(.L_x_71) ;  /* 0x0000000108c07547 */ /* 0x000fea000b800000 */
[----:B------:R-:W-:Y:S02]  /*3850*/  UIADD3 UR16, UPT, UPT, UR20, UR17, URZ ;  /* 0x0000001114107290 */ /* 0x000fe4000fffe0ff */
[----:B------:R-:W-:Y:S01]  /*3860*/  UPLOP3.LUT UP2, UPT, UPT, UPT, UPT, 0x40, 0x4 ;  /* 0x000000000004789c */ /* 0x000fe20003f4e870 */
[----:B------:R-:W-:Y:S01]  /*3870*/  UMOV UR15, UR4 ;  /* 0x00000004000f7c82 */ /* 0x000fe20008000000 */
[----:B------:R-:W-:-:S09]  /*3880*/  UMOV UR46, UR18 ;  /* 0x00000012002e7c82 */ /* 0x000fd20008000000 */
.L_x_74:
[----:B--2---:R-:W-:Y:S01]  /*3890*/  ULEA UR6, UR46, UR5, 0x3 ;  /* 0x000000052e067291 */ /* 0x004fe2000f8e18ff */
[----:B----4-:R-:W-:Y:S11]  /*38a0*/  @P1 BRA `(.L_x_72) ;  /* 0x00000000000c1947 */ /* 0x010ff60003800000 */
[----:B-1----:R-:W-:Y:S04]  /*38b0*/  SHF.L.U32 R2, R0, 0x1f, RZ ;  /* 0x0000001f00027819 */ /* 0x002fe800000006ff */
[----:B------:R-:W1:Y:S02]  /*38c0*/  SYNCS.PHASECHK.TRANS64.TRYWAIT P0, [UR6], R2 ;  /* 0x00000002ff0075a7 */ /* 0x000e640008001106 */
[----:B-1----:R-:W-:Y:S05]  /*38d0*/  @!P0 BRA `(.L_x_73) ;  /* 0x000000b000888947 */ /* 0x002fea0003800000 */
.L_x_72:
[----:B------:R-:W-:Y:S01]  /*38e0*/  UISETP.NE.AND UP0, UPT, UR15, 0x1, UPT ;  /* 0x000000010f00788c */ /* 0x000fe2000bf05270 */
[----:B------:R-:W-:Y:S01]  /*38f0*/  PLOP3.LUT P1, PT, PT, PT, PT, 0x80, 0x8 ;  /* 0x000000000008781c */ /* 0x000fe20003f2f070 */
[----:B------:R-:W-:Y:S02]  /*3900*/  UIADD3 UR18, UPT, UPT, UR46, 0x1, URZ ;  /* 0x000000012e127890 */ /* 0x000fe4000fffe0ff */
[----:B------:R-:W-:Y:S02]  /*3910*/  ULEA UR32, UR46, UR14, 0xa ;  /* 0x0000000e2e207291 */ /* 0x000fe4000f8e50ff */
[----:B------:R-:W-:Y:S01]  /*3920*/  UISETP.NE.AND UP1, UPT, UR18, 0x5, UPT ;  /* 0x000000051200788c */ /* 0x000fe2000bf25270 */
[----:B------:R-:W-:Y:S01]  /*3930*/  PLOP3.LUT P0, PT, PT, PT, UP0, 0x80, 0x8 ;  /* 0x000000000008781c */ /* 0x000fe20003f0f008 */
[----:B------:R-:W-:Y:S02]  /*3940*/  UIADD3 UR44, UPT, UPT, UR32, 0x2, URZ ;  /* 0x00000002202c7890 */ /* 0x000fe4000fffe0ff */
[----:B------:R-:W-:Y:S02]  /*3950*/  USEL UR31, URZ, 0x1, UP1 ;  /* 0x00000001ff1f7887 */ /* 0x000fe40008800000 */
[----:B------:R-:W-:Y:S02]  /*3960*/  USEL UR18, UR18, URZ, UP1 ;  /* 0x000000ff12127287 */ /* 0x000fe40008800000 */
[----:B------:R-:W-:Y:S02]  /*3970*/  UIADD3 UR40, UPT, UPT, UR32, 0x4, URZ ;  /* 0x0000000420287890 */ /* 0x000fe4000fffe0ff */
[----:B------:R-:W-:Y:S01]  /*3980*/  @UP0 ULEA UR30, UR18, UR5, 0x3 ;  /* 0x00000005121e0291 */ /* 0x000fe2000f8e18ff */
[----:B------:R-:W-:Y:S01]  /*3990*/  LOP3.LUT R0, R0, UR31, RZ, 0x3c, !PT ;  /* 0x0000001f00007c12 */ /* 0x000fe2000f8e3cff */
[----:B------:R-:W-:Y:S02]  /*39a0*/  UIADD3 UR36, UPT, UPT, UR32, 0x6, URZ ;  /* 0x0000000620247890 */ /* 0x000fe4000fffe0ff */
[----:B------:R-:W-:Y:S01]  /*39b0*/  UIADD3 UR6, UPT, UPT, UR6, 0x28, URZ ;  /* 0x0000002806067890 */ /* 0x000fe2000fffe0ff */
[----:B-1----:R-:W-:Y:S01]  /*39c0*/  @P0 SHF.L.U32 R2, R0, 0x1f, RZ ;  /* 0x0000001f00020819 */ /* 0x002fe200000006ff */
[----:B------:R-:W-:Y:S02]  /*39d0*/  UIADD3 UR17, UPT, UPT, UR17, 0x1, URZ ;  /* 0x0000000111117890 */ /* 0x000fe4000fffe0ff */
[----:B------:R-:W-:Y:S01]  /*39e0*/  UIADD3 UR15, UPT, UPT, UR15, -0x1, URZ ;  /* 0xffffffff0f0f7890 */ /* 0x000fe2000fffe0ff */
[----:B------:R2:W4:Y:S01]  /*39f0*/  @P0 SYNCS.PHASECHK.TRANS64.TRYWAIT P1, [UR30], R2 ;  /* 0x00000002ff0005a7 */ /* 0x000522000802111e */
[----:B------:R-:W-:Y:S02]  /*3a00*/  ULEA UR30, UR46, UR13, 0xa ;  /* 0x0000000d2e1e7291 */ /* 0x000fe4000f8e50ff */
[----:B------:R-:W-:Y:S02]  /*3a10*/  UISETP.NE.AND UP0, UPT, UR17, UR16, UPT ;  /* 0x000000101100728c */ /* 0x000fe4000bf05270 */
[----:B------:R-:W-:Y:S02]  /*3a20*/  UIADD3 UR42, UPT, UPT, UR30, 0x2, URZ ;  /* 0x000000021e2a7890 */ /* 0x000fe4000fffe0ff */
[----:B------:R-:W-:Y:S02]  /*3a30*/  UIADD3 UR38, UPT, UPT, UR30, 0x4, URZ ;  /* 0x000000041e267890 */ /* 0x000fe4000fffe0ff */
[----:B------:R-:W-:Y:S01]  /*3a40*/  UIADD3 UR34, UPT, UPT, UR30, 0x6, URZ ;  /* 0x000000061e227890 */ /* 0x000fe2000fffe0ff */
[----:B------:R-:W-:Y:S01]  /*3a50*/  UMOV UR33, 0x40004040 ;  /* 0x4000404000217882 */ /* 0x000fe20000000000 */
[----:B------:R-:W-:Y:S01]  /*3a60*/  UMOV UR31, 0x40004040 ;  /* 0x40004040001f7882 */ /* 0x000fe20000000000 */
[----:B------:R-:W-:Y:S01]  /*3a70*/  UMOV UR45, 0x40004040 ;  /* 0x40004040002d7882 */ /* 0x000fe20000000000 */
[----:B------:R2:W-:Y:S01]  /*3a80*/  UTCHMMA.2CTA gdesc[UR30], gdesc[UR32], tmem[UR8], tmem[UR28], idesc[UR29], UP2 ;  /* 0x00ff1c201e0075ea */ /* 0x0005e20009200008 */
[----:B------:R-:W-:Y:S01]  /*3a90*/  UPLOP3.LUT UP2, UPT, UPT, UPT, UPT, 0x80, 0x8 ;  /* 0x000000000008789c */ /* 0x000fe20003f4f070 */
[----:B------:R-:W-:Y:S01]  /*3aa0*/  UMOV UR43, 0x40004040 ;  /* 0x40004040002b7882 */ /* 0x000fe20000000000 */
[----:B------:R-:W-:Y:S01]  /*3ab0*/  UMOV UR41, 0x40004040 ;  /* 0x4000404000297882 */ /* 0x000fe20000000000 */
[----:B------:R2:W-:Y:S01]  /*3ac0*/  UTCHMMA.2CTA gdesc[UR42], gdesc[UR44], tmem[UR8], tmem[UR26], idesc[UR27], UPT ;  /* 0x00ff1a2c2a0075ea */ /* 0x0005e2000ba00008 */
[----:B------:R-:W-:Y:S01]  /*3ad0*/  UMOV UR39, 0x40004040 ;  /* 0x4000404000277882 */ /* 0x000fe20000000000 */
[----:B------:R-:W-:Y:S01]  /*3ae0*/  UMOV UR37, 0x40004040 ;  /* 0x4000404000257882 */ /* 0x000fe20000000000 */
[----:B------:R-:W-:Y:S01]  /*3af0*/  UMOV UR35, 0x40004040 ;  /* 0x4000404000237882 */ /* 0x000fe20000000000 */
[----:B------:R2:W-:Y:S01]  /*3b00*/  UTCHMMA.2CTA gdesc[UR38], gdesc[UR40], tmem[UR8], tmem[UR24], idesc[UR25], UPT ;  /* 0x00ff1828260075ea */ /* 0x0005e2000ba00008 */
[----:B------:R2:W-:Y:S01]  /*3b10*/  UTCHMMA.2CTA gdesc[UR34], gdesc[UR36], tmem[UR8], tmem[UR22], idesc[UR23], UPT ;  /* 0x00ff1624220075ea */ /* 0x0005e2000ba00008 */
[----:B------:R2:W-:Y:S01]  /*3b20*/  UTCBAR.2CTA.MULTICAST [UR6], URZ, UR12 ;  /* 0x000000ff060073e9 */ /* 0x0005e2000820080c */
[----:B------:R-:W-:Y:S01]  /*3b30*/  UMOV UR46, UR18 ;  /* 0x00000012002e7c82 */ /* 0x000fe20008000000 */
[----:B------:R-:W-:Y:S05]  /*3b40*/  BRA.U UP0, `(.L_x_74) ;  /* 0xfffffffd00507547 */ /* 0x000fea000b83ffff */
.L_x_71:
[----:B------:R-:W-:Y:S01]  /*3b50*/  UIADD3 UR7, UPT, UPT, UR7, 0xc0, URZ ;  /* 0x000000c007077890 */ /* 0x000fe2000fffe0ff */
[----:B------:R-:W-:-:S08]  /*3b60*/  UMOV UR17, UR16 ;  /* 0x0000001000117c82 */ /* 0x000fd00008000000 */
[----:B------:R1:W-:Y:S01]  /*3b70*/  UTCBAR.2CTA.MULTICAST [UR7], URZ, UR9 ;  /* 0x000000ff070073e9 */ /* 0x0003e20008200809 */
[----:B------:R-:W-:Y:S02]  /*3b80*/  NOP ;  /* 0x0000000000007918 */ /* 0x000fe40000000000 */
.L_x_69:
[----:B------:R-:W-:Y:S01]  /*3b90*/  UIADD3 UR19, UPT, UPT, UR19, 0x1, URZ ;  /* 0x0000000113137890 */ /* 0x000fe2000fffe0ff */
[----:B---3--:R-:W-:Y:S02]  /*3ba0*/  LOP3.LUT P0, RZ, R10, 0x1, RZ, 0xc0, !PT ;  /* 0x000000010aff7812 */ /* 0x008fe4000780c0ff */
[----:B----4-:R-:W-:Y:S01]  /*3bb0*/  ISETP.NE.AND P1, PT, R4, 0x2, PT ;  /* 0x000000020400780c */ /* 0x010fe20003f25270 */
[----:B------:R-:W-:-:S03]  /*3bc0*/  UISETP.NE.AND UP0, UPT, UR19, 0x2, UPT ;  /* 0x000000021300788c */ /* 0x000fc6000bf05270 */
[----:B-12---:R-:W-:Y:S01]  /*3bd0*/  SEL R2, RZ, 0x1, P1 ;  /* 0x00000001ff027807 */ /* 0x006fe20000800000 */
[----:B------:R-:W-:Y:S02]  /*3be0*/  USEL UR6, URZ, 0x1, UP0 ;  /* 0x00000001ff067887 */ /* 0x000fe40008000000 */
[----:B------:R-:W-:Y:S01]  /*3bf0*/  USEL UR19, UR19, URZ, UP0 ;  /* 0x000000ff13137287 */ /* 0x000fe20008000000 */
[----:B------:R-:W-:Y:S02]  /*3c00*/  LOP3.LUT R7, R7, R2, RZ, 0x3c, !PT ;  /* 0x0000000207077212 */ /* 0x000fe400078e3cff */
[----:B------:R-:W-:Y:S02]  /*3c10*/  SEL R2, R4, RZ, P1 ;  /* 0x000000ff04027207 */ /* 0x000fe40000800000 */
[----:B------:R-:W-:Y:S01]  /*3c20*/  LOP3.LUT R6, R6, UR6, RZ, 0x3c, !PT ;  /* 0x0000000606067c12 */ /* 0x000fe2000f8e3cff */
[----:B------:R-:W-:Y:S06]  /*3c30*/  @P0 BRA `(.L_x_75) ;  /* 0xfffffff800880947 */ /* 0x000fec000383ffff */
[----:B------:R-:W1:Y:S01]  /*3c40*/  S2UR UR4, SR_CgaCtaId ;  /* 0x00000000000479c3 */ /* 0x000e620000008800 */
[----:B------:R-:W-:Y:S01]  /*3c50*/  ELECT P0, URZ, PT ;  /* 0x0000000000ff782f */ /* 0x000fe20003800000 */
[----:B------:R-:W-:Y:S01]  /*3c60*/  HFMA2 R0, -RZ, RZ, 0, 5.9604644775390625e-08 ;  /* 0x00000001ff007431 */ /* 0x000fe200000001ff */
[----:B------:R-:W-:-:S05]  /*3c70*/  UMOV UR6, 0x40 ;  /* 0x0000004000067882 */ /* 0x000fca0000000000 */
[----:B------:R-:W-:Y:S01]  /*3c80*/  UVIRTCOUNT.DEALLOC.SMPOOL 0x80 ;  /* 0x000000800000784c */ /* 0x000fe20000000000 */
[----:B------:R-:W-:Y:S02]  /*3c90*/  UISETP.NE.AND UP0, UPT, UR11, URZ, UPT ;  /* 0x000000ff0b00728c */ /* 0x000fe4000bf05270 */
[----:B-1----:R-:W-:-:S09]  /*3ca0*/  ULEA UR4, UR4, UR6, 0x18 ;  /* 0x0000000604047291 */ /* 0x002fd2000f8ec0ff */
[----:B------:R1:W-:Y:S01]  /*3cb0*/  @P0 STS.U8 [UR4+0x1c], R0 ;  /* 0x00001c00ff000988 */ /* 0x0003e20008000004 */
[----:B------:R-:W-:Y:S05]  /*3cc0*/  BRA.U UP0, `(.L_x_76) ;  /* 0x0000000100587547 */ /* 0x000fea000b800000 */
[----:B------:R-:W-:Y:S01]  /*3cd0*/  UIADD3 UR7, UPT, UPT, UR5, 0xd0, URZ ;  /* 0x000000d005077890 */ /* 0x000fe2000fffe0ff */
[----:B-1----:R-:W-:-:S03]  /*3ce0*/  SHF.L.U32 R0, R6, 0x1f, RZ ;  /* 0x0000001f06007819 */ /* 0x002fc600000006ff */
[----:B------:R-:W-:-:S09]  /*3cf0*/  ULEA UR6, UR19, UR7, 0x3 ;  /* 0x0000000713067291 */ /* 0x000fd2000f8e18ff */
[----:B------:R-:W1:Y:S02]  /*3d00*/  SYNCS.PHASECHK.TRANS64.TRYWAIT P0, [UR6], R0 ;  /* 0x00000000ff0075a7 */ /* 0x000e640008001106 */
[----:B-1----:R-:W-:Y:S05]  /*3d10*/  @!P0 BRA `(.L_x_77) ;  /* 0x000000ac00908947 */ /* 0x002fea0003800000 */
.L_x_349:
[----:B------:R-:W-:-:S04]  /*3d20*/  UIADD3 UR8, UPT, UPT, UR19, 0x1, URZ ;  /* 0x0000000113087890 */ /* 0x000fc8000fffe0ff */
[----:B------:R-:W-:-:S04]  /*3d30*/  UISETP.NE.AND UP1, UPT, UR8, 0x2, UPT ;  /* 0x000000020800788c */ /* 0x000fc8000bf25270 */
[----:B------:R-:W-:Y:S02]  /*3d40*/  USEL UR6, URZ, 0x1, UP1 ;  /* 0x00000001ff067887 */ /* 0x000fe40008800000 */
[----:B------:R-:W-:-:S04]  /*3d50*/  USEL UR8, UR8, URZ, UP1 ;  /* 0x000000ff08087287 */ /* 0x000fc80008800000 */
[----:B------:R-:W-:Y:S01]  /*3d60*/  ULEA UR8, UR8, UR7, 0x3 ;  /* 0x0000000708087291 */ /* 0x000fe2000f8e18ff */
[----:B-1----:R-:W-:-:S04]  /*3d70*/  LOP3.LUT R2, R6, UR6, RZ, 0x3c, !PT ;  /* 0x0000000606027c12 */ /* 0x002fc8000f8e3cff */
[----:B------:R-:W-:Y:S01]  /*3d80*/  SHF.L.U32 R2, R2, 0x1f, RZ ;  /* 0x0000001f02027819 */ /* 0x000fe200000006ff */
[----:B------:R-:W-:-:S04]  /*3d90*/  IMAD.U32 R0, RZ, RZ, UR8 ;  /* 0x00000008ff007e24 */ /* 0x000fc8000f8e00ff */
[----:B------:R1:W2:Y:S03]  /*3da0*/  SYNCS.PHASECHK.TRANS64.TRYWAIT P0, [R0+URZ], R2 ;  /* 0x00000002000075a7 */ /* 0x0002a600080011ff */
[----:B--2---:R-:W-:Y:S05]  /*3db0*/  @!P0 NANOSLEEP.SYNCS 0x989680 ;  /* 0x009896800000895d */ /* 0x004fea0003900000 */
[----:B------:R-:W2:Y:S02]  /*3dc0*/  @!P0 SYNCS.PHASECHK.TRANS64 P0, [R0+URZ], R2 ;  /* 0x00000002000085a7 */ /* 0x000ea400080010ff */
[----:B--2---:R-:W-:Y:S05]  /*3dd0*/  @P0 BRA `(.L_x_78) ;  /* 0x0000000000200947 */ /* 0x004fea0003800000 */
.L_x_79:
[----:B--2---:R2:W3:Y:S02]  /*3de0*/  SYNCS.PHASECHK.TRANS64.TRYWAIT P0, [R0+URZ], R2 ;  /* 0x00000002000075a7 */ /* 0x0044e400080011ff */
[----:B---3--:R-:W-:Y:S05]  /*3df0*/  @!P0 NANOSLEEP.SYNCS 0x989680 ;  /* 0x009896800000895d */ /* 0x008fea0003900000 */
[----:B------:R-:W3:Y:S02]  /*3e00*/  @!P0 SYNCS.PHASECHK.TRANS64 P0, [R0+URZ], R2 ;  /* 0x00000002000085a7 */ /* 0x000ee400080010ff */
[----:B---3--:R-:W-:Y:S05]  /*3e10*/  @!P0 BRA `(.L_x_79) ;  /* 0xfffffffc00f08947 */ /* 0x008fea000383ffff */
[----:B------:R-:W-:Y:S05]  /*3e20*/  BRA `(.L_x_78) ;  /* 0x00000000000c7947 */ /* 0x000fea0003800000 */
.L_x_76:
[----:B------:R-:W-:-:S04]  /*3e30*/  UIADD3 UR6, UPT, UPT, UR5, 0x100, URZ ;  /* 0x0000010005067890 */ /* 0x000fc8000fffe0ff */
[----:B------:R-:W-:-:S09]  /*3e40*/  UPRMT UR6, UR10, 0x654, UR6 ;  /* 0x000006540a067896 */ /* 0x000fd20008000006 */
[----:B------:R-:W-:Y:S03]  /*3e50*/  SYNCS.ARRIVE.TRANS64.RED.A1T0 RZ, [UR6], RZ ;  /* 0x000000ffffff79a7 */ /* 0x000fe60008100406 */
.L_x_78:
[----:B-12---:R-:W-:Y:S01]  /*3e60*/  SHF.L.U32 R2, RZ, 0x1f, RZ ;  /* 0x0000001fff027819 */ /* 0x006fe200000006ff */
[----:B------:R-:W-:Y:S01]  /*3e70*/  UIADD3 UR6, UPT, UPT, UR5, 0x100, URZ ;  /* 0x0000010005067890 */ /* 0x000fe2000fffe0ff */
[----:B------:R-:W-:Y:S02]  /*3e80*/  PLOP3.LUT P0, PT, PT, PT, UP0, 0x80, 0x8 ;  /* 0x000000000008781c */ /* 0x000fe40003f0f008 */
[----:B------:R-:W1:Y:S02]  /*3e90*/  SYNCS.PHASECHK.TRANS64.TRYWAIT P1, [UR5+0x100], R2 ;  /* 0x00010002ff0075a7 */ /* 0x000e640008021105 */
[----:B-1----:R-:W-:Y:S09]  /*3ea0*/  @!P1 BRA `(.L_x_80) ;  /* 0x000000ac00449947 */ /* 0x002ff20003800000 */
.L_x_351:
[----:B------:R-:W-:Y:S01]  /*3eb0*/  @!UP0 UPRMT UR6, UR10, 0x654, UR6 ;  /* 0x000006540a068896 */ /* 0x000fe20008000006 */
[----:B------:R-:W-:Y:S01]  /*3ec0*/  UMOV UR8, 0xffff ;  /* 0x0000ffff00087882 */ /* 0x000fe20000000000 */
[----:B------:R-:W-:-:S07]  /*3ed0*/  UMOV UR5, 0x1 ;  /* 0x0000000100057882 */ /* 0x000fce0000000000 */
[----:B------:R-:W-:Y:S01]  /*3ee0*/  @!P0 SYNCS.ARRIVE.TRANS64.RED.A1T0 RZ, [UR6], RZ ;  /* 0x000000ffffff89a7 */ /* 0x000fe20008100406 */
[----:B------:R-:W-:Y:S01]  /*3ef0*/  NOP ;  /* 0x0000000000007918 */ /* 0x000fe20000000000 */
[----:B-1----:R-:W1:Y:S01]  /*3f00*/  LDS R0, [UR4+0x14] ;  /* 0x00001404ff007984 */ /* 0x002e620008000800 */
[----:B------:R-:W-:-:S04]  /*3f10*/  ULOP3.LUT UR6, UR21, 0xffff, URZ, 0xc0, !UPT ;  /* 0x0000ffff15067892 */ /* 0x000fc8000f8ec0ff */
[----:B------:R-:W-:-:S04]  /*3f20*/  USHF.R.U32.HI UR6, URZ, 0x5, UR6 ;  /* 0x00000005ff067899 */ /* 0x000fc80008011606 */
[----:B------:R-:W-:Y:S02]  /*3f30*/  USHF.L.U32 UR8, UR8, UR6, URZ ;  /* 0x0000000608087299 */ /* 0x000fe400080006ff */
[----:B------:R-:W-:-:S04]  /*3f40*/  USHF.L.U32 UR5, UR5, UR6, URZ ;  /* 0x0000000605057299 */ /* 0x000fc800080006ff */
[----:B-1----:R-:W-:-:S04]  /*3f50*/  LOP3.LUT R0, R0, UR8, RZ, 0xc0, !PT ;  /* 0x0000000800007c12 */ /* 0x002fc8000f8ec0ff */
[----:B------:R-:W-:-:S13]  /*3f60*/  ISETP.NE.AND P0, PT, R0, UR8, PT ;  /* 0x0000000800007c0c */ /* 0x000fda000bf05270 */
[----:B------:R-:W-:Y:S05]  /*3f70*/  @P0 BRA `(.L_x_81) ;  /* 0x0000000000580947 */ /* 0x000fea0003800000 */
[----:B------:R-:W1:Y:S02]  /*3f80*/  LDS R0, [UR4+0x18] ;  /* 0x00001804ff007984 */ /* 0x000e640008000800 */
[----:B-1----:R-:W-:-:S04]  /*3f90*/  LOP3.LUT R0, R0, UR5, RZ, 0xc0, !PT ;  /* 0x0000000500007c12 */ /* 0x002fc8000f8ec0ff */
[----:B------:R-:W-:-:S13]  /*3fa0*/  ISETP.NE.AND P0, PT, R0, UR5, PT ;  /* 0x0000000500007c0c */ /* 0x000fda000bf05270 */
[----:B------:R-:W-:Y:S05]  /*3fb0*/  @P0 BRA `(.L_x_82) ;  /* 0x00000000003c0947 */ /* 0x000fea0003800000 */
[----:B------:R-:W1:Y:S01]  /*3fc0*/  S2R R2, SR_LANEID ;  /* 0x0000000000027919 */ /* 0x000e620000000000 */
[----:B------:R-:W-:Y:S01]  /*3fd0*/  ULOP3.LUT UR8, URZ, UR8, URZ, 0x33, !UPT ;  /* 0x00000008ff087292 */ /* 0x000fe2000f8e33ff */
[----:B------:R-:W-:Y:S02]  /*3fe0*/  VOTEU.ANY UR7, UPT, PT ;  /* 0x0000000000077886 */ /* 0x000fe400038e0100 */
[----:B------:R-:W-:-:S03]  /*3ff0*/  UFLO.U32 UR7, UR7 ;  /* 0x00000007000772bd */ /* 0x000fc600080e0000 */
[----:B------:R-:W-:-:S04]  /*4000*/  IMAD.U32 R0, RZ, RZ, UR8 ;  /* 0x00000008ff007e24 */ /* 0x000fc8000f8e00ff */
[----:B------:R2:W3:Y:S02]  /*4010*/  REDUX UR6, R0 ;  /* 0x00000000000673c4 */ /* 0x0004e40000000000 */
[----:B------:R4:W-:Y:S01]  /*4020*/  UTCATOMSWS.AND URZ, UR8 ;  /* 0x0000000800ff79e3 */ /* 0x0009e20008000000 */
[----:B-1----:R-:W-:Y:S02]  /*4030*/  ISETP.EQ.U32.AND P0, PT, R2, UR7, PT ;  /* 0x0000000702007c0c */ /* 0x002fe4000bf02070 */
[----:B--2---:R-:W-:Y:S02]  /*4040*/  LOP3.LUT R0, RZ, UR5, RZ, 0x33, !PT ;  /* 0x00000005ff007c12 */ /* 0x004fe4000f8e33ff */
[----:B---3--:R-:W-:Y:S02]  /*4050*/  MOV R2, UR6 ;  /* 0x0000000600027c02 */ /* 0x008fe40008000f00 */
[----:B------:R-:W1:Y:S07]  /*4060*/  REDUX UR5, R0 ;  /* 0x00000000000573c4 */ /* 0x000e6e0000000000 */
[----:B------:R4:W-:Y:S01]  /*4070*/  @P0 ATOMS.AND RZ, [UR4+0x14], R2 ;  /* 0x00001402ffff098c */ /* 0x0009e2000a800004 */
[----:B-1----:R-:W-:-:S05]  /*4080*/  IMAD.U32 R0, RZ, RZ, UR5 ;  /* 0x00000005ff007e24 */ /* 0x002fca000f8e00ff */
[----:B------:R4:W-:Y:S01]  /*4090*/  @P0 ATOMS.AND RZ, [UR4+0x18], R0 ;  /* 0x00001800ffff098c */ /* 0x0009e2000a800004 */
[----:B------:R-:W-:Y:S05]  /*40a0*/  BRA `(.L_x_83) ;  /* 0x0000000000147947 */ /* 0x000fea0003800000 */
.L_x_82:
[----:B------:R-:W-:Y:S02]  /*40b0*/  MOV R2, 0x40d0 ;  /* 0x000040d000027802 */ /* 0x000fe40000000f00 */
[----:B-----5:R-:W-:Y:S05]  /*40c0*/  CALL.REL.NOINC `($__internal_0_$__cuda_sm10x_tcgen05_guardrail_trap_col_being_dealloced_not_returned_by_alloc) ;  /* 0x000000ac00e87944 */ /* 0x020fea0003c00000 */
[----:B------:R-:W-:Y:S05]  /*40d0*/  BRA `(.L_x_83) ;  /* 0x0000000000087947 */ /* 0x000fea0003800000 */
.L_x_81:
[----:B------:R-:W-:Y:S02]  /*40e0*/  MOV R2, 0x4100 ;  /* 0x0000410000027802 */ /* 0x000fe40000000f00 */
[----:B-----5:R-:W-:Y:S05]  /*40f0*/  CALL.REL.NOINC `($__internal_2_$__cuda_sm10x_tcgen05_guardrail_trap_unallocated_columns_being_dealloced) ;  /* 0x000000ac00f47944 */ /* 0x020fea0003c00000 */
.L_x_83:
[----:B------:R-:W-:Y:S01]  /*4100*/  NOP ;  /* 0x0000000000007918 */ /* 0x000fe20000000000 */
[----:B----4-:R-:W-:Y:S05]  /*4110*/  EXIT ;  /* 0x000000000000794d */ /* 0x010fea0003800000 */
.L_x_56:
[----:B------:R-:W-:-:S09]  /*4120*/  UISETP.NE.OR UP3, UPT, UR12, 0x3, UP3 ;  /* 0x000000030c00788c */ /* 0x000fd20009f65670 */
[----:B------:R-:W-:Y:S05]  /*4130*/  BRA.U UP3, `(.L_x_84) ;  /* 0x0000001103087547 */ /* 0x000fea000b800000 */
[----:B------:R-:W1:Y:S01]  /*4140*/  LDCU.64 UR4, c[0x0][0x888] ;  /* 0x00011100ff0477ac */ /* 0x000e620008000a00 */
[----:B------:R-:W-:Y:S02]  /*4150*/  HFMA2 R10, -RZ, RZ, 0, 0 ;  /* 0x00000000ff0a7431 */ /* 0x000fe400000001ff */
[----:B------:R-:W-:Y:S01]  /*4160*/  IMAD.MOV.U32 R9, RZ, RZ, 0x1 ;  /* 0x00000001ff097424 */ /* 0x000fe200078e00ff */
[----:B------:R-:W-:Y:S01]  /*4170*/  MOV R11, 0x4000 ;  /* 0x00004000000b7802 */ /* 0x000fe20000000f00 */
[----:B------:R-:W2:Y:S01]  /*4180*/  LDCU.64 UR22, c[0x0][0x890] ;  /* 0x00011200ff1677ac */ /* 0x000ea20008000a00 */
[----:B------:R-:W-:Y:S01]  /*4190*/  IMAD.MOV.U32 R8, RZ, RZ, RZ ;  /* 0x000000ffff087224 */ /* 0x000fe200078e00ff */
[----:B------:R-:W3:Y:S01]  /*41a0*/  LDCU UR31, c[0x0][0x370] ;  /* 0x00006e00ff1f77ac */ /* 0x000ee20008000800 */
[----:B------:R-:W4:Y:S01]  /*41b0*/  LDCU UR13, c[0x0][0xb0c] ;  /* 0x00016180ff0d77ac */ /* 0x000f220008000800 */
[----:B------:R-:W3:Y:S01]  /*41c0*/  LDCU.128 UR40, c[0x0][0xb10] ;  /* 0x00016200ff2877ac */ /* 0x000ee20008000c00 */
[----:B------:R-:W4:Y:S01]  /*41d0*/  LDCU UR30, c[0x0][0x374] ;  /* 0x00006e80ff1e77ac */ /* 0x000f220008000800 */
[----:B-1----:R-:W-:Y:S01]  /*41e0*/  UISETP.NE.U32.AND UP0, UPT, UR4, URZ, UPT ;  /* 0x000000ff0400728c */ /* 0x002fe2000bf05070 */
[----:B------:R-:W1:Y:S01]  /*41f0*/  LDCU UR4, c[0x0][0xb30] ;  /* 0x00016600ff0477ac */ /* 0x000e620008000800 */
[----:B------:R-:W1:Y:S02]  /*4200*/  LDCU UR21, c[0x0][0xb20] ;  /* 0x00016400ff1577ac */ /* 0x000e640008000800 */
[----:B------:R-:W-:-:S02]  /*4210*/  UISETP.NE.AND.EX UP6, UPT, UR5, URZ, UPT, UP0 ;  /* 0x000000ff0500728c */ /* 0x000fc4000bfc5300 */
[----:B------:R-:W-:Y:S02]  /*4220*/  UISETP.GE.AND UP3, UPT, UR37, 0x1, UPT ;  /* 0x000000012500788c */ /* 0x000fe4000bf66270 */
[----:B------:R-:W-:Y:S02]  /*4230*/  UISETP.NE.AND UP0, UPT, UR37, 0x1, UPT ;  /* 0x000000012500788c */ /* 0x000fe4000bf05270 */
[----:B------:R-:W-:Y:S01]  /*4240*/  UP2UR UR5, UPR, URZ, 0x8 ;  /* 0x00000008ff057883 */ /* 0x000fe20008000000 */
[----:B------:R-:W-:Y:S01]  /*4250*/  UMOV UR29, 0x400 ;  /* 0x00000400001d7882 */ /* 0x000fe20000000000 */
[----:B------:R-:W-:Y:S02]  /*4260*/  UP2UR UR5, UPR, URZ, 0x1 ;  /* 0x00000001ff057883 */ /* 0x000fe40008000000 */
[----:B--2---:R-:W-:Y:S02]  /*4270*/  UISETP.NE.U32.AND UP0, UPT, UR22, URZ, UPT ;  /* 0x000000ff1600728c */ /* 0x004fe4000bf05070 */
[----:B------:R-:W-:-:S02]  /*4280*/  ULEA UR29, UR44, UR29, 0x18 ;  /* 0x0000001d2c1d7291 */ /* 0x000fc4000f8ec0ff */
[----:B------:R-:W-:Y:S02]  /*4290*/  UISETP.NE.AND.EX UP5, UPT, UR23, URZ, UPT, UP0 ;  /* 0x000000ff1700728c */ /* 0x000fe4000bfa5300 */
[----:B---3--:R-:W-:Y:S02]  /*42a0*/  UIMAD.WIDE.U32 UR50, UR31, UR40, URZ ;  /* 0x000000281f3272a5 */ /* 0x008fe4000f8e00ff */
[----:B----4-:R-:W-:Y:S02]  /*42b0*/  UISETP.NE.AND UP3, UPT, UR13, 0x1, UPT ;  /* 0x000000010d00788c */ /* 0x010fe4000bf65270 */
[----:B------:R-:W-:Y:S02]  /*42c0*/  UIADD3 UR49, UPT, UPT, UR29, 0x68, URZ ;  /* 0x000000681d317890 */ /* 0x000fe4000fffe0ff */
[----:B------:R-:W-:Y:S02]  /*42d0*/  UIMAD.WIDE.U32 UR8, UR30, UR43, URZ ;  /* 0x0000002b1e0872a5 */ /* 0x000fe4000f8e00ff */
[----:B------:R-:W-:-:S02]  /*42e0*/  UISETP.NE.AND UP0, UPT, UR42, 0x1, UPT ;  /* 0x000000012a00788c */ /* 0x000fc4000bf05270 */
[----:B-1----:R-:W-:Y:S01]  /*42f0*/  UISETP.NE.AND UP4, UPT, UR4, 0x1, UPT ;  /* 0x000000010400788c */ /* 0x002fe2000bf85270 */
[----:B------:R-:W1:Y:S01]  /*4300*/  LDCU.64 UR54, c[0x0][0x348] ;  /* 0x00006900ff3677ac */ /* 0x000e620008000a00 */
[----:B------:R-:W-:Y:S01]  /*4310*/  UPLOP3.LUT UP1, UPT, UPT, UPT, UPT, 0x40, 0x4 ;  /* 0x000000000004789c */ /* 0x000fe20003f2e870 */
[----:B------:R-:W2:Y:S01]  /*4320*/  LDCU.64 UR6, c[0x0][0xb28] ;  /* 0x00016500ff0677ac */ /* 0x000ea20008000a00 */
[----:B------:R-:W-:Y:S02]  /*4330*/  UP2UR UR5, UPR, URZ, 0x8 ;  /* 0x00000008ff057883 */ /* 0x000fe40008000000 */
[----:B------:R-:W-:Y:S02]  /*4340*/  UIADD3 UR33, UPT, UPT, UR29, 0x50, URZ ;  /* 0x000000501d217890 */ /* 0x000fe4000fffe0ff */
[----:B------:R-:W-:Y:S02]  /*4350*/  UIADD3 UR25, UPT, UPT, UR29, 0x58, URZ ;  /* 0x000000581d197890 */ /* 0x000fe4000fffe0ff */
[----:B------:R-:W-:-:S02]  /*4360*/  UIADD3 UR17, UPT, UPT, UR29, 0x60, URZ ;  /* 0x000000601d117890 */ /* 0x000fc4000fffe0ff */
[----:B------:R-:W-:Y:S02]  /*4370*/  UPRMT UR49, UR44, 0x654, UR49 ;  /* 0x000006542c317896 */ /* 0x000fe40008000031 */
[----:B------:R-:W-:Y:S02]  /*4380*/  USHF.R.U32.HI UR51, URZ, UR41, UR51 ;  /* 0x00000029ff337299 */ /* 0x000fe40008011633 */
[----:B------:R-:W-:Y:S02]  /*4390*/  USHF.R.U32.HI UR50, URZ, UR21, UR9 ;  /* 0x00000015ff327299 */ /* 0x000fe40008011609 */
[----:B------:R-:W-:-:S12]  /*43a0*/  UP2UR UR4, UPR, URZ, 0x1 ;  /* 0x00000001ff047883 */ /* 0x000fd80008000000 */
.L_x_95:
[----:B------:R-:W-:Y:S02]  /*43b0*/  LEA R2, R8, UR29, 0x3 ;  /* 0x0000001d08027c11 */ /* 0x000fe4000f8e18ff */
[----:B------:R-:W-:Y:S02]  /*43c0*/  SHF.L.U32 R0, R10, 0x1f, RZ ;  /* 0x0000001f0a007819 */ /* 0x000fe400000006ff */
[----:B------:R-:W-:Y:S02]  /*43d0*/  LEA R4, R8, UR29, 0x4 ;  /* 0x0000001d08047c11 */ /* 0x000fe4000f8e20ff */
[----:B---3--:R-:W3:Y:S02]  /*43e0*/  SYNCS.PHASECHK.TRANS64.TRYWAIT P0, [R2+URZ+0xa0], R0 ;  /* 0x0000a000020075a7 */ /* 0x008ee400080011ff */
[----:B---3--:R-:W-:Y:S05]  /*43f0*/  @!P0 BRA `(.L_x_85) ;  /* 0x000000a800088947 */ /* 0x008fea0003800000 */
.L_x_352:
[----:B------:R-:W4:Y:S01]  /*4400*/  LDS.128 R4, [R4+0x110] ;  /* 0x0001100004047984 */ /* 0x000f220000000c00 */
[----:B------:R-:W-:Y:S01]  /*4410*/  UISETP.GE.AND UP0, UPT, UR37, 0x1, UPT ;  /* 0x000000012500788c */ /* 0x000fe2000bf06270 */
[----:B------:R-:W-:Y:S01]  /*4420*/  @!PT LDS RZ, [RZ] ;  /* 0x00000000fffff984 */ /* 0x000fe20000000800 */
[----:B------:R-:W-:Y:S01]  /*4430*/  @!PT LDS RZ, [RZ] ;  /* 0x00000000fffff984 */ /* 0x000fe20000000800 */
[----:B------:R-:W-:Y:S01]  /*4440*/  @!PT LDS RZ, [RZ] ;  /* 0x00000000fffff984 */ /* 0x000fe20000000800 */
[----:B------:R-:W-:Y:S01]  /*4450*/  @!PT LDS RZ, [RZ] ;  /* 0x00000000fffff984 */ /* 0x000fe20000000800 */
[----:B------:R1:W-:Y:S06]  /*4460*/  MEMBAR.ALL.CTA ;  /* 0x0000000000007992 */ /* 0x0003ec0000008000 */
[----:B-1----:R-:W1:Y:S01]  /*4470*/  FENCE.VIEW.ASYNC.S ;  /* 0x00000000000073c6 */ /* 0x002e620000000000 */
[----:B----4-:R-:W-:Y:S11]  /*4480*/  LOP3.LUT P0, RZ, R6, 0x1, RZ, 0xc0, !PT ;  /* 0x0000000106ff7812 */ /* 0x010ff6000780c0ff */
[----:B------:R-:W-:Y:S02]  /*4490*/  @!UPT UIADD3 URZ, UPT, UPT, URZ, URZ, URZ ;  /* 0x000000fffffff290 */ /* 0x000fe4000fffe0ff */
[----:B-1----:R-:W-:Y:S01]  /*44a0*/  VOTEU.ANY UP3, P0 ;  /* 0x0000000000ff7886 */ /* 0x002fe20000060100 */
[----:B------:R-:W-:Y:S11]  /*44b0*/  PLOP3.LUT P0, PT, PT, PT, UP3, 0x80, 0x8 ;  /* 0x000000000008781c */ /* 0x000ff60003f0f038 */
[----:B------:R-:W-:Y:S02]  /*44c0*/  @!UPT UIADD3 URZ, UPT, UPT, URZ, URZ, URZ ;  /* 0x000000fffffff290 */ /* 0x000fe4000fffe0ff */
[----:B---3--:R-:W-:Y:S02]  /*44d0*/  @P0 SHF.R.U32.HI R0, RZ, 0x10, R5 ;  /* 0x00000010ff000819 */ /* 0x008fe40000011605 */
[----:B------:R-:W-:Y:S02]  /*44e0*/  @P0 MOV R3, R4 ;  /* 0x0000000400030202 */ /* 0x000fe40000000f00 */
[----:B------:R-:W-:Y:S01]  /*44f0*/  @P0 R2UR UR4, R0 ;  /* 0x00000000000402ca */ /* 0x000fe200000e0000 */
[----:B------:R-:W-:Y:S01]  /*4500*/  VIADD R0, R2, 0xb0 ;  /* 0x000000b002007836 */ /* 0x000fe20000000000 */
[----:B------:R-:W-:Y:S02]  /*4510*/  @P0 LOP3.LUT R4, R5, 0xffff, RZ, 0xc0, !PT ;  /* 0x0000ffff05040812 */ /* 0x000fe400078ec0ff */
[----:B------:R-:W-:Y:S02]  /*4520*/  @P0 R2UR UR8, R3 ;  /* 0x00000000030802ca */ /* 0x000fe400000e0000 */
[----:B------:R-:W-:Y:S02]  /*4530*/  PRMT R0, RZ, 0x654, R0 ;  /* 0x00000654ff007816 */ /* 0x000fe40000000000 */
[----:B------:R-:W-:Y:S02]  /*4540*/  @P0 R2UR UR5, R4 ;  /* 0x00000000040502ca */ /* 0x000fe400000e0000 */
[----:B------:R1:W-:Y:S03]  /*4550*/  SYNCS.ARRIVE.TRANS64.RED.A1T0 RZ, [R0+URZ], RZ ;  /* 0x000000ff00ff79a7 */ /* 0x0003e600081004ff */
[----:B------:R-:W-:Y:S04]  /*4560*/  @UP3 UMOV UR53, UR4 ;  /* 0x0000000400353c82 */ /* 0x000fe80008000000 */
[----:B------:R-:W-:Y:S04]  /*4570*/  @UP3 UMOV UR15, UR8 ;  /* 0x00000008000f3c82 */ /* 0x000fe80008000000 */
[----:B------:R-:W-:Y:S01]  /*4580*/  @UP3 UMOV UR14, UR5 ;  /* 0x00000005000e3c82 */ /* 0x000fe20008000000 */
[----:B------:R-:W-:Y:S05]  /*4590*/  BRA.U !UP0, `(.L_x_86) ;  /* 0x0000000108b47547 */ /* 0x000fea000b800000 */
[----:B------:R-:W-:Y:S02]  /*45a0*/  UIMAD.WIDE.U32 UR60, UR14, UR43, URZ ;  /* 0x0000002b0e3c72a5 */ /* 0x000fe4000f8e00ff */
[----:B------:R-:W-:Y:S02]  /*45b0*/  UP2UR UR26, UPR, URZ, 0x4 ;  /* 0x00000004ff1a7883 */ /* 0x000fe40008000000 */
[----:B------:R-:W-:Y:S02]  /*45c0*/  UISETP.NE.AND UP2, UPT, UR42, 0x1, UPT ;  /* 0x000000012a00788c */ /* 0x000fe4000bf45270 */
[----:B------:R-:W-:Y:S02]  /*45d0*/  UIMAD.WIDE.U32 UR58, UR15, UR40, URZ ;  /* 0x000000280f3a72a5 */ /* 0x000fe4000f8e00ff */
[----:B------:R-:W-:Y:S02]  /*45e0*/  USEL UR4, UR30, UR50, !UP2 ;  /* 0x000000321e047287 */ /* 0x000fe4000d000000 */
[----:B------:R-:W-:Y:S02]  /*45f0*/  UP2UR UR20, UPR, URZ, 0x2 ;  /* 0x00000002ff147883 */ /* 0x000fe40008000000 */
[----:B------:R-:W-:Y:S02]  /*4600*/  UISETP.NE.AND UP1, UPT, UR37, 0x1, UPT ;  /* 0x000000012500788c */ /* 0x000fe4000bf25270 */
[----:B--2---:R-:W-:Y:S02]  /*4610*/  UIMAD.WIDE.U32 UR56, UR4, UR6, URZ ;  /* 0x00000006043872a5 */ /* 0x004fe4000f8e00ff */
[----:B------:R-:W-:Y:S01]  /*4620*/  UISETP.NE.AND UP0, UPT, UR13, 0x1, UPT ;  /* 0x000000010d00788c */ /* 0x000fe2000bf05270 */
[----:B------:R-:W-:Y:S02]  /*4630*/  UMOV UR27, UR61 ;  /* 0x0000003d001b7c82 */ /* 0x000fe40008000000 */
[----:B------:R-:W-:Y:S02]  /*4640*/  USHF.R.U32.HI UR28, URZ, UR21, UR27 ;  /* 0x00000015ff1c7299 */ /* 0x000fe4000801161b */
[----:B------:R-:W-:Y:S02]  /*4650*/  USEL UR9, UR31, UR51, !UP0 ;  /* 0x000000331f097287 */ /* 0x000fe4000c000000 */
[----:B------:R-:W-:Y:S02]  /*4660*/  USEL UR8, UR14, UR28, !UP2 ;  /* 0x0000001c0e087287 */ /* 0x000fe4000d000000 */
[----:B------:R-:W-:Y:S02]  /*4670*/  UIMAD.WIDE.U32 UR34, UR9, UR6, URZ ;  /* 0x00000006092272a5 */ /* 0x000fe4000f8e00ff */
[----:B------:R-:W-:Y:S02]  /*4680*/  UIMAD.WIDE.U32 UR18, UR8, UR6, URZ ;  /* 0x00000006081272a5 */ /* 0x000fe4000f8e00ff */
[----:B------:R-:W-:Y:S02]  /*4690*/  @UP1 USHF.R.U32.HI UR9, URZ, UR7, UR35 ;  /* 0x00000007ff091299 */ /* 0x000fe40008011623 */
[----:B------:R-:W-:Y:S02]  /*46a0*/  USHF.R.U32.HI UR18, URZ, UR7, UR19 ;  /* 0x00000007ff127299 */ /* 0x000fe40008011613 */
[----:B------:R-:W-:Y:S02]  /*46b0*/  UIMAD UR10, UR37, UR9, URZ ;  /* 0x00000009250a72a4 */ /* 0x000fe4000f8e02ff */
[----:B------:R-:W-:Y:S02]  /*46c0*/  USEL UR18, UR8, UR18, !UP1 ;  /* 0x0000001208127287 */ /* 0x000fe4000c800000 */
[----:B------:R-:W-:Y:S02]  /*46d0*/  UISETP.NE.AND UP2, UPT, UR26, URZ, UPT ;  /* 0x000000ff1a00728c */ /* 0x000fe4000bf45270 */
[----:B------:R-:W-:Y:S01]  /*46e0*/  UIADD3 UR16, UPT, UPT, -UR18, URZ, URZ ;  /* 0x000000ff12107290 */ /* 0x000fe2000fffe1ff */
[----:B------:R-:W-:Y:S02]  /*46f0*/  UMOV UR27, UR59 ;  /* 0x0000003b001b7c82 */ /* 0x000fe40008000000 */
[----:B------:R-:W-:Y:S02]  /*4700*/  USHF.R.U32.HI UR24, URZ, UR41, UR27 ;  /* 0x00000029ff187299 */ /* 0x000fe4000801161b */
[----:B------:R-:W-:Y:S02]  /*4710*/  UIMAD UR16, UR37, UR16, UR8 ;  /* 0x00000010251072a4 */ /* 0x000fe4000f8e0208 */
[----:B------:R-:W-:Y:S01]  /*4720*/  USEL UR5, UR15, UR24, !UP0 ;  /* 0x000000180f057287 */ /* 0x000fe2000c000000 */
[----:B------:R-:W-:Y:S02]  /*4730*/  UMOV UR27, UR57 ;  /* 0x00000039001b7c82 */ /* 0x000fe40008000000 */
[----:B------:R-:W-:Y:S04]  /*4740*/  @UP1 USHF.R.U32.HI UR4, URZ, UR7, UR27 ;  /* 0x00000007ff041299 */ /* 0x000fe8000801161b */
[----:B------:R-:W-:Y:S04]  /*4750*/  UIMAD UR4, UR37, UR4, URZ ;  /* 0x00000004250472a4 */ /* 0x000fe8000f8e02ff */
[----:B------:R-:W-:Y:S04]  /*4760*/  UISETP.GE.AND UP0, UPT, UR8, UR4, UPT ;  /* 0x000000040800728c */ /* 0x000fe8000bf06270 */
[----:B------:R-:W-:Y:S02]  /*4770*/  UISETP.GE.OR UP0, UPT, UR5, UR10, UP0 ;  /* 0x0000000a0500728c */ /* 0x000fe40008706670 */
[----:B------:R-:W-:Y:S09]  /*4780*/  UIMAD.WIDE.U32 UR10, UR5, UR6, URZ ;  /* 0x00000006050a72a5 */ /* 0x000ff2000f8e00ff */
[----:B------:R-:W-:Y:S04]  /*4790*/  @!UP0 USHF.R.U32.HI UR4, URZ, UR7, UR11 ;  /* 0x00000007ff048299 */ /* 0x000fe8000801160b */
[----:B------:R-:W-:Y:S02]  /*47a0*/  @!UP0 USEL UR4, UR5, UR4, !UP1 ;  /* 0x0000000405048287 */ /* 0x000fe4000c800000 */
[----:B------:R-:W-:Y:S02]  /*47b0*/  UISETP.NE.AND UP1, UPT, UR20, URZ, UPT ;  /* 0x000000ff1400728c */ /* 0x000fe4000bf25270 */
[----:B------:R-:W-:Y:S02]  /*47c0*/  @!UP0 UIMAD UR12, UR9, UR16, UR4 ;  /* 0x00000010090c82a4 */ /* 0x000fe4000f8e0204 */
[----:B------:R-:W-:Y:S02]  /*47d0*/  @!UP0 UIADD3 UR16, UPT, UPT, UR18, -UR4, URZ ;  /* 0x8000000412108290 */ /* 0x000fe4000fffe0ff */
[----:B------:R-:W-:Y:S02]  /*47e0*/  UIADD3 UR9, UPT, UPT, -UR5, URZ, URZ ;  /* 0x000000ff05097290 */ /* 0x000fe4000fffe1ff */
[----:B------:R-:W-:Y:S02]  /*47f0*/  UIADD3 UR4, UPT, UPT, -UR8, URZ, URZ ;  /* 0x000000ff08047290 */ /* 0x000fe4000fffe1ff */
[----:B------:R-:W-:Y:S02]  /*4800*/  @!UP0 UIMAD UR8, UR16, UR37, UR5 ;  /* 0x00000025100882a4 */ /* 0x000fe4000f8e0205 */
[----:B------:R-:W-:Y:S02]  /*4810*/  UIMAD UR15, UR13, UR9, UR15 ;  /* 0x000000090d0f72a4 */ /* 0x000fe4000f8e020f */
[----:B------:R-:W-:Y:S01]  /*4820*/  UIMAD UR14, UR42, UR4, UR14 ;  /* 0x000000042a0e72a4 */ /* 0x000fe2000f8e020e */
[----:B------:R-:W-:Y:S02]  /*4830*/  @!UP0 UMOV UR5, UR12 ;  /* 0x0000000c00058c82 */ /* 0x000fe40008000000 */
[----:B------:R-:W-:Y:S02]  /*4840*/  UIMAD UR15, UR5, UR13, UR15 ;  /* 0x0000000d050f72a4 */ /* 0x000fe4000f8e020f */
[----:B------:R-:W-:Y:S11]  /*4850*/  UIMAD UR14, UR8, UR42, UR14 ;  /* 0x0000002a080e72a4 */ /* 0x000ff6000f8e020e */
[----:B------:R-:W-:Y:S01]  /*4860*/  @!UPT UIADD3 URZ, UPT, UPT, URZ, URZ, URZ ;  /* 0x000000fffffff290 */ /* 0x000fe2000fffe0ff */
.L_x_86:
[----:B------:R-:W3:Y:S01]  /*4870*/  @!UP4 LDCU.128 UR8, c[0x0][0xb10] ;  /* 0x00016200ff08c7ac */ /* 0x000ee20008000c00 */
[----:B------:R-:W-:Y:S02]  /*4880*/  ISETP.NE.U32.AND P0, PT, RZ, UR22, PT ;  /* 0x00000016ff007c0c */ /* 0x000fe4000bf05070 */
[----:B------:R-:W-:Y:S02]  /*4890*/  SHF.L.U32 R2, R9, 0x1f, RZ ;  /* 0x0000001f09027819 */ /* 0x000fe400000006ff */
[----:B------:R-:W-:Y:S01]  /*48a0*/  ISETP.NE.AND.EX P0, PT, RZ, UR23, PT, P0 ;  /* 0x00000017ff007c0c */ /* 0x000fe2000bf05300 */
[----:B------:R-:W4:Y:S01]  /*48b0*/  @!UP4 LDCU UR5, c[0x0][0xb0c] ;  /* 0x00016180ff05c7ac */ /* 0x000f220008000800 */
[----:B------:R-:W-:Y:S02]  /*48c0*/  USHF.L.U32 UR35, UR48, 0x7, URZ ;  /* 0x0000000730237899 */ /* 0x000fe400080006ff */
[----:B------:R-:W-:Y:S02]  /*48d0*/  USHF.L.U32 UR34, UR45, 0x8, URZ ;  /* 0x000000082d227899 */ /* 0x000fe400080006ff */
[----:B---3--:R-:W-:Y:S04]  /*48e0*/  UIMAD.WIDE.U32 UR18, UR15, UR8, URZ ;  /* 0x000000080f1272a5 */ /* 0x008fe8000f8e00ff */
[----:B------:R-:W-:Y:S02]  /*48f0*/  @!UP4 USHF.R.U32.HI UR4, URZ, UR9, UR19 ;  /* 0x00000009ff04c299 */ /* 0x000fe40008011613 */
[----:B------:R-:W-:Y:S02]  /*4900*/  UIMAD.WIDE.U32 UR18, UR14, UR11, URZ ;  /* 0x0000000b0e1272a5 */ /* 0x000fe4000f8e00ff */
[----:B----4-:R-:W-:Y:S04]  /*4910*/  @!UP4 UISETP.NE.AND UP0, UPT, UR5, 0x1, UPT ;  /* 0x000000010500c88c */ /* 0x010fe8000bf05270 */
[----:B------:R-:W-:Y:S02]  /*4920*/  @!UP4 USEL UR8, UR15, UR4, !UP0 ;  /* 0x000000040f08c287 */ /* 0x000fe4000c000000 */
[----:B------:R-:W-:Y:S01]  /*4930*/  @!UP4 UISETP.NE.AND UP0, UPT, UR10, 0x1, UPT ;  /* 0x000000010a00c88c */ /* 0x000fe2000bf05270 */
[----:B------:R-:W3:Y:S02]  /*4940*/  @!UP4 LDCU UR4, c[0x0][0xb20] ;  /* 0x00016400ff04c7ac */ /* 0x000ee40008000800 */
[----:B---3--:R-:W-:Y:S04]  /*4950*/  @!UP4 USHF.R.U32.HI UR4, URZ, UR4, UR19 ;  /* 0x00000004ff04c299 */ /* 0x008fe80008011613 */
[----:B------:R-:W-:Y:S04]  /*4960*/  @!UP4 USEL UR9, UR14, UR4, !UP0 ;  /* 0x000000040e09c287 */ /* 0x000fe8000c000000 */
[----:B------:R-:W-:Y:S02]  /*4970*/  @!UP4 UIADD3 UR4, UPT, UPT, -UR8, UR9, URZ ;  /* 0x000000090804c290 */ /* 0x000fe4000fffe1ff */
[----:B------:R-:W-:Y:S02]  /*4980*/  @!UP4 UIADD3 UR8, UPT, UPT, UR8, -UR9, URZ ;  /* 0x800000090808c290 */ /* 0x000fe4000fffe0ff */
[----:B------:R-:W-:Y:S02]  /*4990*/  @!UP4 UIMAD UR15, UR4, UR5, UR15 ;  /* 0x00000005040fc2a4 */ /* 0x000fe4000f8e020f */
[----:B------:R-:W-:Y:S01]  /*49a0*/  @!UP4 UIMAD UR14, UR8, UR10, UR14 ;  /* 0x0000000a080ec2a4 */ /* 0x000fe2000f8e020e */
[----:B------:R-:W-:Y:S11]  /*49b0*/  BRA.U UP1, `(.L_x_87) ;  /* 0x0000000101107547 */ /* 0x000ff6000b800000 */
[----:B-1----:R-:W-:Y:S04]  /*49c0*/  MOV R0, UR52 ;  /* 0x0000003400007c02 */ /* 0x002fe80008000f00 */
[----:B------:R-:W-:Y:S04]  /*49d0*/  SHF.L.U32 R0, R0, 0x1f, RZ ;  /* 0x0000001f00007819 */ /* 0x000fe800000006ff */
[----:B------:R-:W1:Y:S02]  /*49e0*/  SYNCS.PHASECHK.TRANS64.TRYWAIT P1, [UR29+0x98], R0 ;  /* 0x00009800ff0075a7 */ /* 0x000e64000802111d */
[----:B-1----:R-:W-:Y:S05]  /*49f0*/  @!P1 BRA `(.L_x_88) ;  /* 0x000000a0009c9947 */ /* 0x002fea0003800000 */
.L_x_87:
[----:B------:R-:W-:Y:S05]  /*4a00*/  BRA.U !UP5, `(.L_x_89) ;  /* 0x000000010d3c7547 */ /* 0x000fea000b800000 */
[----:B------:R-:W-:Y:S01]  /*4a10*/  UPLOP3.LUT UP2, UPT, UPT, UPT, UP6, 0x80, 0x8 ;  /* 0x000000000008789c */ /* 0x000fe20003f4f060 */
[----:B-1----:R-:W-:Y:S02]  /*4a20*/  HFMA2 R0, -RZ, RZ, 0, 5.9604644775390625e-08 ;  /* 0x00000001ff007431 */ /* 0x002fe400000001ff */
[----:B------:R-:W-:Y:S03]  /*4a30*/  IMAD.MOV.U32 R3, RZ, RZ, 0x1 ;  /* 0x00000001ff037424 */ /* 0x000fe600078e00ff */
[----:B------:R-:W-:Y:S05]  /*4a40*/  PLOP3.LUT P1, PT, PT, PT, UP2, 0x80, 0x8 ;  /* 0x000000000008781c */ /* 0x000fea0003f2f028 */
[----:B------:R-:W1:Y:S01]  /*4a50*/  @UP2 LDCU.64 UR8, c[0x0][0x888] ;  /* 0x00011100ff0827ac */ /* 0x000e620008000a00 */
[----:B------:R-:W-:Y:S07]  /*4a60*/  @UP2 UIMAD UR4, UR36, UR22, URZ ;  /* 0x00000016240422a4 */ /* 0x000fee000f8e02ff */
[----:B------:R-:W-:Y:S04]  /*4a70*/  @P1 PRMT R4, R0, 0x7610, R4 ;  /* 0x0000761000041816 */ /* 0x000fe80000000004 */
[----:B------:R-:W-:Y:S05]  /*4a80*/  @!P1 PRMT R4, R3, 0x7610, R4 ;  /* 0x0000761003049816 */ /* 0x000fea0000000004 */
[----:B------:R3:W-:Y:S01]  /*4a90*/  STL.S16 [R1+0x38], R4 ;  /* 0x0000380401007387 */ /* 0x0007e20000100600 */
[----:B-1----:R-:W-:Y:S01]  /*4aa0*/  @UP2 UIMAD.WIDE UR8, UR4, 0x4, UR8 ;  /* 0x00000004040828a5 */ /* 0x002fe2000f8e0208 */
[----:B------:R-:W1:Y:S05]  /*4ab0*/  @!UP2 LDCU UR4, c[0x0][0x880] ;  /* 0x00011000ff04a7ac */ /* 0x000e6a0008000800 */
[----:B-----5:R-:W-:Y:S02]  /*4ac0*/  IMAD.U32 R176, RZ, RZ, UR8 ;  /* 0x00000008ffb07e24 */ /* 0x020fe4000f8e00ff */
[----:B------:R-:W-:Y:S05]  /*4ad0*/  IMAD.U32 R177, RZ, RZ, UR9 ;  /* 0x00000009ffb17e24 */ /* 0x000fea000f8e00ff */
[----:B------:R3:W5:Y:S02]  /*4ae0*/  @P1 LDG.E R176, desc[UR46][R176.64] ;  /* 0x0000002eb0b01981 */ /* 0x000764000c1e1900 */
[----:B-1-3--:R-:W-:Y:S07]  /*4af0*/  @!P1 MOV R176, UR4 ;  /* 0x0000000400b09c02 */ /* 0x00afee0008000f00 */
.L_x_89:
[----:B-----5:R-:W-:Y:S01]  /*4b00*/  @!P0 FSETP.EQ.AND P2, PT, R176, RZ, PT ;  /* 0x000000ffb000820b */ /* 0x020fe20003f42000 */
[----:B------:R-:W-:Y:S01]  /*4b10*/  @!UPT UIADD3 URZ, UPT, UPT, URZ, URZ, URZ ;  /* 0x000000fffffff290 */ /* 0x000fe2000fffe0ff */
[----:B------:R-:W-:Y:S11]  /*4b20*/  @!P0 BRA `(.L_x_90) ;  /* 0x00000000001c8947 */ /* 0x000ff60003800000 */
[----:B------:R-:W-:Y:S01]  /*4b30*/  PLOP3.LUT P2, PT, PT, PT, UP2, 0x80, 0x8 ;  /* 0x000000000008781c */ /* 0x000fe20003f4f028 */
[----:B-1----:R-:W3:Y:S03]  /*4b40*/  LDL R0, [R1+0x38] ;  /* 0x0000380001007983 */ /* 0x002ee60000100800 */
[----:B------:R-:W-:Y:S02]  /*4b50*/  PLOP3.LUT P2, PT, P2, PT, PT, 0x8, 0x80 ;  /* 0x000000000080781c */ /* 0x000fe4000174e170 */
[----:B---3--:R-:W-:Y:S11]  /*4b60*/  LOP3.LUT P0, RZ, R0, 0xff, RZ, 0xc0, !PT ;  /* 0x000000ff00ff7812 */ /* 0x008ff6000780c0ff */
[----:B------:R-:W-:Y:S02]  /*4b70*/  @!UPT UIADD3 URZ, UPT, UPT, URZ, URZ, URZ ;  /* 0x000000fffffff290 */ /* 0x000fe4000fffe0ff */
[----:B------:R-:W-:Y:S11]  /*4b80*/  @P0 FSETP.EQ.AND P2, PT, R176, RZ, PT ;  /* 0x000000ffb000020b */ /* 0x000ff60003f42000 */
[----:B------:R-:W-:Y:S02]  /*4b90*/  @!UPT UIADD3 URZ, UPT, UPT, URZ, URZ, URZ ;  /* 0x000000fffffff290 */ /* 0x000fe4000fffe0ff */
.L_x_90:
[----:B------:R-:W3:Y:S01]  /*4ba0*/  SYNCS.PHASECHK.TRANS64.TRYWAIT P0, [UR29+0x70], R2 ;  /* 0x00007002ff0075a7 */ /* 0x000ee2000800111d */
[----:B------:R-:W-:Y:S04]  /*4bb0*/  ELECT P1, URZ, PT ;  /* 0x0000000000ff782f */ /* 0x000fe80003820000 */
[----:B------:R-:W-:Y:S01]  /*4bc0*/  PLOP3.LUT P1, PT, P2, P1, PT, 0xf2, 0x2f ;  /* 0x00000000002f781c */ /* 0x000fe20001723e72 */
[----:B------:R-:W-:Y:S01]  /*4bd0*/  @!UPT UIADD3 URZ, UPT, UPT, URZ, URZ, URZ ;  /* 0x000000fffffff290 */ /* 0x000fe2000fffe0ff */
[----:B---3--:R-:W-:Y:S11]  /*4be0*/  @!P0 BRA `(.L_x_91) ;  /* 0x000000a000388947 */ /* 0x008ff60003800000 */
.L_x_355:
[----:B------:R-:W-:Y:S01]  /*4bf0*/  VOTEU.ALL UP0, P1 ;  /* 0x0000000000ff7886 */ /* 0x000fe20000800000 */
[----:B-1----:R-:W-:Y:S01]  /*4c00*/  @!P1 MOV R0, 0x4000 ;  /* 0x0000400000009802 */ /* 0x002fe20000000f00 */
[----:B------:R-:W-:Y:S01]  /*4c10*/  UMOV UR4, 0x0 ;  /* 0x0000000000047882 */ /* 0x000fe20000000000 */
[----:B------:R-:W-:Y:S01]  /*4c20*/  UMOV UR5, 0x10000000 ;  /* 0x1000000000057882 */ /* 0x000fe20000000000 */
[----:B------:R-:W-:Y:S02]  /*4c30*/  UPRMT UR10, UR44, 0x654, UR33 ;  /* 0x000006542c0a7896 */ /* 0x000fe40008000021 */
[----:B------:R-:W-:Y:S02]  /*4c40*/  @!UP0 UIADD3 UR8, UP1, UPT, UR54, 0x580, URZ ;  /* 0x0000058036088890 */ /* 0x000fe4000ff3e0ff */
[----:B------:R-:W-:Y:S02]  /*4c50*/  @!UP0 UIADD3 UR32, UPT, UPT, UR29, 0x400, URZ ;  /* 0x000004001d208890 */ /* 0x000fe4000fffe0ff */
[----:B------:R-:W-:Y:S01]  /*4c60*/  @!UP0 UIADD3.X UR9, UPT, UPT, URZ, UR55, URZ, UP1, !UPT ;  /* 0x00000037ff098290 */ /* 0x000fe20008ffe4ff */
[----:B------:R-:W-:Y:S08]  /*4c70*/  VOTEU.ALL UP0, P1 ;  /* 0x0000000000ff7886 */ /* 0x000ff00000800000 */
[----:B------:R1:W-:Y:S01]  /*4c80*/  @!UP0 UTMALDG.3D [UR32], [UR8], desc[UR4] ;  /* 0x00000420080085b4 */ /* 0x0003e20008011000 */
[----:B------:R1:W-:Y:S01]  /*4c90*/  @!P1 SYNCS.ARRIVE.TRANS64.RED.A0TR RZ, [UR29+0x50], R0 ;  /* 0x00005000ffff99a7 */ /* 0x0003e2000830041d */
[----:B------:R-:W-:Y:S01]  /*4ca0*/  SYNCS.ARRIVE.TRANS64.RED.A1T0 RZ, [UR10], RZ ;  /* 0x000000ffffff79a7 */ /* 0x000fe2000810040a */
[----:B------:R-:W3:Y:S02]  /*4cb0*/  SYNCS.PHASECHK.TRANS64.TRYWAIT P0, [UR29+0x78], R2 ;  /* 0x00007802ff0075a7 */ /* 0x000ee4000800111d */
[----:B-1-3--:R-:W-:Y:S05]  /*4cc0*/  @!P0 BRA `(.L_x_92) ;  /* 0x000000a000188947 */ /* 0x00afea0003800000 */
.L_x_357:
[----:B------:R-:W-:Y:S01]  /*4cd0*/  VOTEU.ALL UP0, P1 ;  /* 0x0000000000ff7886 */ /* 0x000fe20000800000 */
[----:B-1----:R-:W-:Y:S01]  /*4ce0*/  @!P1 MOV R0, 0x4000 ;  /* 0x0000400000009802 */ /* 0x002fe20000000f00 */
[----:B------:R-:W-:Y:S01]  /*4cf0*/  UMOV UR4, 0x0 ;  /* 0x0000000000047882 */ /* 0x000fe20000000000 */
[----:B------:R-:W-:Y:S01]  /*4d00*/  UMOV UR5, 0x10000000 ;  /* 0x1000000000057882 */ /* 0x000fe20000000000 */
[----:B------:R-:W-:Y:S01]  /*4d10*/  UMOV UR27, UR35 ;  /* 0x00000023001b7c82 */ /* 0x000fe20008000000 */
[----:B------:R-:W-:Y:S02]  /*4d20*/  @!UP0 UIADD3 UR8, UP1, UPT, UR54, 0x580, URZ ;  /* 0x0000058036088890 */ /* 0x000fe4000ff3e0ff */
[----:B------:R-:W-:Y:S02]  /*4d30*/  @!UP0 UIADD3 UR26, UPT, UPT, UR34, 0x40, URZ ;  /* 0x00000040221a8890 */ /* 0x000fe4000fffe0ff */
[----:B------:R-:W-:Y:S02]  /*4d40*/  @!UP0 UIADD3.X UR9, UPT, UPT, URZ, UR55, URZ, UP1, !UPT ;  /* 0x00000037ff098290 */ /* 0x000fe40008ffe4ff */
[----:B------:R-:W-:Y:S01]  /*4d50*/  @!UP0 UIADD3 UR24, UPT, UPT, UR29, 0x4400, URZ ;  /* 0x000044001d188890 */ /* 0x000fe2000fffe0ff */
[----:B------:R-:W-:Y:S01]  /*4d60*/  VOTEU.ALL UP0, P1 ;  /* 0x0000000000ff7886 */ /* 0x000fe20000800000 */
[----:B------:R-:W-:Y:S01]  /*4d70*/  UMOV UR28, UR36 ;  /* 0x00000024001c7c82 */ /* 0x000fe20008000000 */
[----:B------:R-:W-:Y:S06]  /*4d80*/  UPRMT UR10, UR44, 0x654, UR25 ;  /* 0x000006542c0a7896 */ /* 0x000fec0008000019 */
[----:B------:R1:W-:Y:S01]  /*4d90*/  @!UP0 UTMALDG.3D [UR24], [UR8], desc[UR4] ;  /* 0x00000418080085b4 */ /* 0x0003e20008011000 */
[----:B------:R1:W-:Y:S02]  /*4da0*/  @!P1 SYNCS.ARRIVE.TRANS64.RED.A0TR RZ, [UR29+0x58], R0 ;  /* 0x00005800ffff99a7 */ /* 0x0003e4000830041d */
[----:B------:R-:W-:Y:S01]  /*4db0*/  SYNCS.ARRIVE.TRANS64.RED.A1T0 RZ, [UR10], RZ ;  /* 0x000000ffffff79a7 */ /* 0x000fe2000810040a */
[----:B------:R-:W3:Y:S02]  /*4dc0*/  SYNCS.PHASECHK.TRANS64.TRYWAIT P0, [UR29+0x80], R2 ;  /* 0x00008002ff0075a7 */ /* 0x000ee4000800111d */
[----:B-1-3--:R-:W-:Y:S05]  /*4dd0*/  @!P0 BRA `(.L_x_93) ;  /* 0x0000009c00ec8947 */ /* 0x00afea0003800000 */
.L_x_359:
        /* <DEDUP_REMOVED lines=15> */
[----:B---3--:R-:W-:Y:S01]  /*4ed0*/  IADD3 R0, PT, PT, R8, 0x1, RZ ;  /* 0x0000000108007810 */ /* 0x008fe20007ffe0ff */
[----:B------:R-:W3:Y:S02]  /*4ee0*/  SYNCS.PHASECHK.TRANS64.TRYWAIT P0, [UR29+0x88], R2 ;  /* 0x00008802ff0075a7 */ /* 0x000ee4000800111d */
[----:B-1-3--:R-:W-:Y:S05]  /*4ef0*/  @!P0 BRA `(.L_x_94) ;  /* 0x0000009c00bc8947 */ /* 0x00afea0003800000 */
.L_x_361:
[----:B------:R-:W-:Y:S01]  /*4f00*/  VOTEU.ALL UP0, P1 ;  /* 0x0000000000ff7886 */ /* 0x000fe20000800000 */
[----:B------:R-:W-:Y:S01]  /*4f10*/  UMOV UR18, 0x0 ;  /* 0x0000000000127882 */ /* 0x000fe20000000000 */
[----:B------:R-:W-:Y:S01]  /*4f20*/  UMOV UR19, 0x10000000 ;  /* 0x1000000000137882 */ /* 0x000fe20000000000 */
[----:B------:R-:W-:Y:S01]  /*4f30*/  UMOV UR11, UR35 ;  /* 0x00000023000b7c82 */ /* 0x000fe20008000000 */
[----:B------:R-:W-:Y:S01]  /*4f40*/  UMOV UR12, UR36 ;  /* 0x00000024000c7c82 */ /* 0x000fe20008000000 */
[----:B------:R-:W-:Y:S01]  /*4f50*/  @!UP0 UIADD3 UR4, UP1, UPT, UR54, 0x580, URZ ;  /* 0x0000058036048890 */ /* 0x000fe2000ff3e0ff */
[C---:B------:R-:W-:Y:S01]  /*4f60*/  ISETP.NE.AND P0, PT, R0.reuse, 0x2, PT ;  /* 0x000000020000780c */ /* 0x040fe20003f05270 */
[----:B------:R-:W-:Y:S01]  /*4f70*/  @!UP0 UIADD3 UR10, UPT, UPT, UR34, 0xc0, URZ ;  /* 0x000000c0220a8890 */ /* 0x000fe2000fffe0ff */
[----:B------:R-:W-:Y:S01]  /*4f80*/  LOP3.LUT R9, R9, 0x1, RZ, 0x3c, !PT ;  /* 0x0000000109097812 */ /* 0x000fe200078e3cff */
[----:B------:R-:W-:Y:S01]  /*4f90*/  @!UP0 UIADD3.X UR5, UPT, UPT, URZ, UR55, URZ, UP1, !UPT ;  /* 0x00000037ff058290 */ /* 0x000fe20008ffe4ff */
[----:B-1----:R-:W-:Y:S01]  /*4fa0*/  SEL R2, RZ, 0x1, P0 ;  /* 0x00000001ff027807 */ /* 0x002fe20000000000 */
[----:B------:R-:W-:Y:S01]  /*4fb0*/  @!UP0 UIADD3 UR8, UPT, UPT, UR29, 0xc400, URZ ;  /* 0x0000c4001d088890 */ /* 0x000fe2000fffe0ff */
[----:B------:R-:W-:Y:S01]  /*4fc0*/  SEL R8, R0, RZ, P0 ;  /* 0x000000ff00087207 */ /* 0x000fe20000000000 */
[----:B------:R-:W-:Y:S01]  /*4fd0*/  @!UP0 UIADD3 UR9, UPT, UPT, UR29, 0x68, URZ ;  /* 0x000000681d098890 */ /* 0x000fe2000fffe0ff */
[----:B------:R-:W-:Y:S01]  /*4fe0*/  LOP3.LUT R10, R10, R2, RZ, 0x3c, !PT ;  /* 0x000000020a0a7212 */ /* 0x000fe200078e3cff */
[----:B------:R-:W-:Y:S01]  /*4ff0*/  VOTEU.ALL UP0, P1 ;  /* 0x0000000000ff7886 */ /* 0x000fe20000800000 */
[----:B------:R-:W-:Y:S02]  /*5000*/  UIADD3 UR45, UPT, UPT, UR14, UR38, URZ ;  /* 0x000000260e2d7290 */ /* 0x000fe4000fffe0ff */
[----:B------:R-:W-:Y:S01]  /*5010*/  UIADD3 UR48, UPT, UPT, UR15, UR39, URZ ;  /* 0x000000270f307290 */ /* 0x000fe2000fffe0ff */
[----:B------:R-:W-:Y:S01]  /*5020*/  UMOV UR36, UR53 ;  /* 0x0000003500247c82 */ /* 0x000fe20008000000 */
[----:B------:R-:W-:Y:S02]  /*5030*/  UPLOP3.LUT UP1, UPT, UPT, UPT, UPT, 0x80, 0x8 ;  /* 0x000000000008789c */ /* 0x000fe40003f2f070 */
[----:B------:R3:W-:Y:S01]  /*5040*/  @!UP0 UTMALDG.3D [UR8], [UR4], desc[UR18] ;  /* 0x00001208040085b4 */ /* 0x0007e20008011000 */
[----:B------:R3:W-:Y:S01]  /*5050*/  @!P1 SYNCS.ARRIVE.TRANS64.RED.A0TR RZ, [UR29+0x68], R11 ;  /* 0x0000680bffff99a7 */ /* 0x0007e2000830041d */
[----:B------:R-:W-:Y:S01]  /*5060*/  SYNCS.ARRIVE.TRANS64.RED.A1T0 RZ, [UR49], RZ ;  /* 0x000000ffffff79a7 */ /* 0x000fe20008100431 */
[----:B------:R-:W-:Y:S06]  /*5070*/  BRA.U UP3, `(.L_x_95) ;  /* 0xfffffff103cc7547 */ /* 0x000fec000b83ffff */
[----:B------:R-:W-:-:S04]  /*5080*/  SHF.L.U32 R0, R9, 0x1f, RZ ;  /* 0x0000001f09007819 */ /* 0x000fc800000006ff */
[----:B------:R-:W1:Y:S02]  /*5090*/  SYNCS.PHASECHK.TRANS64.TRYWAIT P0, [UR29+0x70], R0 ;  /* 0x00007000ff0075a7 */ /* 0x000e64000800111d */
[----:B-1----:R-:W-:Y:S05]  /*50a0*/  @!P0 BRA `(.L_x_96) ;  /* 0x0000009c00688947 */ /* 0x002fea0003800000 */
.L_x_363:
[----:B------:R-:W4:Y:S02]  /*50b0*/  SYNCS.PHASECHK.TRANS64.TRYWAIT P0, [UR29+0x78], R0 ;  /* 0x00007800ff0075a7 */ /* 0x000f24000800111d */
[----:B----4-:R-:W-:Y:S05]  /*50c0*/  @!P0 BRA `(.L_x_97) ;  /* 0x0000009c00788947 */ /* 0x010fea0003800000 */
.L_x_365:
[----:B------:R-:W4:Y:S02]  /*50d0*/  SYNCS.PHASECHK.TRANS64.TRYWAIT P0, [UR29+0x80], R0 ;  /* 0x00008000ff0075a7 */ /* 0x000f24000800111d */
[----:B----4-:R-:W-:Y:S05]  /*50e0*/  @!P0 BRA `(.L_x_98) ;  /* 0x0000009c00888947 */ /* 0x010fea0003800000 */
.L_x_367:
[----:B-1----:R-:W-:-:S07]  /*50f0*/  MOV R2, UR29 ;  /* 0x0000001d00027c02 */ /* 0x002fce0008000f00 */
.L_x_99:
[----:B-1----:R-:W-:-:S04]  /*5100*/  SHF.L.U32 R0, R9, 0x1f, RZ ;  /* 0x0000001f09007819 */ /* 0x002fc800000006ff */
[----:B------:R1:W4:Y:S03]  /*5110*/  SYNCS.PHASECHK.TRANS64.TRYWAIT P0, [R2+URZ+0x88], R0 ;  /* 0x00008800020075a7 */ /* 0x00032600080011ff */
[----:B----4-:R-:W-:Y:S05]  /*5120*/  @!P0 NANOSLEEP.SYNCS 0x989680 ;  /* 0x009896800000895d */ /* 0x010fea0003900000 */
[----:B------:R-:W4:Y:S02]  /*5130*/  @!P0 SYNCS.PHASECHK.TRANS64 P0, [R2+URZ+0x88], R0 ;  /* 0x00008800020085a7 */ /* 0x000f2400080010ff */
[----:B--234-:R-:W-:Y:S05]  /*5140*/  @P0 EXIT ;  /* 0x000000000000094d */ /* 0x01cfea0003800000 */
[----:B------:R-:W-:Y:S05]  /*5150*/  BRA `(.L_x_99) ;  /* 0xfffffffc00e87947 */ /* 0x000fea000383ffff */
.L_x_84:
[----:B------:R-:W-:-:S06]  /*5160*/  UISETP.GE.AND UP0, UPT, UR12, 0x4, UPT ;  /* 0x000000040c00788c */ /* 0x000fcc000bf06270 */
[----:B------:R-:W-:-:S13]  /*5170*/  PLOP3.LUT P0, PT, PT, PT, UP0, 0x80, 0x8 ;  /* 0x000000000008781c */ /* 0x000fda0003f0f008 */
[----:B------:R-:W-:Y:S05]  /*5180*/  @!P0 EXIT ;  /* 0x000000000000894d */ /* 0x000fea0003800000 */
[----:B------:R-:W-:Y:S01]  /*5190*/  BAR.SYNC.DEFER_BLOCKING 0x6, 0xa0 ;  /* 0x0182800000007b1d */ /* 0x000fe20000010000 */
[C---:B------:R-:W-:Y:S01]  /*51a0*/  IMAD.SHL.U32 R2, R4.reuse, 0x40, RZ ;  /* 0x0000004004027824 */ /* 0x040fe200078e00ff */
[C---:B------:R-:W-:Y:S01]  /*51b0*/  LOP3.LUT R6, R4.reuse, 0x1, RZ, 0xc0, !PT ;  /* 0x0000000104067812 */ /* 0x040fe200078ec0ff */
[C---:B------:R-:W-:Y:S02]  /*51c0*/  IMAD.SHL.U32 R3, R4.reuse, 0x8, RZ ;  /* 0x0000000804037824 */ /* 0x040fe400078e00ff */
[----:B------:R-:W-:Y:S01]  /*51d0*/  IMAD.U32 R5, R4, 0x10000, RZ ;  /* 0x0001000004057824 */ /* 0x000fe200078e00ff */
[----:B------:R-:W-:Y:S01]  /*51e0*/  UMOV UR42, 0x400 ;  /* 0x00000400002a7882 */ /* 0x000fe20000000000 */
[----:B------:R-:W-:Y:S01]  /*51f0*/  LOP3.LUT R0, R2, 0x1c0, RZ, 0xc0, !PT ;  /* 0x000001c002007812 */ /* 0x000fe200078ec0ff */
[----:B------:R-:W-:Y:S01]  /*5200*/  ULEA UR42, UR44, UR42, 0x18 ;  /* 0x0000002a2c2a7291 */ /* 0x000fe2000f8ec0ff */
[----:B------:R-:W-:Y:S01]  /*5210*/  ISETP.NE.U32.AND P0, PT, R6, 0x1, PT ;  /* 0x000000010600780c */ /* 0x000fe20003f05070 */
[----:B------:R-:W-:Y:S01]  /*5220*/  IMAD.MOV.U32 R252, RZ, RZ, 0x4 ;  /* 0x00000004fffc7424 */ /* 0x000fe200078e00ff */
[----:B------:R-:W-:Y:S01]  /*5230*/  LOP3.LUT R0, R0, 0x38, R3, 0xf8, !PT ;  /* 0x0000003800007812 */ /* 0x000fe200078ef803 */
[----:B------:R-:W-:Y:S01]  /*5240*/  IMAD.MOV.U32 R170, RZ, RZ, RZ ;  /* 0x000000ffffaa7224 */ /* 0x000fe200078e00ff */
[----:B------:R-:W-:Y:S01]  /*5250*/  R2P PR, R4, 0x6 ;  /* 0x0000000604007804 */ /* 0x000fe20000000000 */
[----:B------:R-:W1:Y:S01]  /*5260*/  LDCU UR49, c[0x0][0x370] ;  /* 0x00006e00ff3177ac */ /* 0x000e620008000800 */
[----:B------:R-:W-:-:S02]  /*5270*/  LOP3.LUT R0, R0, 0x1e00, R2, 0xf8, !PT ;  /* 0x00001e0000007812 */ /* 0x000fc400078ef802 */
[----:B------:R-:W-:Y:S01]  /*5280*/  LOP3.LUT R3, R5, 0x600000, RZ, 0xc0, !PT ;  /* 0x0060000005037812 */ /* 0x000fe200078ec0ff */
[----:B------:R-:W2:Y:S01]  /*5290*/  LDCU.64 UR58, c[0x0][0x348] ;  /* 0x00006900ff3a77ac */ /* 0x000ea20008000a00 */
[----:B------:R-:W-:Y:S01]  /*52a0*/  SEL R252, R252, 0xfffffffc, !P2 ;  /* 0xfffffffcfcfc7807 */ /* 0x000fe20005000000 */
[----:B------:R3:W-:Y:S01]  /*52b0*/  STL [R1+0x28], R0 ;  /* 0x0000280001007387 */ /* 0x0007e20000100800 */
[----:B------:R-:W-:Y:S01]  /*52c0*/  UMOV UR56, 0x1 ;  /* 0x0000000100387882 */ /* 0x000fe20000000000 */
[----:B------:R-:W4:Y:S02]  /*52d0*/  LDCU UR43, c[0x0][0x374] ;  /* 0x00006e80ff2b77ac */ /* 0x000f240008000800 */
[----:B------:R-:W1:Y:S01]  /*52e0*/  LDS R173, [UR42+0x130] ;  /* 0x0001302affad7984 */ /* 0x000e620008000800 */
[----:B------:R-:W-:-:S03]  /*52f0*/  UMOV UR57, URZ ;  /* 0x000000ff00397c82 */ /* 0x000fc60008000000 */
[----:B------:R1:W-:Y:S01]  /*5300*/  STL [R1+0x1c], RZ ;  /* 0x00001cff01007387 */ /* 0x0003e20000100800 */
[----:B------:R-:W-:Y:S01]  /*5310*/  UMOV UR55, URZ ;  /* 0x000000ff00377c82 */ /* 0x000fe20008000000 */
[----:B------:R-:W-:Y:S02]  /*5320*/  UIADD3 UR41, UPT, UPT, UR42, 0x400, URZ ;  /* 0x000004002a297890 */ /* 0x000fe4000fffe0ff */
[----:B------:R1:W-:Y:S01]  /*5330*/  STL [R1+0x18], RZ ;  /* 0x000018ff01007387 */ /* 0x0003e20000100800 */
[----:B------:R-:W-:Y:S01]  /*5340*/  UMOV UR54, URZ ;  /* 0x000000ff00367c82 */ /* 0x000fe20008000000 */
[----:B------:R-:W-:Y:S01]  /*5350*/  UMOV UR53, URZ ;  /* 0x000000ff00357c82 */ /* 0x000fe20008000000 */
[----:B---3--:R-:W-:-:S05]  /*5360*/  IMAD.MOV.U32 R0, RZ, RZ, 0x2 ;  /* 0x00000002ff007424 */ /* 0x008fca00078e00ff */
[----:B------:R-:W-:-:S05]  /*5370*/  SEL R0, R0, 0xfffffffe, !P1 ;  /* 0xfffffffe00007807 */ /* 0x000fca0004800000 */
[----:B------:R3:W-:Y:S01]  /*5380*/  STL [R1+0x10], R0 ;  /* 0x0000100001007387 */ /* 0x0007e20000100800 */
[----:B-12-4-:R-:W-:-:S07]  /*5390*/  IMAD.IADD R173, R173, 0x1, R3 ;  /* 0x00000001adad7824 */ /* 0x016fce00078e0203 */
.L_x_319:
[----:B------:R-:W-:Y:S01]  /*53a0*/  ULEA UR5, UR57, UR42, 0x3 ;  /* 0x0000002a39057291 */ /* 0x000fe2000f8e18ff */
[----:B---3--:R-:W-:-:S04]  /*53b0*/  MOV R0, UR55 ;  /* 0x0000003700007c02 */ /* 0x008fc80008000f00 */
[----:B------:R-:W-:-:S04]  /*53c0*/  SHF.L.U32 R0, R0, 0x1f, RZ ;  /* 0x0000001f00007819 */ /* 0x000fc800000006ff */
[----:B------:R-:W1:Y:S02]  /*53d0*/  SYNCS.PHASECHK.TRANS64.TRYWAIT P0, [UR5+0xa0], R0 ;  /* 0x0000a000ff0075a7 */ /* 0x000e640008001105 */
[----:B-1----:R-:W-:Y:S05]  /*53e0*/  @!P0 BRA `(.L_x_100) ;  /* 0x0000009800e08947 */ /* 0x002fea0003800000 */
.L_x_369:
[----:B------:R-:W-:Y:S02]  /*53f0*/  ULEA UR4, UR57, UR42, 0x4 ;  /* 0x0000002a39047291 */ /* 0x000fe4000f8e20ff */
[----:B------:R-:W-:Y:S02]  /*5400*/  UIADD3 UR5, UPT, UPT, UR5, 0xb0, URZ ;  /* 0x000000b005057890 */ /* 0x000fe4000fffe0ff */
[----:B------:R-:W-:Y:S02]  /*5410*/  UISETP.GE.AND UP1, UPT, UR37, 0x1, UPT ;  /* 0x000000012500788c */ /* 0x000fe4000bf26270 */
[----:B------:R-:W-:-:S03]  /*5420*/  UPRMT UR5, URZ, 0x654, UR5 ;  /* 0x00000654ff057896 */ /* 0x000fc60008000005 */
[----:B------:R-:W2:Y:S01]  /*5430*/  LDS.128 R4, [UR4+0x110] ;  /* 0x00011004ff047984 */ /* 0x000ea20008000c00 */
[----:B------:R-:W-:Y:S01]  /*5440*/  @!PT LDS RZ, [RZ] ;  /* 0x00000000fffff984 */ /* 0x000fe20000000800 */
[----:B------:R-:W-:Y:S01]  /*5450*/  @!PT LDS RZ, [RZ] ;  /* 0x00000000fffff984 */ /* 0x000fe20000000800 */
[----:B------:R-:W-:Y:S01]  /*5460*/  @!PT LDS RZ, [RZ] ;  /* 0x00000000fffff984 */ /* 0x000fe20000000800 */
[----:B------:R-:W-:Y:S01]  /*5470*/  @!PT LDS RZ, [RZ] ;  /* 0x00000000fffff984 */ /* 0x000fe20000000800 */
[----:B------:R3:W-:Y:S06]  /*5480*/  MEMBAR.ALL.CTA ;  /* 0x0000000000007992 */ /* 0x0007ec0000008000 */
[----:B---3--:R-:W3:Y:S02]  /*5490*/  FENCE.VIEW.ASYNC.S ;  /* 0x00000000000073c6 */ /* 0x008ee40000000000 */
[----:B---3--:R-:W-:Y:S01]  /*54a0*/  SYNCS.ARRIVE.TRANS64.RED.A1T0 RZ, [UR5], RZ ;  /* 0x000000ffffff79a7 */ /* 0x008fe20008100405 */
[----:B--2---:R-:W-:Y:S01]  /*54b0*/  LOP3.LUT P0, RZ, R6, 0x1, RZ, 0xc0, !PT ;  /* 0x0000000106ff7812 */ /* 0x004fe2000780c0ff */
[----:B------:R2:W-:Y:S04]  /*54c0*/  STL.64 [R1+0x40], R4 ;  /* 0x0000400401007387 */ /* 0x0005e80000100a00 */
[----:B------:R2:W-:Y:S08]  /*54d0*/  STL.64 [R1+0x48], R6 ;  /* 0x0000480601007387 */ /* 0x0005f00000100a00 */
[----:B------:R-:W-:Y:S01]  /*54e0*/  VOTEU.ANY UP0, P0 ;  /* 0x0000000000ff7886 */ /* 0x000fe20000000100 */
[----:B------:R-:W-:-:S13]  /*54f0*/  PLOP3.LUT P0, PT, PT, PT, UP0, 0x80, 0x8 ;  /* 0x000000000008781c */ /* 0x000fda0003f0f008 */
[----:B------:R-:W-:Y:S02]  /*5500*/  @P0 MOV R3, R4 ;  /* 0x0000000400030202 */ /* 0x000fe40000000f00 */
[----:B-1----:R-:W-:Y:S02]  /*5510*/  @P0 SHF.R.U32.HI R0, RZ, 0x10, R5 ;  /* 0x00000010ff000819 */ /* 0x002fe40000011605 */
[----:B------:R-:W-:Y:S02]  /*5520*/  @P0 LOP3.LUT R2, R5, 0xffff, RZ, 0xc0, !PT ;  /* 0x0000ffff05020812 */ /* 0x000fe400078ec0ff */
[----:B------:R-:W-:Y:S02]  /*5530*/  @P0 R2UR UR7, R3 ;  /* 0x00000000030702ca */ /* 0x000fe400000e0000 */
[----:B------:R-:W-:Y:S02]  /*5540*/  @P0 R2UR UR4, R0 ;  /* 0x00000000000402ca */ /* 0x000fe400000e0000 */
[----:B------:R-:W-:-:S09]  /*5550*/  @P0 R2UR UR6, R2 ;  /* 0x00000000020602ca */ /* 0x000fd200000e0000 */
[----:B------:R-:W-:Y:S02]  /*5560*/  @UP0 UMOV UR51, UR7 ;  /* 0x0000000700330c82 */ /* 0x000fe40008000000 */
[----:B------:R-:W-:Y:S02]  /*5570*/  @UP0 UMOV UR52, UR4 ;  /* 0x0000000400340c82 */ /* 0x000fe40008000000 */
[----:B------:R-:W-:Y:S01]  /*5580*/  @UP0 UMOV UR50, UR6 ;  /* 0x0000000600320c82 */ /* 0x000fe20008000000 */
[----:B--2---:R-:W-:Y:S05]  /*5590*/  BRA.U !UP1, `(.L_x_101) ;  /* 0x0000000109c07547 */ /* 0x004fea000b800000 */
[----:B------:R-:W1:Y:S01]  /*55a0*/  LDCU.128 UR4, c[0x0][0xb10] ;  /* 0x00016200ff0477ac */ /* 0x000e620008000c00 */
[----:B------:R-:W2:Y:S01]  /*55b0*/  LDCU UR10, c[0x0][0xb20] ;  /* 0x00016400ff0a77ac */ /* 0x000ea20008000800 */
[----:B------:R-:W3:Y:S01]  /*55c0*/  LDCU UR11, c[0x0][0xb0c] ;  /* 0x00016180ff0b77ac */ /* 0x000ee20008000800 */
[----:B------:R-:W4:Y:S01]  /*55d0*/  LDCU.64 UR8, c[0x0][0xb28] ;  /* 0x00016500ff0877ac */ /* 0x000f220008000a00 */
[----:B------:R-:W-:Y:S02]  /*55e0*/  UISETP.NE.AND UP2, UPT, UR37, 0x1, UPT ;  /* 0x000000012500788c */ /* 0x000fe4000bf45270 */
[----:B-1----:R-:W-:Y:S02]  /*55f0*/  UIMAD.WIDE.U32 UR14, UR43, UR7, URZ ;  /* 0x000000072b0e72a5 */ /* 0x002fe4000f8e00ff */
[----:B------:R-:W-:Y:S02]  /*5600*/  UIMAD.WIDE.U32 UR18, UR50, UR7, URZ ;  /* 0x00000007321272a5 */ /* 0x000fe4000f8e00ff */
[----:B------:R-:W-:-:S02]  /*5610*/  UIMAD.WIDE.U32 UR12, UR49, UR4, URZ ;  /* 0x00000004310c72a5 */ /* 0x000fc4000f8e00ff */
[----:B------:R-:W-:Y:S01]  /*5620*/  UISETP.NE.AND UP0, UPT, UR6, 0x1, UPT ;  /* 0x000000010600788c */ /* 0x000fe2000bf05270 */
[----:B------:R-:W-:Y:S01]  /*5630*/  UMOV UR7, UR15 ;  /* 0x0000000f00077c82 */ /* 0x000fe20008000000 */
[----:B---3--:R-:W-:Y:S02]  /*5640*/  UISETP.NE.AND UP1, UPT, UR11, 0x1, UPT ;  /* 0x000000010b00788c */ /* 0x008fe4000bf25270 */
[----:B--2---:R-:W-:Y:S02]  /*5650*/  USHF.R.U32.HI UR7, URZ, UR10, UR7 ;  /* 0x0000000aff077299 */ /* 0x004fe40008011607 */
[----:B------:R-:W-:Y:S02]  /*5660*/  USHF.R.U32.HI UR12, URZ, UR5, UR13 ;  /* 0x00000005ff0c7299 */ /* 0x000fe4000801160d */
[----:B------:R-:W-:Y:S02]  /*5670*/  USEL UR7, UR43, UR7, !UP0 ;  /* 0x000000072b077287 */ /* 0x000fe4000c000000 */
[----:B------:R-:W-:-:S02]  /*5680*/  UIMAD.WIDE.U32 UR14, UR51, UR4, URZ ;  /* 0x00000004330e72a5 */ /* 0x000fc4000f8e00ff */
[----:B------:R-:W-:Y:S02]  /*5690*/  USEL UR4, UR49, UR12, !UP1 ;  /* 0x0000000c31047287 */ /* 0x000fe4000c800000 */
[----:B----4-:R-:W-:Y:S01]  /*56a0*/  UIMAD.WIDE.U32 UR16, UR7, UR8, URZ ;  /* 0x00000008071072a5 */ /* 0x010fe2000f8e00ff */
[----:B------:R-:W-:Y:S01]  /*56b0*/  UMOV UR13, UR19 ;  /* 0x00000013000d7c82 */ /* 0x000fe20008000000 */
[----:B------:R-:W-:Y:S02]  /*56c0*/  UIMAD.WIDE.U32 UR18, UR4, UR8, URZ ;  /* 0x00000008041272a5 */ /* 0x000fe4000f8e00ff */
[----:B------:R-:W-:Y:S02]  /*56d0*/  USHF.R.U32.HI UR13, URZ, UR10, UR13 ;  /* 0x0000000aff0d7299 */ /* 0x000fe4000801160d */
[----:B------:R-:W-:Y:S02]  /*56e0*/  @UP2 USHF.R.U32.HI UR7, URZ, UR9, UR17 ;  /* 0x00000009ff072299 */ /* 0x000fe40008011611 */
[----:B------:R-:W-:-:S02]  /*56f0*/  USEL UR13, UR50, UR13, !UP0 ;  /* 0x0000000d320d7287 */ /* 0x000fc4000c000000 */
[----:B------:R-:W-:Y:S02]  /*5700*/  @UP2 USHF.R.U32.HI UR4, URZ, UR9, UR19 ;  /* 0x00000009ff042299 */ /* 0x000fe40008011613 */
[----:B------:R-:W-:Y:S02]  /*5710*/  USHF.R.U32.HI UR15, URZ, UR5, UR15 ;  /* 0x00000005ff0f7299 */ /* 0x000fe4000801160f */
[----:B------:R-:W-:Y:S02]  /*5720*/  UIMAD UR7, UR37, UR7, URZ ;  /* 0x00000007250772a4 */ /* 0x000fe4000f8e02ff */
[----:B------:R-:W-:Y:S02]  /*5730*/  UIMAD UR5, UR37, UR4, URZ ;  /* 0x00000004250572a4 */ /* 0x000fe4000f8e02ff */
[----:B------:R-:W-:Y:S02]  /*5740*/  UIMAD.WIDE.U32 UR18, UR13, UR8, URZ ;  /* 0x000000080d1272a5 */ /* 0x000fe4000f8e00ff */
[----:B------:R-:W-:-:S02]  /*5750*/  USEL UR15, UR51, UR15, !UP1 ;  /* 0x0000000f330f7287 */ /* 0x000fc4000c800000 */
[----:B------:R-:W-:Y:S02]  /*5760*/  UISETP.GE.AND UP0, UPT, UR13, UR7, UPT ;  /* 0x000000070d00728c */ /* 0x000fe4000bf06270 */
[----:B------:R-:W-:Y:S02]  /*5770*/  UIMAD.WIDE.U32 UR16, UR15, UR8, URZ ;  /* 0x000000080f1072a5 */ /* 0x000fe4000f8e00ff */
[----:B------:R-:W-:Y:S02]  /*5780*/  UISETP.GE.OR UP0, UPT, UR15, UR5, UP0 ;  /* 0x000000050f00728c */ /* 0x000fe40008706670 */
[----:B------:R-:W-:Y:S01]  /*5790*/  UIADD3 UR7, UPT, UPT, -UR13, URZ, URZ ;  /* 0x000000ff0d077290 */ /* 0x000fe2000fffe1ff */
[----:B------:R-:W-:Y:S01]  /*57a0*/  UMOV UR5, UR19 ;  /* 0x0000001300057c82 */ /* 0x000fe20008000000 */
[----:B------:R-:W-:Y:S02]  /*57b0*/  UIADD3 UR8, UPT, UPT, -UR15, URZ, URZ ;  /* 0x000000ff0f087290 */ /* 0x000fe4000fffe1ff */
[----:B------:R-:W-:-:S02]  /*57c0*/  USHF.R.U32.HI UR5, URZ, UR9, UR5 ;  /* 0x00000009ff057299 */ /* 0x000fc40008011605 */
[----:B------:R-:W-:Y:S02]  /*57d0*/  UIMAD UR7, UR6, UR7, UR50 ;  /* 0x00000007060772a4 */ /* 0x000fe4000f8e0232 */
[----:B------:R-:W-:Y:S02]  /*57e0*/  USEL UR5, UR13, UR5, !UP2 ;  /* 0x000000050d057287 */ /* 0x000fe4000d000000 */
[----:B------:R-:W-:Y:S02]  /*57f0*/  @!UP0 USHF.R.U32.HI UR9, URZ, UR9, UR17 ;  /* 0x00000009ff098299 */ /* 0x000fe40008011611 */
[----:B------:R-:W-:Y:S02]  /*5800*/  UIADD3 UR10, UPT, UPT, -UR5, URZ, URZ ;  /* 0x000000ff050a7290 */ /* 0x000fe4000fffe1ff */
[----:B------:R-:W-:Y:S02]  /*5810*/  @!UP0 USEL UR9, UR15, UR9, !UP2 ;  /* 0x000000090f098287 */ /* 0x000fe4000d000000 */
[----:B------:R-:W-:-:S02]  /*5820*/  UIMAD UR10, UR37, UR10, UR13 ;  /* 0x0000000a250a72a4 */ /* 0x000fc4000f8e020d */
[----:B------:R-:W-:Y:S02]  /*5830*/  @!UP0 UIADD3 UR5, UPT, UPT, UR5, -UR9, URZ ;  /* 0x8000000905058290 */ /* 0x000fe4000fffe0ff */
[----:B------:R-:W-:Y:S02]  /*5840*/  @!UP0 UIMAD UR10, UR10, UR4, UR9 ;  /* 0x000000040a0a82a4 */ /* 0x000fe4000f8e0209 */
[----:B------:R-:W-:Y:S02]  /*5850*/  @!UP0 UIMAD UR13, UR37, UR5, UR15 ;  /* 0x00000005250d82a4 */ /* 0x000fe4000f8e020f */
[----:B------:R-:W-:Y:S02]  /*5860*/  UIMAD UR8, UR11, UR8, UR51 ;  /* 0x000000080b0872a4 */ /* 0x000fe4000f8e0233 */
[----:B------:R-:W-:Y:S01]  /*5870*/  UIMAD UR50, UR13, UR6, UR7 ;  /* 0x000000060d3272a4 */ /* 0x000fe2000f8e0207 */
[----:B------:R-:W-:Y:S02]  /*5880*/  @!UP0 UMOV UR15, UR10 ;  /* 0x0000000a000f8c82 */ /* 0x000fe40008000000 */
[----:B------:R-:W-:-:S12]  /*5890*/  UIMAD UR51, UR15, UR11, UR8 ;  /* 0x0000000b0f3372a4 */ /* 0x000fd8000f8e0208 */
.L_x_101:
[----:B------:R-:W1:Y:S01]  /*58a0*/  LDCU UR4, c[0x0][0xb30] ;  /* 0x00016600ff0477ac */ /* 0x000e620008000800 */
[----:B------:R-:W-:Y:S02]  /*58b0*/  UIADD3 UR57, UPT, UPT, UR57, 0x1, URZ ;  /* 0x0000000139397890 */ /* 0x000fe4000fffe0ff */
[----:B-1----:R-:W-:-:S09]  /*58c0*/  UISETP.NE.AND UP0, UPT, UR4, 0x1, UPT ;  /* 0x000000010400788c */ /* 0x002fd2000bf05270 */
[----:B------:R-:W-:Y:S05]  /*58d0*/  BRA.U UP0, `(.L_x_102) ;  /* 0x0000000100407547 */ /* 0x000fea000b800000 */
[----:B------:R-:W1:Y:S01]  /*58e0*/  LDCU.128 UR4, c[0x0][0xb10] ;  /* 0x00016200ff0477ac */ /* 0x000e620008000c00 */
[----:B------:R-:W2:Y:S01]  /*58f0*/  LDCU UR9, c[0x0][0xb0c] ;  /* 0x00016180ff0977ac */ /* 0x000ea20008000800 */
[----:B------:R-:W3:Y:S01]  /*5900*/  LDCU UR8, c[0x0][0xb20] ;  /* 0x00016400ff0877ac */ /* 0x000ee20008000800 */
[----:B-1----:R-:W-:Y:S02]  /*5910*/  UIMAD.WIDE.U32 UR12, UR51, UR4, URZ ;  /* 0x00000004330c72a5 */ /* 0x002fe4000f8e00ff */
[----:B------:R-:W-:Y:S02]  /*5920*/  UIMAD.WIDE.U32 UR10, UR50, UR7, URZ ;  /* 0x00000007320a72a5 */ /* 0x000fe4000f8e00ff */
[----:B--2---:R-:W-:Y:S02]  /*5930*/  UISETP.NE.AND UP1, UPT, UR9, 0x1, UPT ;  /* 0x000000010900788c */ /* 0x004fe4000bf25270 */
[----:B------:R-:W-:Y:S01]  /*5940*/  UISETP.NE.AND UP0, UPT, UR6, 0x1, UPT ;  /* 0x000000010600788c */ /* 0x000fe2000bf05270 */
[----:B------:R-:W-:Y:S01]  /*5950*/  UMOV UR7, UR13 ;  /* 0x0000000d00077c82 */ /* 0x000fe20008000000 */
[----:B---3--:R-:W-:-:S02]  /*5960*/  USHF.R.U32.HI UR8, URZ, UR8, UR11 ;  /* 0x00000008ff087299 */ /* 0x008fc4000801160b */
[----:B------:R-:W-:Y:S02]  /*5970*/  USHF.R.U32.HI UR5, URZ, UR5, UR7 ;  /* 0x00000005ff057299 */ /* 0x000fe40008011607 */
[----:B------:R-:W-:Y:S02]  /*5980*/  USEL UR8, UR50, UR8, !UP0 ;  /* 0x0000000832087287 */ /* 0x000fe4000c000000 */
[----:B------:R-:W-:-:S04]  /*5990*/  USEL UR5, UR51, UR5, !UP1 ;  /* 0x0000000533057287 */ /* 0x000fc8000c800000 */
[----:B------:R-:W-:Y:S02]  /*59a0*/  UIADD3 UR4, UPT, UPT, UR5, -UR8, URZ ;  /* 0x8000000805047290 */ /* 0x000fe4000fffe0ff */
[----:B------:R-:W-:Y:S02]  /*59b0*/  UIADD3 UR5, UPT, UPT, -UR5, UR8, URZ ;  /* 0x0000000805057290 */ /* 0x000fe4000fffe1ff */
[----:B------:R-:W-:Y:S02]  /*59c0*/  UIMAD UR50, UR4, UR6, UR50 ;  /* 0x00000006043272a4 */ /* 0x000fe4000f8e0232 */
[----:B------:R-:W-:-:S12]  /*59d0*/  UIMAD UR51, UR5, UR9, UR51 ;  /* 0x00000009053372a4 */ /* 0x000fd8000f8e0233 */
.L_x_102:
[----:B------:R-:W-:-:S09]  /*59e0*/  ULOP3.LUT UP0, URZ, UR41, 0x3f0, URZ, 0xc0, !UPT ;  /* 0x000003f029ff7892 */ /* 0x000fd2000f80c0ff */
[----:B------:R-:W-:Y:S05]  /*59f0*/  BRA.U !UP0, `(.L_x_103) ;  /* 0x00000001087c7547 */ /* 0x000fea000b800000 */
[----:B------:R-:W-:Y:S01]  /*5a00*/  MOV R16, 0x0 ;  /* 0x0000000000107802 */ /* 0x000fe20000000f00 */
[----:B------:R-:W1:Y:S01]  /*5a10*/  LDCU.64 UR8, c[0x4][0x80] ;  /* 0x01001000ff0877ac */ /* 0x000e620008000a00 */
[----:B------:R-:W-:Y:S02]  /*5a20*/  HFMA2 R12, -RZ, RZ, 0, 5.9604644775390625e-08 ;  /* 0x00000001ff0c7431 */ /* 0x000fe400000001ff */
[----:B------:R-:W-:Y:S01]  /*5a30*/  IMAD.MOV.U32 R8, RZ, RZ, 0x70 ;  /* 0x00000070ff087424 */ /* 0x000fe200078e00ff */
[----:B------:R2:W3:Y:S01]  /*5a40*/  LDC.64 R2, c[0x4][R16] ;  /* 0x0100000010027b82 */ /* 0x0004e20000000a00 */
[----:B------:R-:W4:Y:S01]  /*5a50*/  LDCU.64 UR6, c[0x4][0x88] ;  /* 0x01001100ff0677ac */ /* 0x000f220008000a00 */
[----:B------:R-:W-:Y:S01]  /*5a60*/  IMAD.MOV.U32 R13, RZ, RZ, RZ ;  /* 0x000000ffff0d7224 */ /* 0x000fe200078e00ff */
[----:B------:R-:W2:Y:S01]  /*5a70*/  LDCU.64 UR4, c[0x4][0x8] ;  /* 0x01000100ff0477ac */ /* 0x000ea20008000a00 */
[----:B-1----:R-:W-:Y:S01]  /*5a80*/  IMAD.U32 R4, RZ, RZ, UR8 ;  /* 0x00000008ff047e24 */ /* 0x002fe2000f8e00ff */
[----:B------:R-:W-:Y:S01]  /*5a90*/  MOV R5, UR9 ;  /* 0x0000000900057c02 */ /* 0x000fe20008000f00 */
[----:B----4-:R-:W-:Y:S01]  /*5aa0*/  IMAD.U32 R6, RZ, RZ, UR6 ;  /* 0x00000006ff067e24 */ /* 0x010fe2000f8e00ff */
[----:B------:R-:W-:Y:S01]  /*5ab0*/  MOV R7, UR7 ;  /* 0x0000000700077c02 */ /* 0x000fe20008000f00 */
[----:B--2---:R-:W-:Y:S01]  /*5ac0*/  IMAD.U32 R10, RZ, RZ, UR4 ;  /* 0x00000004ff0a7e24 */ /* 0x004fe2000f8e00ff */
[----:B------:R-:W-:-:S02]  /*5ad0*/  MOV R11, UR5 ;  /* 0x00000005000b7c02 */ /* 0x000fc40008000f00 */
[----:B------:R-:W-:-:S07]  /*5ae0*/  LEPC R20, `(.L_x_104) ;  /* 0x000000001014794e */ /* 0x000fce0000000000 */
[----:B---3-5:R-:W-:Y:S05]  /*5af0*/  CALL.ABS.NOINC R2 ;  /* 0x0000000002007343 */ /* 0x028fea0003c00000 */
.L_x_104:
[----:B------:R1:W2:Y:S01]  /*5b00*/  LDC.64 R2, c[0x4][R16] ;  /* 0x0100000010027b82 */ /* 0x0002a20000000a00 */
[----:B------:R-:W3:Y:S01]  /*5b10*/  LDCU.64 UR8, c[0x4][0x80] ;  /* 0x01001000ff0877ac */ /* 0x000ee20008000a00 */
[----:B------:R-:W-:Y:S02]  /*5b20*/  HFMA2 R12, -RZ, RZ, 0, 5.9604644775390625e-08 ;  /* 0x00000001ff0c7431 */ /* 0x000fe400000001ff */
[----:B------:R-:W-:Y:S01]  /*5b30*/  IMAD.MOV.U32 R8, RZ, RZ, 0x70 ;  /* 0x00000070ff087424 */ /* 0x000fe200078e00ff */
[----:B------:R-:W4:Y:S01]  /*5b40*/  LDCU.64 UR6, c[0x4][0x88] ;  /* 0x01001100ff0677ac */ /* 0x000f220008000a00 */
[----:B------:R-:W-:Y:S01]  /*5b50*/  IMAD.MOV.U32 R13, RZ, RZ, RZ ;  /* 0x000000ffff0d7224 */ /* 0x000fe200078e00ff */
[----:B------:R-:W5:Y:S01]  /*5b60*/  LDCU.64 UR4, c[0x4][0x8] ;  /* 0x01000100ff0477ac */ /* 0x000f620008000a00 */
[----:B---3--:R-:W-:Y:S02]  /*5b70*/  MOV R4, UR8 ;  /* 0x0000000800047c02 */ /* 0x008fe40008000f00 */
[----:B------:R-:W-:Y:S01]  /*5b80*/  MOV R5, UR9 ;  /* 0x0000000900057c02 */ /* 0x000fe20008000f00 */
[----:B----4-:R-:W-:Y:S01]  /*5b90*/  IMAD.U32 R6, RZ, RZ, UR6 ;  /* 0x00000006ff067e24 */ /* 0x010fe2000f8e00ff */
[----:B------:R-:W-:Y:S01]  /*5ba0*/  MOV R7, UR7 ;  /* 0x0000000700077c02 */ /* 0x000fe20008000f00 */
[----:B-----5:R-:W-:Y:S01]  /*5bb0*/  IMAD.U32 R10, RZ, RZ, UR4 ;  /* 0x00000004ff0a7e24 */ /* 0x020fe2000f8e00ff */
[----:B-1----:R-:W-:-:S02]  /*5bc0*/  MOV R11, UR5 ;  /* 0x00000005000b7c02 */ /* 0x002fc40008000f00 */
[----:B------:R-:W-:-:S07]  /*5bd0*/  LEPC R20, `(.L_x_103) ;  /* 0x000000001014794e */ /* 0x000fce0000000000 */
[----:B--2---:R-:W-:Y:S05]  /*5be0*/  CALL.ABS.NOINC R2 ;  /* 0x0000000002007343 */ /* 0x004fea0003c00000 */
.L_x_103:
[----:B------:R-:W1:Y:S01]  /*5bf0*/  LDC.64 R4, c[0x0][0x890] ;  /* 0x00022400ff047b82 */ /* 0x000e620000000a00 */
[----:B------:R-:W-:-:S06]  /*5c00*/  ULOP3.LUT UR4, UR56, 0x1, URZ, 0x3c, !UPT ;  /* 0x0000000138047892 */ /* 0x000fcc000f8e3cff */
[----:B------:R-:W-:Y:S01]  /*5c10*/  IMAD.U32 R223, RZ, RZ, UR4 ;  /* 0x00000004ffdf7e24 */ /* 0x000fe2000f8e00ff */
[----:B-1----:R-:W-:-:S04]  /*5c20*/  ISETP.NE.U32.AND P4, PT, R4, RZ, PT ;  /* 0x000000ff0400720c */ /* 0x002fc80003f85070 */
[----:B------:R-:W-:-:S13]  /*5c30*/  ISETP.NE.AND.EX P4, PT, R5, RZ, PT, P4 ;  /* 0x000000ff0500720c */ /* 0x000fda0003f85340 */
[----:B------:R-:W-:Y:S05]  /*5c40*/  @!P4 BRA `(.L_x_105) ;  /* 0x00000000003cc947 */ /* 0x000fea0003800000 */
[----:B------:R-:W1:Y:S02]  /*5c50*/  LDCU.64 UR4, c[0x0][0x888] ;  /* 0x00011100ff0477ac */ /* 0x000e640008000a00 */
[----:B-1----:R-:W-:-:S04]  /*5c60*/  UISETP.NE.U32.AND UP0, UPT, UR4, URZ, UPT ;  /* 0x000000ff0400728c */ /* 0x002fc8000bf05070 */
[----:B------:R-:W-:-:S09]  /*5c70*/  UISETP.NE.AND.EX UP0, UPT, UR5, URZ, UPT, UP0 ;  /* 0x000000ff0500728c */ /* 0x000fd2000bf05300 */
[----:B------:R-:W-:Y:S05]  /*5c80*/  BRA.U !UP0, `(.L_x_106) ;  /* 0x00000001081c7547 */ /* 0x000fea000b800000 */
[----:B------:R-:W1:Y:S01]  /*5c90*/  LDC.64 R6, c[0x0][0x888] ;  /* 0x00022200ff067b82 */ /* 0x000e620000000a00 */
[----:B------:R-:W-:-:S04]  /*5ca0*/  IMAD R2, R4, UR36, RZ ;  /* 0x0000002404027c24 */ /* 0x000fc8000f8e02ff */
[----:B-1----:R-:W-:-:S05]  /*5cb0*/  IMAD.WIDE R2, R2, 0x4, R6 ;  /* 0x0000000402027825 */ /* 0x002fca00078e0206 */
[----:B-----5:R1:W5:Y:S01]  /*5cc0*/  LDG.E R176, desc[UR46][R2.64] ;  /* 0x0000002e02b07981 */ /* 0x020362000c1e1900 */
[----:B------:R-:W-:-:S05]  /*5cd0*/  MOV R0, 0x1 ;  /* 0x0000000100007802 */ /* 0x000fca0000000f00 */
[----:B------:R1:W-:Y:S01]  /*5ce0*/  STL.S16 [R1+0x38], R0 ;  /* 0x0000380001007387 */ /* 0x0003e20000100600 */
[----:B------:R-:W-:Y:S05]  /*5cf0*/  BRA `(.L_x_105) ;  /* 0x0000000000107947 */ /* 0x000fea0003800000 */
.L_x_106:
[----:B------:R-:W-:Y:S01]  /*5d00*/  HFMA2 R0, -RZ, RZ, 0, 5.9604644775390625e-08 ;  /* 0x00000001ff007431 */ /* 0x000fe200000001ff */
[----:B------:R-:W1:Y:S04]  /*5d10*/  LDCU UR4, c[0x0][0x880] ;  /* 0x00011000ff0477ac */ /* 0x000e680008000800 */
[----:B------:R2:W-:Y:S01]  /*5d20*/  STL.S16 [R1+0x38], R0 ;  /* 0x0000380001007387 */ /* 0x0005e20000100600 */
[----:B-1---5:R-:W-:-:S03]  /*5d30*/  MOV R176, UR4 ;  /* 0x0000000400b07c02 */ /* 0x022fc60008000f00 */
.L_x_105:
[----:B-1----:R-:W1:Y:S02]  /*5d40*/  LDC.64 R2, c[0x0][0x8b0] ;  /* 0x00022c00ff027b82 */ /* 0x002e640000000a00 */
        /* <DEDUP_REMOVED lines=8> */
[----:B--2---:R-:W-:-:S04]  /*5dd0*/  IMAD R0, R2, UR36, RZ ;  /* 0x0000002402007c24 */ /* 0x004fc8000f8e02ff */
[----:B-1----:R-:W-:-:S05]  /*5de0*/  IMAD.WIDE R2, R0, 0x4, R6 ;  /* 0x0000000400027825 */ /* 0x002fca00078e0206 */
[----:B-----5:R1:W5:Y:S01]  /*5df0*/  LDG.E R105, desc[UR46][R2.64] ;  /* 0x0000002e02697981 */ /* 0x020362000c1e1900 */
[----:B------:R-:W-:Y:S05]  /*5e00*/  BRA `(.L_x_107) ;  /* 0x0000000000087947 */ /* 0x000fea0003800000 */
.L_x_108:
[----:B------:R-:W1:Y:S02]  /*5e10*/  LDCU UR4, c[0x0][0x8a0] ;  /* 0x00011400ff0477ac */ /* 0x000e640008000800 */
[----:B-1---5:R-:W-:Y:S02]  /*5e20*/  MOV R105, UR4 ;  /* 0x0000000400697c02 */ /* 0x022fe40008000f00 */
.L_x_107:
[----:B------:R-:W-:Y:S01]  /*5e30*/  PLOP3.LUT P0, PT, PT, PT, PT, 0x8, 0x80 ;  /* 0x000000000080781c */ /* 0x000fe20003f0e170 */
[----:B------:R3:W5:Y:S01]  /*5e40*/  LDL R6, [R1+0x38] ;  /* 0x0000380001067983 */ /* 0x0007620000100800 */
[----:B------:R-:W-:Y:S02]  /*5e50*/  UISETP.NE.AND UP0, UPT, UR40, URZ, UPT ;  /* 0x000000ff2800728c */ /* 0x000fe4000bf05270 */
[----:B--2---:R-:W-:-:S05]  /*5e60*/  P2R R0, PR, RZ, 0x1 ;  /* 0x00000001ff007803 */ /* 0x004fca0000000000 */
[----:B------:R3:W-:Y:S02]  /*5e70*/  STL [R1+0x20], R0 ;  /* 0x0000200001007387 */ /* 0x0007e40000100800 */
[----:B------:R-:W-:Y:S05]  /*5e80*/  BRA.U !UP0, `(.L_x_109) ;  /* 0x0000000108447547 */ /* 0x000fea000b800000 */
[----:B------:R-:W-:-:S04]  /*5e90*/  ISETP.NE.U32.AND P0, PT, R4, RZ, PT ;  /* 0x000000ff0400720c */ /* 0x000fc80003f05070 */
[----:B------:R-:W-:-:S13]  /*5ea0*/  ISETP.NE.AND.EX P0, PT, R5, RZ, PT, P0 ;  /* 0x000000ff0500720c */ /* 0x000fda0003f05300 */
[----:B-----5:R-:W-:-:S04]  /*5eb0*/  @!P0 FSETP.EQ.AND P1, PT, R176, RZ, PT ;  /* 0x000000ffb000820b */ /* 0x020fc80003f22000 */
[----:B---3--:R-:W-:-:S05]  /*5ec0*/  P2R R0, PR, RZ, 0x2 ;  /* 0x00000002ff007803 */ /* 0x008fca0000000000 */
[----:B------:R2:W-:Y:S01]  /*5ed0*/  STL [R1+0x20], R0 ;  /* 0x0000200001007387 */ /* 0x0005e20000100800 */
[----:B------:R-:W-:Y:S05]  /*5ee0*/  @!P0 BRA `(.L_x_109) ;  /* 0x00000000002c8947 */ /* 0x000fea0003800000 */
[----:B------:R-:W3:Y:S01]  /*5ef0*/  LDCU.64 UR4, c[0x0][0x888] ;  /* 0x00011100ff0477ac */ /* 0x000ee20008000a00 */
[----:B------:R-:W-:Y:S02]  /*5f00*/  LOP3.LUT P1, RZ, R6, 0xff, RZ, 0xc0, !PT ;  /* 0x000000ff06ff7812 */ /* 0x000fe4000782c0ff */
[----:B------:R-:W-:-:S04]  /*5f10*/  FSETP.NEU.AND P0, PT, R176, RZ, PT ;  /* 0x000000ffb000720b */ /* 0x000fc80003f0d000 */
[----:B--2---:R-:W-:Y:S02]  /*5f20*/  SEL R0, RZ, 0xffffffff, P0 ;  /* 0xffffffffff007807 */ /* 0x004fe40000000000 */
[----:B---3--:R-:W-:-:S04]  /*5f30*/  ISETP.NE.U32.AND P2, PT, RZ, UR4, PT ;  /* 0x00000004ff007c0c */ /* 0x008fc8000bf45070 */
[----:B------:R-:W-:-:S04]  /*5f40*/  ISETP.NE.AND.EX P2, PT, RZ, UR5, PT, P2 ;  /* 0x00000005ff007c0c */ /* 0x000fc8000bf45320 */
[----:B------:R-:W-:-:S04]  /*5f50*/  @!P1 SEL R0, RZ, 0xffffffff, P2 ;  /* 0xffffffffff009807 */ /* 0x000fc80001000000 */
[----:B------:R-:W-:-:S04]  /*5f60*/  LOP3.LUT R0, R0, 0x1, RZ, 0xc0, !PT ;  /* 0x0000000100007812 */ /* 0x000fc800078ec0ff */
[----:B------:R-:W-:-:S04]  /*5f70*/  ISETP.EQ.U32.AND P0, PT, R0, 0x1, PT ;  /* 0x000000010000780c */ /* 0x000fc80003f02070 */
[----:B------:R-:W-:-:S05]  /*5f80*/  P2R R0, PR, RZ, 0x1 ;  /* 0x00000001ff007803 */ /* 0x000fca0000000000 */
[----:B------:R4:W-:Y:S04]  /*5f90*/  STL [R1+0x20], R0 ;  /* 0x0000200001007387 */ /* 0x0009e80000100800 */
.L_x_109:
[----:B-1----:R-:W2:Y:S04]  /*5fa0*/  LDL R2, [R1+0x20] ;  /* 0x0000200001027983 */ /* 0x002ea80000100800 */
[----:B--234-:R-:W2:Y:S01]  /*5fb0*/  LDL R0, [R1+0x1c] ;  /* 0x00001c0001007983 */ /* 0x01cea20000100800 */
[----:B------:R-:W-:Y:S01]  /*5fc0*/  LEA R3, R170, UR42, 0x3 ;  /* 0x0000002aaa037c11 */ /* 0x000fe2000f8e18ff */
[----:B------:R-:W-:Y:S01]  /*5fd0*/  IMAD.MOV.U32 R222, RZ, RZ, 0x1 ;  /* 0x00000001ffde7424 */ /* 0x000fe200078e00ff */
[----:B-----5:R-:W-:Y:S01]  /*5fe0*/  FSETP.NEU.AND P3, PT, R176, RZ, PT ;  /* 0x000000ffb000720b */ /* 0x020fe20003f6d000 */
[----:B------:R-:W-:Y:S01]  /*5ff0*/  IMAD R172, R170, 0x100, R173 ;  /* 0x00000100aaac7824 */ /* 0x000fe200078e02ad */
[----:B------:R-:W-:Y:S01]  /*6000*/  CS2R R250, SRZ ;  /* 0x0000000000fa7805 */ /* 0x000fe2000001ff00 */
[----:B------:R-:W-:Y:S01]  /*6010*/  IMAD.MOV.U32 R152, RZ, RZ, RZ ;  /* 0x000000ffff987224 */ /* 0x000fe200078e00ff */
[----:B------:R-:W-:Y:S01]  /*6020*/  CS2R R248, SRZ ;  /* 0x0000000000f87805 */ /* 0x000fe2000001ff00 */
[----:B------:R-:W-:Y:S01]  /*6030*/  IMAD.U32 R221, RZ, RZ, UR54 ;  /* 0x00000036ffdd7e24 */ /* 0x000fe2000f8e00ff */
[----:B------:R-:W-:-:S02]  /*6040*/  CS2R R246, SRZ ;  /* 0x0000000000f67805 */ /* 0x000fc4000001ff00 */
[----:B------:R-:W-:Y:S02]  /*6050*/  CS2R R244, SRZ ;  /* 0x0000000000f47805 */ /* 0x000fe4000001ff00 */
[----:B------:R-:W-:Y:S02]  /*6060*/  CS2R R242, SRZ ;  /* 0x0000000000f27805 */ /* 0x000fe4000001ff00 */
[----:B------:R-:W-:Y:S02]  /*6070*/  CS2R R240, SRZ ;  /* 0x0000000000f07805 */ /* 0x000fe4000001ff00 */
[----:B------:R-:W-:Y:S02]  /*6080*/  CS2R R238, SRZ ;  /* 0x0000000000ee7805 */ /* 0x000fe4000001ff00 */
[----:B------:R-:W-:Y:S02]  /*6090*/  CS2R R236, SRZ ;  /* 0x0000000000ec7805 */ /* 0x000fe4000001ff00 */
[----:B------:R-:W-:-:S02]  /*60a0*/  CS2R R234, SRZ ;  /* 0x0000000000ea7805 */ /* 0x000fc4000001ff00 */
[----:B------:R-:W-:Y:S02]  /*60b0*/  CS2R R232, SRZ ;  /* 0x0000000000e87805 */ /* 0x000fe4000001ff00 */
[----:B------:R-:W-:Y:S02]  /*60c0*/  CS2R R230, SRZ ;  /* 0x0000000000e67805 */ /* 0x000fe4000001ff00 */
[----:B------:R-:W-:Y:S02]  /*60d0*/  CS2R R228, SRZ ;  /* 0x0000000000e47805 */ /* 0x000fe4000001ff00 */
[----:B------:R-:W-:Y:S02]  /*60e0*/  CS2R R226, SRZ ;  /* 0x0000000000e27805 */ /* 0x000fe4000001ff00 */
[----:B------:R-:W-:Y:S02]  /*60f0*/  CS2R R224, SRZ ;  /* 0x0000000000e07805 */ /* 0x000fe4000001ff00 */
[----:B------:R-:W-:-:S02]  /*6100*/  ISETP.NE.AND P5, PT, R2, RZ, PT ;  /* 0x000000ff0200720c */ /* 0x000fc40003fa5270 */
[----:B--2---:R-:W-:-:S11]  /*6110*/  SHF.L.U32 R0, R0, 0x1f, RZ ;  /* 0x0000001f00007819 */ /* 0x004fd600000006ff */
[----:B------:R-:W-:Y:S01]  /*6120*/  VOTEU.ALL UP0, P5 ;  /* 0x0000000000ff7886 */ /* 0x000fe20002800000 */
[----:B------:R-:W-:-:S04]  /*6130*/  @!P5 SHF.L.U32 R2, R223, 0x1f, RZ ;  /* 0x0000001fdf02d819 */ /* 0x000fc800000006ff */
[----:B------:R-:W-:-:S09]  /*6140*/  @!UP0 ULEA UR4, UR54, UR42, 0x3 ;  /* 0x0000002a36048291 */ /* 0x000fd2000f8e18ff */
[----:B------:R1:W2:Y:S02]  /*6150*/  @!P5 SYNCS.PHASECHK.TRANS64.TRYWAIT P1, [UR4+0x50], R2 ;  /* 0x00005002ff00d5a7 */ /* 0x0002a40008021104 */
[----:B------:R-:W3:Y:S01]  /*6160*/  LDCU.64 UR4, c[0x0][0x888] ;  /* 0x00011100ff0477ac */ /* 0x000ee20008000a00 */
[----:B------:R4:W2:Y:S01]  /*6170*/  SYNCS.PHASECHK.TRANS64.TRYWAIT P0, [R3+URZ+0xc0], R0 ;  /* 0x0000c000030075a7 */ /* 0x0008a200080011ff */
[----:B---3--:R-:W-:-:S04]  /*6180*/  ISETP.NE.U32.AND P2, PT, RZ, UR4, PT ;  /* 0x00000004ff007c0c */ /* 0x008fc8000bf45070 */
[----:B------:R-:W-:-:S04]  /*6190*/  ISETP.NE.AND.EX P2, PT, RZ, UR5, PT, P2 ;  /* 0x00000005ff007c0c */ /* 0x000fc8000bf45320 */
[----:B-1----:R-:W-:Y:S02]  /*61a0*/  SEL R2, RZ, 0xffffffff, P2 ;  /* 0xffffffffff027807 */ /* 0x002fe40001000000 */
[----:B----4-:R-:W-:Y:S02]  /*61b0*/  LOP3.LUT P2, R3, R6, 0xff, RZ, 0xc0, !PT ;  /* 0x000000ff06037812 */ /* 0x010fe4000784c0ff */
[----:B------:R-:W-:-:S03]  /*61c0*/  SEL R0, RZ, 0xffffffff, P3 ;  /* 0xffffffffff007807 */ /* 0x000fc60001800000 */
[----:B------:R1:W-:Y:S01]  /*61d0*/  STL [R1+0x50], R3 ;  /* 0x0000500301007387 */ /* 0x0003e20000100800 */
[----:B------:R-:W-:Y:S01]  /*61e0*/  @P4 SEL R0, R2, R0, !P2 ;  /* 0x0000000002004207 */ /* 0x000fe20005000000 */
[----:B------:R-:W-:-:S03]  /*61f0*/  IMAD.U32 R2, RZ, RZ, UR45 ;  /* 0x0000002dff027e24 */ /* 0x000fc6000f8e00ff */
[----:B------:R-:W-:-:S04]  /*6200*/  LOP3.LUT R0, R0, 0x1, RZ, 0xc0, !PT ;  /* 0x0000000100007812 */ /* 0x000fc800078ec0ff */
[----:B------:R-:W-:Y:S01]  /*6210*/  ISETP.NE.U32.AND P2, PT, R0, 0x1, PT ;  /* 0x000000010000780c */ /* 0x000fe20003f45070 */
[----:B------:R-:W-:-:S03]  /*6220*/  IMAD.U32 R0, RZ, RZ, UR48 ;  /* 0x00000030ff007e24 */ /* 0x000fc6000f8e00ff */
[----:B-1----:R-:W-:-:S05]  /*6230*/  P2R R3, PR, RZ, 0x4 ;  /* 0x00000004ff037803 */ /* 0x002fca0000000000 */
[----:B------:R1:W-:Y:S01]  /*6240*/  STL [R1+0x24], R3 ;  /* 0x0000240301007387 */ /* 0x0003e20000100800 */
[----:B--2---:R-:W-:Y:S01]  /*6250*/  @!P5 SEL R222, RZ, 0x1, !P1 ;  /* 0x00000001ffded807 */ /* 0x004fe20004800000 */
[----:B-1----:R-:W-:-:S05]  /*6260*/  IMAD.U32 R3, RZ, RZ, UR53 ;  /* 0x00000035ff037e24 */ /* 0x002fca000f8e00ff */
[----:B------:R1:W-:Y:S04]  /*6270*/  STL [R1+0x14], R3 ;  /* 0x0000140301007387 */ /* 0x0003e80000100800 */
[----:B------:R2:W-:Y:S04]  /*6280*/  STL [R1+0x8], RZ ;  /* 0x000008ff01007387 */ /* 0x0005e80000100800 */
[----:B------:R2:W-:Y:S04]  /*6290*/  STL [R1+0xc], RZ ;  /* 0x00000cff01007387 */ /* 0x0005e80000100800 */
[----:B------:R2:W-:Y:S04]  /*62a0*/  STL [R1], RZ ;  /* 0x000000ff01007387 */ /* 0x0005e80000100800 */
[----:B------:R2:W-:Y:S01]  /*62b0*/  STL [R1+0x4], RZ ;  /* 0x000004ff01007387 */ /* 0x0005e20000100800 */
[----:B-1----:R-:W-:-:S02]  /*62c0*/  IMAD.SHL.U32 R3, R2, 0x100, RZ ;  /* 0x0000010002037824 */ /* 0x002fc400078e00ff */
[----:B------:R-:W-:Y:S01]  /*62d0*/  IMAD.SHL.U32 R2, R0, 0x80, RZ ;  /* 0x0000008000027824 */ /* 0x000fe200078e00ff */
[----:B------:R-:W-:Y:S02]  /*62e0*/  SEL R0, RZ, 0x1, !P0 ;  /* 0x00000001ff007807 */ /* 0x000fe40004000000 */
[----:B------:R2:W-:Y:S04]  /*62f0*/  STL [R1+0x34], R3 ;  /* 0x0000340301007387 */ /* 0x0005e80000100800 */
[----:B------:R2:W-:Y:S04]  /*6300*/  STL [R1+0x2c], R2 ;  /* 0x00002c0201007387 */ /* 0x0005e80000100800 */
[----:B------:R2:W-:Y:S02]  /*6310*/  STL [R1+0x30], R0 ;  /* 0x0000300001007387 */ /* 0x0005e40000100800 */
.L_x_318:
[----:B--2---:R-:W2:Y:S01]  /*6320*/  LDL R0, [R1+0x20] ;  /* 0x0000200001007983 */ /* 0x004ea20000100800 */
[----:B------:R-:W-:Y:S05]  /*6330*/  YIELD ;  /* 0x0000000000007946 */ /* 0x000fea0003800000 */
[----:B------:R-:W-:Y:S01]  /*6340*/  BSSY B1, `(.L_x_110) ;  /* 0x0000036000017945 */ /* 0x000fe20003800000 */
[----:B--2---:R-:W-:Y:S11]  /*6350*/  ISETP.NE.AND P0, PT, R0, RZ, PT ;  /* 0x000000ff0000720c */ /* 0x004ff60003f05270 */
[----:B------:R-:W-:Y:S02]  /*6360*/  @!UPT UIADD3 URZ, UPT, UPT, URZ, URZ, URZ ;  /* 0x000000fffffff290 */ /* 0x000fe4000fffe0ff */
[----:B------:R-:W-:Y:S05]  /*6370*/  @P0 BRA `(.L_x_111) ;  /* 0x0000000000c80947 */ /* 0x000fea0003800000 */
[----:B------:R-:W2:Y:S01]  /*6380*/  LDL R4, [R1+0x24] ;  /* 0x0000240001047983 */ /* 0x000ea20000100800 */
[----:B------:R-:W-:Y:S01]  /*6390*/  ISETP.NE.AND P0, PT, R222, RZ, PT ;  /* 0x000000ffde00720c */ /* 0x000fe20003f05270 */
[----:B------:R-:W-:Y:S02]  /*63a0*/  BSSY B0, `(.L_x_112) ;  /* 0x0000015000007945 */ /* 0x000fe40003800000 */
[----:B------:R-:W3:Y:S04]  /*63b0*/  LDL R0, [R1+0x28] ;  /* 0x0000280001007983 */ /* 0x000ee80000100800 */
[----:B------:R-:W4:Y:S01]  /*63c0*/  LDL R3, [R1+0x10] ;  /* 0x0000100001037983 */ /* 0x000f220000100800 */
[----:B------:R-:W1:Y:S02]  /*63d0*/  S2R R2, SR_TID.X ;  /* 0x0000000000027919 */ /* 0x000e640000002100 */
[----:B-1----:R-:W-:Y:S04]  /*63e0*/  LOP3.LUT R2, R2, 0x1, RZ, 0xc0, !PT ;  /* 0x0000000102027812 */ /* 0x002fe800078ec0ff */
[----:B------:R-:W-:Y:S02]  /*63f0*/  ISETP.NE.U32.AND P2, PT, R2, 0x1, PT ;  /* 0x000000010200780c */ /* 0x000fe40003f45070 */
[----:B--2---:R-:W-:Y:S11]  /*6400*/  ISETP.NE.AND P1, PT, R4, RZ, PT ;  /* 0x000000ff0400720c */ /* 0x004ff60003f25270 */
[----:B------:R-:W-:Y:S02]  /*6410*/  @!UPT UIADD3 URZ, UPT, UPT, URZ, URZ, URZ ;  /* 0x000000fffffff290 */ /* 0x000fe4000fffe0ff */
[----:B---3--:R-:W-:Y:S02]  /*6420*/  @P1 IMAD R0, R221, 0x2000, R0 ;  /* 0x00002000dd001824 */ /* 0x008fe400078e0200 */
[----:B------:R-:W-:Y:S03]  /*6430*/  @P1 IMAD.MOV.U32 R2, RZ, RZ, 0x10 ;  /* 0x00000010ff021424 */ /* 0x000fe600078e00ff */
[----:B------:R-:W-:Y:S02]  /*6440*/  @P1 LEA R0, R0, UR42, 0x1 ;  /* 0x0000002a00001c11 */ /* 0x000fe4000f8e08ff */
[----:B------:R-:W-:Y:S03]  /*6450*/  @P1 SEL R2, R2, 0xfffffff0, P2 ;  /* 0xfffffff002021807 */ /* 0x000fe60001000000 */
[C---:B------:R-:W-:Y:S02]  /*6460*/  @P1 VIADD R5, R0.reuse, 0x400 ;  /* 0x0000040000051836 */ /* 0x040fe40000000000 */
[----:B----4-:R-:W-:Y:S02]  /*6470*/  @P1 IMAD R3, R3, 0x10, R0 ;  /* 0x0000001003031824 */ /* 0x010fe400078e0200 */
[----:B------:R-:W-:Y:S02]  /*6480*/  @P1 IMAD.IADD R7, R0, 0x1, R2 ;  /* 0x0000000100071824 */ /* 0x000fe400078e0202 */
[----:B------:R-:W-:Y:S01]  /*6490*/  @P1 IMAD R5, R252, 0x10, R5 ;  /* 0x00000010fc051824 */ /* 0x000fe200078e0205 */
[----:B------:R-:W-:Y:S06]  /*64a0*/  @P0 BRA `(.L_x_113) ;  /* 0x0000000000100947 */ /* 0x000fec0003800000 */
[----:B------:R-:W-:Y:S02]  /*64b0*/  LEA R6, R221, UR42, 0x3 ;  /* 0x0000002add067c11 */ /* 0x000fe4000f8e18ff */
[----:B------:R-:W-:Y:S04]  /*64c0*/  SHF.L.U32 R4, R223, 0x1f, RZ ;  /* 0x0000001fdf047819 */ /* 0x000fe800000006ff */
[----:B------:R-:W1:Y:S02]  /*64d0*/  SYNCS.PHASECHK.TRANS64.TRYWAIT P0, [R6+URZ+0x50], R4 ;  /* 0x00005004060075a7 */ /* 0x000e6400080011ff */
[----:B-1----:R-:W-:Y:S05]  /*64e0*/  @!P0 BRA `(.L_x_114) ;  /* 0x0000008800b88947 */ /* 0x002fea0003800000 */
.L_x_113:
[----:B------:R-:W-:Y:S05]  /*64f0*/  BSYNC B0 ;  /* 0x0000000000007941 */ /* 0x000fea0003800000 */
.L_x_112:
[----:B------:R-:W2:Y:S04]  /*6500*/  LDL R8, [R1+0x24] ;  /* 0x0000240001087983 */ /* 0x000ea80000100800 */
[----:B------:R-:W1:Y:S04]  /*6510*/  LDL R9, [R1+0x10] ;  /* 0x0000100001097983 */ /* 0x000e680000100800 */
[----:B------:R3:W4:Y:S04]  /*6520*/  LDL.64 R12, [R1] ;  /* 0x00000000010c7983 */ /* 0x0007280000100a00 */
[----:B------:R3:W4:Y:S01]  /*6530*/  LDL.64 R14, [R1+0x8] ;  /* 0x00000800010e7983 */ /* 0x0007220000100a00 */
[----:B--2---:R-:W-:Y:S11]  /*6540*/  ISETP.NE.AND P0, PT, R8, RZ, PT ;  /* 0x000000ff0800720c */ /* 0x004ff60003f05270 */
[----:B------:R-:W-:Y:S02]  /*6550*/  @!UPT UIADD3 URZ, UPT, UPT, URZ, URZ, URZ ;  /* 0x000000fffffff290 */ /* 0x000fe4000fffe0ff */
[----:B------:R2:W-:Y:S01]  /*6560*/  @P0 LDS.128 R224, [R0+0x400] ;  /* 0x0004000000e00984 */ /* 0x0005e20000000c00 */
[----:B-1----:R-:W-:Y:S02]  /*6570*/  @P0 IMAD R4, R9, 0x10, R5 ;  /* 0x0000001009040824 */ /* 0x002fe400078e0205 */
[----:B------:R-:W-:Y:S01]  /*6580*/  @P0 IMAD R6, R252, 0x10, R0 ;  /* 0x00000010fc060824 */ /* 0x000fe200078e0200 */
[----:B------:R-:W-:Y:S01]  /*6590*/  @P0 LDS.128 R228, [R7+0x400] ;  /* 0x0004000007e40984 */ /* 0x000fe20000000c00 */
[C---:B------:R-:W-:Y:S03]  /*65a0*/  @P0 IMAD.IADD R8, R2.reuse, 0x1, R3 ;  /* 0x0000000102080824 */ /* 0x040fe600078e0203 */
[----:B------:R-:W-:Y:S04]  /*65b0*/  @P0 LDS.128 R232, [R3+0x400] ;  /* 0x0004000003e80984 */ /* 0x000fe80000000c00 */
[----:B------:R-:W-:Y:S04]  /*65c0*/  @P0 LDS.128 R236, [R8+0x400] ;  /* 0x0004000008ec0984 */ /* 0x000fe80000000c00 */
[----:B------:R-:W-:Y:S04]  /*65d0*/  @P0 LDS.128 R240, [R6+0x400] ;  /* 0x0004000006f00984 */ /* 0x000fe80000000c00 */
[----:B------:R-:W-:Y:S01]  /*65e0*/  @P0 LDS.128 R248, [R4] ;  /* 0x0000000004f80984 */ /* 0x000fe20000000c00 */
[C---:B--2---:R-:W-:Y:S01]  /*65f0*/  @P0 IADD3 R0, PT, PT, R2.reuse, R5, RZ ;  /* 0x0000000502000210 */ /* 0x044fe20007ffe0ff */
[----:B------:R-:W-:Y:S04]  /*6600*/  @P0 IMAD.IADD R2, R2, 0x1, R4 ;  /* 0x0000000102020824 */ /* 0x000fe800078e0204 */
[----:B------:R1:W-:Y:S04]  /*6610*/  @P0 LDS.128 R244, [R0] ;  /* 0x0000000000f40984 */ /* 0x0003e80000000c00 */
[----:B----4-:R-:W2:Y:S01]  /*6620*/  @P0 LDS.128 R12, [R2] ;  /* 0x00000000020c0984 */ /* 0x010ea20000000c00 */
[----:B-1----:R-:W-:Y:S03]  /*6630*/  IADD3 R0, PT, PT, R221, 0x1, RZ ;  /* 0x00000001dd007810 */ /* 0x002fe60007ffe0ff */
[----:B--2---:R3:W-:Y:S04]  /*6640*/  @P0 STL.64 [R1], R12 ;  /* 0x0000000c01000387 */ /* 0x0047e80000100a00 */
[----:B------:R3:W-:Y:S01]  /*6650*/  @P0 STL.64 [R1+0x8], R14 ;  /* 0x0000080e01000387 */ /* 0x0007e20000100a00 */
[C---:B------:R-:W-:Y:S04]  /*6660*/  ISETP.NE.AND P0, PT, R0.reuse, 0x4, PT ;  /* 0x000000040000780c */ /* 0x040fe80003f05270 */
[----:B------:R-:W-:Y:S02]  /*6670*/  SEL R2, RZ, 0x1, P0 ;  /* 0x00000001ff027807 */ /* 0x000fe40000000000 */
[----:B------:R-:W-:Y:S02]  /*6680*/  SEL R221, R0, RZ, P0 ;  /* 0x000000ff00dd7207 */ /* 0x000fe40000000000 */
[----:B------:R-:W-:Y:S02]  /*6690*/  LOP3.LUT R223, R223, R2, RZ, 0x3c, !PT ;  /* 0x00000002dfdf7212 */ /* 0x000fe400078e3cff */
.L_x_111:
[----:B------:R-:W-:Y:S05]  /*66a0*/  BSYNC B1 ;  /* 0x0000000000017941 */ /* 0x000fea0003800000 */
.L_x_110:
[----:B------:R-:W-:Y:S01]  /*66b0*/  LEA R112, R170, UR42, 0x3 ;  /* 0x0000002aaa707c11 */ /* 0x000fe2000f8e18ff */
[----:B------:R-:W2:Y:S01]  /*66c0*/  LDL R4, [R1+0x30] ;  /* 0x0000300001047983 */ /* 0x000ea20000100800 */
[----:B------:R-:W-:Y:S01]  /*66d0*/  IMAD.SHL.U32 R171, R152, 0x40, RZ ;  /* 0x0000004098ab7824 */ /* 0x000fe200078e00ff */
[----:B------:R-:W-:Y:S01]  /*66e0*/  BSSY B0, `(.L_x_115) ;  /* 0x000000d000007945 */ /* 0x000fe20003800000 */
[----:B------:R-:W1:Y:S02]  /*66f0*/  S2R R3, SR_TID.X ;  /* 0x0000000000037919 */ /* 0x000e640000002100 */
[----:B------:R-:W-:Y:S05]  /*6700*/  IMAD.IADD R2, R172, 0x1, R171 ;  /* 0x00000001ac027824 */ /* 0x000fea00078e02ab */
[----:B------:R-:W-:Y:S02]  /*6710*/  SHF.R.U32.HI R0, RZ, 0x15, R2 ;  /* 0x00000015ff007819 */ /* 0x000fe40000011602 */
[----:B-1----:R-:W-:Y:S04]  /*6720*/  SHF.R.U32.HI R3, RZ, 0x5, R3 ;  /* 0x00000005ff037819 */ /* 0x002fe80000011603 */
[----:B------:R-:W-:Y:S02]  /*6730*/  LOP3.LUT P0, RZ, R0, 0x3, R3, 0x48, !PT ;  /* 0x0000000300ff7812 */ /* 0x000fe40007804803 */
[----:B--2---:R-:W-:Y:S11]  /*6740*/  LOP3.LUT P1, RZ, R152, R4, RZ, 0xfc, !PT ;  /* 0x0000000498ff7212 */ /* 0x004ff6000782fcff */
[----:B------:R-:W-:Y:S02]  /*6750*/  @!UPT UIADD3 URZ, UPT, UPT, URZ, URZ, URZ ;  /* 0x000000fffffff290 */ /* 0x000fe4000fffe0ff */
[----:B------:R-:W-:Y:S05]  /*6760*/  @P1 BRA `(.L_x_116) ;  /* 0x0000000000101947 */ /* 0x000fea0003800000 */
[----:B------:R-:W2:Y:S02]  /*6770*/  LDL R3, [R1+0x1c] ;  /* 0x00001c0001037983 */ /* 0x000ea40000100800 */
[----:B--2---:R-:W-:Y:S04]  /*6780*/  SHF.L.U32 R0, R3, 0x1f, RZ ;  /* 0x0000001f03007819 */ /* 0x004fe800000006ff */
[----:B------:R-:W1:Y:S02]  /*6790*/  SYNCS.PHASECHK.TRANS64.TRYWAIT P1, [R112+URZ+0xc0], R0 ;  /* 0x0000c000700075a7 */ /* 0x000e6400080211ff */
[----:B-1----:R-:W-:Y:S05]  /*67a0*/  @!P1 BRA `(.L_x_117) ;  /* 0x00000088001c9947 */ /* 0x002fea0003800000 */
.L_x_116:
[----:B------:R-:W-:Y:S05]  /*67b0*/  BSYNC B0 ;  /* 0x0000000000007941 */ /* 0x000fea0003800000 */
.L_x_115:
[----:B------:R-:W-:Y:S05]  /*67c0*/  @!P0 BRA `(.L_x_118) ;  /* 0x0000000000408947 */ /* 0x000fea0003800000 */
[----:B------:R-:W2:Y:S01]  /*67d0*/  LDCU.64 UR8, c[0x4][0x70] ;  /* 0x01000e00ff0877ac */ /* 0x000ea20008000a00 */
[----:B---3--:R-:W-:Y:S01]  /*67e0*/  MOV R15, 0x0 ;  /* 0x00000000000f7802 */ /* 0x008fe20000000f00 */
[----:B------:R-:W-:Y:S02]  /*67f0*/  HFMA2 R12, -RZ, RZ, 0, 5.9604644775390625e-08 ;  /* 0x00000001ff0c7431 */ /* 0x000fe400000001ff */
[----:B------:R-:W-:Y:S02]  /*6800*/  IMAD.MOV.U32 R8, RZ, RZ, 0x192 ;  /* 0x00000192ff087424 */ /* 0x000fe400078e00ff */
[----:B------:R-:W-:Y:S01]  /*6810*/  IMAD.MOV.U32 R13, RZ, RZ, RZ ;  /* 0x000000ffff0d7224 */ /* 0x000fe200078e00ff */
[----:B------:R-:W3:Y:S01]  /*6820*/  LDCU.64 UR6, c[0x4][0x78] ;  /* 0x01000f00ff0677ac */ /* 0x000ee20008000a00 */
[----:B------:R-:W4:Y:S01]  /*6830*/  LDC.64 R14, c[0x4][R15] ;  /* 0x010000000f0e7b82 */ /* 0x000f220000000a00 */
[----:B------:R-:W5:Y:S01]  /*6840*/  LDCU.64 UR4, c[0x4][0x10] ;  /* 0x01000200ff0477ac */ /* 0x000f620008000a00 */
[----:B--2---:R-:W-:Y:S01]  /*6850*/  MOV R5, UR9 ;  /* 0x0000000900057c02 */ /* 0x004fe20008000f00 */
[----:B------:R-:W-:Y:S01]  /*6860*/  IMAD.U32 R4, RZ, RZ, UR8 ;  /* 0x00000008ff047e24 */ /* 0x000fe2000f8e00ff */
[----:B---3--:R-:W-:Y:S01]  /*6870*/  MOV R7, UR7 ;  /* 0x0000000700077c02 */ /* 0x008fe20008000f00 */
[----:B------:R-:W-:Y:S01]  /*6880*/  IMAD.U32 R6, RZ, RZ, UR6 ;  /* 0x00000006ff067e24 */ /* 0x000fe2000f8e00ff */
[----:B-----5:R-:W-:Y:S01]  /*6890*/  MOV R11, UR5 ;  /* 0x00000005000b7c02 */ /* 0x020fe20008000f00 */
[----:B------:R-:W-:Y:S02]  /*68a0*/  IMAD.U32 R10, RZ, RZ, UR4 ;  /* 0x00000004ff0a7e24 */ /* 0x000fe4000f8e00ff */
[----:B------:R-:W-:Y:S07]  /*68b0*/  LEPC R20, `(.L_x_118) ;  /* 0x000000001014794e */ /* 0x000fee0000000000 */
[----:B-1--4-:R-:W-:Y:S05]  /*68c0*/  CALL.ABS.NOINC R14 ;  /* 0x000000000e007343 */ /* 0x012fea0003c00000 */
.L_x_118:
[----:B------:R-:W2:Y:S01]  /*68d0*/  LDL R72, [R1] ;  /* 0x0000000001487983 */ /* 0x000ea20000100800 */
[----:B------:R-:W-:Y:S05]  /*68e0*/  WARPSYNC.ALL ;  /* 0x0000000000007948 */ /* 0x000fea0003800000 */
[----:B------:R-:W4:Y:S01]  /*68f0*/  LDL R71, [R1+0x4] ;  /* 0x0000040001477983 */ /* 0x000f220000100800 */
[----:B------:R-:W-:Y:S01]  /*6900*/  R2UR UR4, R2 ;  /* 0x00000000020472ca */ /* 0x000fe200000e0000 */
[--C-:B------:R-:W-:Y:S02]  /*6910*/  HADD2.F32 R68, -RZ, R224.reuse.H0_H0 ;  /* 0x200000e0ff447230 */ /* 0x100fe40000004100 */
[----:B------:R-:W-:Y:S01]  /*6920*/  HFMA2 R169, -RZ, RZ, 3.7421875, 0 ;  /* 0x437c0000ffa97431 */ /* 0x000fe200000001ff */
[----:B------:R-:W5:Y:S01]  /*6930*/  LDL R70, [R1+0x8] ;  /* 0x0000080001467983 */ /* 0x000f620000100800 */
[----:B------:R-:W-:Y:S01]  /*6940*/  MOV R177, 0x3bbb989d ;  /* 0x3bbb989d00b17802 */ /* 0x000fe20000000f00 */
[----:B------:R-:W-:Y:S01]  /*6950*/  BSSY.RECONVERGENT B1, `(.L_x_119) ;  /* 0x00002da000017945 */ /* 0x000fe20003800200 */
[----:B------:R-:W-:Y:S01]  /*6960*/  ISETP.NE.AND P1, PT, R152, 0x3, PT ;  /* 0x000000039800780c */ /* 0x000fe20003f25270 */
[----:B------:R-:W5:Y:S05]  /*6970*/  LDL R69, [R1+0xc] ;  /* 0x00000c0001457983 */ /* 0x000f6a0000100800 */
[----:B---3--:R-:W1:Y:S07]  /*6980*/  LDTM.x64 R4, tmem[UR4] ;  /* 0x00000004000479ee */ /* 0x008e6e0008340000 */
[----:B------:R-:W-:Y:S01]  /*6990*/  @!P1 NOP ;  /* 0x0000000000009918 */ /* 0x000fe20000000000 */
[C---:B-1----:R-:W-:Y:S01]  /*69a0*/  FMUL R0, R105.reuse, R4 ;  /* 0x0000000469007220 */ /* 0x042fe20000400000 */
[C---:B------:R-:W-:Y:S01]  /*69b0*/  FMUL R4, R105.reuse, R8 ;  /* 0x0000000869047220 */ /* 0x040fe20000400000 */
        /* <DEDUP_REMOVED lines=40> */
[----:B------:R-:W-:Y:S02]  /*6c40*/  HADD2.F32 R64, -RZ, R224.H1_H1 ;  /* 0x300000e0ff407230 */ /* 0x000fe40000004100 */
[C---:B------:R-:W-:Y:S01]  /*6c50*/  FMUL R57, R105.reuse, R61 ;  /* 0x0000003d69397220 */ /* 0x040fe20000400000 */
[C---:B------:R-:W-:Y:S01]  /*6c60*/  FMUL R50, R105.reuse, R54 ;  /* 0x0000003669327220 */ /* 0x040fe20000400000 */
[C---:B------:R-:W-:Y:S01]  /*6c70*/  FMUL R61, R105.reuse, R65 ;  /* 0x00000041693d7220 */ /* 0x040fe20000400000 */
[C---:B------:R-:W-:Y:S01]  /*6c80*/  FMUL R54, R105.reuse, R58 ;  /* 0x0000003a69367220 */ /* 0x040fe20000400000 */
[--C-:B------:R-:W-:Y:S02]  /*6c90*/  HADD2.F32 R65, -RZ, R225.reuse.H0_H0 ;  /* 0x200000e1ff417230 */ /* 0x100fe40000004100 */
[C---:B------:R-:W-:Y:S01]  /*6ca0*/  FMUL R58, R105.reuse, R62 ;  /* 0x0000003e693a7220 */ /* 0x040fe20000400000 */
[C---:B------:R-:W-:Y:S01]  /*6cb0*/  FMUL R62, R105.reuse, R66 ;  /* 0x00000042693e7220 */ /* 0x040fe20000400000 */
[C---:B------:R-:W-:Y:S01]  /*6cc0*/  FFMA R0, R176.reuse, R68, R0 ;  /* 0x00000044b0007223 */ /* 0x040fe20000000000 */
[----:B------:R-:W-:Y:S02]  /*6cd0*/  HADD2.F32 R66, -RZ, R225.H1_H1 ;  /* 0x300000e1ff427230 */ /* 0x000fe40000004100 */
[C---:B------:R-:W-:Y:S01]  /*6ce0*/  FFMA R174, R176.reuse, R64, R2 ;  /* 0x00000040b0ae7223 */ /* 0x040fe20000000002 */
[C---:B------:R-:W-:Y:S01]  /*6cf0*/  FMUL R7, R105.reuse, R7 ;  /* 0x0000000769077220 */ /* 0x040fe20000400000 */
[--C-:B------:R-:W-:Y:S02]  /*6d00*/  HADD2.F32 R68, -RZ, R226.reuse.H0_H0 ;  /* 0x200000e2ff447230 */ /* 0x100fe40000004100 */
[C---:B------:R-:W-:Y:S01]  /*6d10*/  FFMA R175, R176.reuse, R65, R3 ;  /* 0x00000041b0af7223 */ /* 0x040fe20000000003 */
[----:B------:R-:W-:Y:S02]  /*6d20*/  HADD2.F32 R2, -RZ, R226.H1_H1 ;  /* 0x300000e2ff027230 */ /* 0x000fe40000004100 */
[C---:B------:R-:W-:Y:S01]  /*6d30*/  FFMA R7, R176.reuse, R66, R7 ;  /* 0x00000042b0077223 */ /* 0x040fe20000000007 */
[--C-:B------:R-:W-:Y:S02]  /*6d40*/  HADD2.F32 R3, -RZ, R227.reuse.H0_H0 ;  /* 0x200000e3ff037230 */ /* 0x100fe40000004100 */
        /* <DEDUP_REMOVED lines=12> */
[--C-:B------:R-:W-:Y:S02]  /*6e10*/  HADD2.F32 R64, -RZ, R230.reuse.H0_H0 ;  /* 0x200000e6ff407230 */ /* 0x100fe40000004100 */
[C---:B------:R-:W-:Y:S01]  /*6e20*/  FMUL R15, R105.reuse, R15 ;  /* 0x0000000f690f7220 */ /* 0x040fe20000400000 */
[C---:B------:R-:W-:Y:S01]  /*6e30*/  FFMA R10, R176.reuse, R3, R10 ;  /* 0x00000003b00a7223 */ /* 0x040fe2000000000a */
[----:B------:R-:W-:Y:S02]  /*6e40*/  HADD2.F32 R3, -RZ, R230.H1_H1 ;  /* 0x300000e6ff037230 */ /* 0x000fe40000004100 */
[C---:B------:R-:W-:Y:S01]  /*6e50*/  FMUL R19, R105.reuse, R19 ;  /* 0x0000001369137220 */ /* 0x040fe20000400000 */
[C---:B------:R-:W-:Y:S01]  /*6e60*/  FFMA R15, R176.reuse, R2, R15 ;  /* 0x00000002b00f7223 */ /* 0x040fe2000000000f */
        /* <DEDUP_REMOVED lines=11> */
[C---:B------:R-:W-:Y:S01]  /*6f20*/  FMUL R23, R105.reuse, R23 ;  /* 0x0000001769177220 */ /* 0x040fe20000400000 */
[--C-:B------:R-:W-:Y:S02]  /*6f30*/  HADD2.F32 R3, -RZ, R234.reuse.H0_H0 ;  /* 0x200000eaff037230 */ /* 0x100fe40000004100 */
[C---:B------:R-:W-:Y:S01]  /*6f40*/  FFMA R17, R176.reuse, R64, R17 ;  /* 0x00000040b0117223 */ /* 0x040fe20000000011 */
[C---:B------:R-:W-:Y:S01]  /*6f50*/  FFMA R18, R176.reuse, R2, R18 ;  /* 0x00000002b0127223 */ /* 0x040fe20000000012 */
[----:B------:R-:W-:Y:S02]  /*6f60*/  HADD2.F32 R2, -RZ, R234.H1_H1 ;  /* 0x300000eaff027230 */ /* 0x000fe40000004100 */
[C---:B------:R-:W-:Y:S01]  /*6f70*/  FFMA R23, R176.reuse, R65, R23 ;  /* 0x00000041b0177223 */ /* 0x040fe20000000017 */
[--C-:B------:R-:W-:Y:S02]  /*6f80*/  HADD2.F32 R64, -RZ, R235.reuse.H0_H0 ;  /* 0x200000ebff407230 */ /* 0x100fe40000004100 */
        /* <DEDUP_REMOVED lines=14> */
[----:B------:R-:W-:Y:S02]  /*7070*/  HADD2.F32 R65, -RZ, R238.H1_H1 ;  /* 0x300000eeff417230 */ /* 0x000fe40000004100 */
[C---:B------:R-:W-:Y:S01]  /*7080*/  FFMA R26, R176.reuse, R3, R26 ;  /* 0x00000003b01a7223 */ /* 0x040fe2000000001a */
[--C-:B------:R-:W-:Y:S02]  /*7090*/  HADD2.F32 R3, -RZ, R239.reuse.H0_H0 ;  /* 0x200000efff037230 */ /* 0x100fe40000004100 */
[C---:B------:R-:W-:Y:S01]  /*70a0*/  FFMA R31, R176.reuse, R64, R31 ;  /* 0x00000040b01f7223 */ /* 0x040fe2000000001f */
[C---:B------:R-:W-:Y:S01]  /*70b0*/  FFMA R28, R176.reuse, R2, R28 ;  /* 0x00000002b01c7223 */ /* 0x040fe2000000001c */
[C---:B------:R-:W-:Y:S01]  /*70c0*/  FFMA R29, R176.reuse, R65, R29 ;  /* 0x00000041b01d7223 */ /* 0x040fe2000000001d */
[----:B------:R-:W-:Y:S02]  /*70d0*/  HADD2.F32 R2, -RZ, R239.H1_H1 ;  /* 0x300000efff027230 */ /* 0x000fe40000004100 */
        /* <DEDUP_REMOVED lines=29> */
[----:B------:R-:W-:Y:S02]  /*72b0*/  HADD2.F32 R2, -RZ, R246.H1_H1 ;  /* 0x300000f6ff027230 */ /* 0x000fe40000004100 */
[C---:B------:R-:W-:Y:S01]  /*72c0*/  FFMA R42, R176.reuse, R64, R42 ;  /* 0x00000040b02a7223 */ /* 0x040fe2000000002a */
        /* <DEDUP_REMOVED lines=24> */
[C---:B------:R-:W-:Y:S01]  /*7450*/  FMUL R63, R105.reuse, R63 ;  /* 0x0000003f693f7220 */ /* 0x040fe20000400000 */
[C---:B------:R-:W-:Y:S01]  /*7460*/  FFMA R54, R176.reuse, R65, R54 ;  /* 0x00000041b0367223 */ /* 0x040fe20000000036 */
[----:B------:R-:W-:Y:S01]  /*7470*/  FMUL R67, R105, R67 ;  /* 0x0000004369437220 */ /* 0x000fe20000400000 */
[C---:B------:R-:W-:Y:S01]  /*7480*/  FFMA R59, R176.reuse, R2, R59 ;  /* 0x00000002b03b7223 */ /* 0x040fe2000000003b */
[--C-:B--2---:R-:W-:Y:S02]  /*7490*/  HADD2.F32 R3, -RZ, R72.reuse.H0_H0 ;  /* 0x20000048ff037230 */ /* 0x104fe40000004100 */
[----:B------:R-:W-:Y:S03]  /*74a0*/  HADD2.F32 R64, -RZ, R72.H1_H1 ;  /* 0x30000048ff407230 */ /* 0x000fe60000004100 */
[C---:B------:R-:W-:Y:S01]  /*74b0*/  FFMA R56, R176.reuse, R3, R56 ;  /* 0x00000003b0387223 */ /* 0x040fe20000000038 */
[--C-:B----4-:R-:W-:Y:S02]  /*74c0*/  HADD2.F32 R2, -RZ, R71.reuse.H0_H0 ;  /* 0x20000047ff027230 */ /* 0x110fe40000004100 */
[C---:B------:R-:W-:Y:S01]  /*74d0*/  FFMA R57, R176.reuse, R64, R57 ;  /* 0x00000040b0397223 */ /* 0x040fe20000000039 */
[----:B------:R-:W-:Y:S02]  /*74e0*/  HADD2.F32 R65, -RZ, R71.H1_H1 ;  /* 0x30000047ff417230 */ /* 0x000fe40000004100 */
[--C-:B-----5:R-:W-:Y:S02]  /*74f0*/  HADD2.F32 R3, -RZ, R70.reuse.H0_H0 ;  /* 0x20000046ff037230 */ /* 0x120fe40000004100 */
[C---:B------:R-:W-:Y:S01]  /*7500*/  FFMA R58, R176.reuse, R2, R58 ;  /* 0x00000002b03a7223 */ /* 0x040fe2000000003a */
[----:B------:R-:W-:Y:S02]  /*7510*/  HADD2.F32 R2, -RZ, R70.H1_H1 ;  /* 0x30000046ff027230 */ /* 0x000fe40000004100 */
[C---:B------:R-:W-:Y:S01]  /*7520*/  FFMA R63, R176.reuse, R65, R63 ;  /* 0x00000041b03f7223 */ /* 0x040fe2000000003f */
[--C-:B------:R-:W-:Y:S02]  /*7530*/  HADD2.F32 R64, -RZ, R69.reuse.H0_H0 ;  /* 0x20000045ff407230 */ /* 0x100fe40000004100 */
[C---:B------:R-:W-:Y:S01]  /*7540*/  FFMA R60, R176.reuse, R3, R60 ;  /* 0x00000003b03c7223 */ /* 0x040fe2000000003c */
[----:B------:R-:W-:Y:S02]  /*7550*/  HADD2.F32 R3, -RZ, R69.H1_H1 ;  /* 0x30000045ff037230 */ /* 0x000fe40000004100 */
[C---:B------:R-:W-:Y:S01]  /*7560*/  FFMA R61, R176.reuse, R2, R61 ;  /* 0x00000002b03d7223 */ /* 0x040fe2000000003d */
[C---:B------:R-:W-:Y:S02]  /*7570*/  FFMA R62, R176.reuse, R64, R62 ;  /* 0x00000040b03e7223 */ /* 0x040fe4000000003e */
[----:B------:R-:W-:Y:S01]  /*7580*/  FFMA R67, R176, R3, R67 ;  /* 0x00000003b0437223 */ /* 0x000fe20000000043 */
[----:B------:R-:W-:Y:S04]  /*7590*/  FFMA.SAT R2, R0, -R177, 0.5 ;  /* 0x3f00000000027423 */ /* 0x000fe800000028b1 */
[----:B------:R-:W-:Y:S04]  /*75a0*/  FFMA.RM R168, R2, R169, 12582913 ;  /* 0x4b40000102a87423 */ /* 0x000fe800000040a9 */
[----:B------:R-:W-:Y:S04]  /*75b0*/  FADD R2, R168, -12583039 ;  /* 0xcb40007fa8027421 */ /* 0x000fe80000000000 */
[C---:B------:R-:W-:Y:S04]  /*75c0*/  FFMA R2, R0.reuse, -1.4426950216293334961, -R2 ;  /* 0xbfb8aa3b00027823 */ /* 0x040fe80000000802 */
[----:B------:R-:W-:Y:S01]  /*75d0*/  FFMA R2, R0, -1.925963033500011079e-08, R2 ;  /* 0xb2a5706000027823 */ /* 0x000fe20000000002 */
[C---:B------:R-:W-:Y:S03]  /*75e0*/  FFMA.SAT R3, R174.reuse, -R177, 0.5 ;  /* 0x3f000000ae037423 */ /* 0x040fe600000028b1 */
[----:B------:R-:W1:Y:S01]  /*75f0*/  MUFU.EX2 R178, R2 ;  /* 0x0000000200b27308 */ /* 0x000e620000000800 */
[----:B------:R-:W-:Y:S04]  /*7600*/  FFMA.RM R167, R3, R169, 12582913 ;  /* 0x4b40000103a77423 */ /* 0x000fe800000040a9 */
[----:B------:R-:W-:Y:S04]  /*7610*/  FADD R3, R167, -12583039 ;  /* 0xcb40007fa7037421 */ /* 0x000fe80000000000 */
[C---:B------:R-:W-:Y:S04]  /*7620*/  FFMA R3, R174.reuse, -1.4426950216293334961, -R3 ;  /* 0xbfb8aa3bae037823 */ /* 0x040fe80000000803 */
[----:B------:R-:W-:Y:S01]  /*7630*/  FFMA R3, R174, -1.925963033500011079e-08, R3 ;  /* 0xb2a57060ae037823 */ /* 0x000fe20000000003 */
[C---:B------:R-:W-:Y:S03]  /*7640*/  FFMA.SAT R64, R175.reuse, -R177, 0.5 ;  /* 0x3f000000af407423 */ /* 0x040fe600000028b1 */
[----:B------:R-:W2:Y:S01]  /*7650*/  MUFU.EX2 R179, R3 ;  /* 0x0000000300b37308 */ /* 0x000ea20000000800 */
[----:B------:R-:W-:Y:S04]  /*7660*/  FFMA.RM R166, R64, R169, 12582913 ;  /* 0x4b40000140a67423 */ /* 0x000fe800000040a9 */
[----:B------:R-:W-:Y:S04]  /*7670*/  FADD R64, R166, -12583039 ;  /* 0xcb40007fa6407421 */ /* 0x000fe80000000000 */
[C---:B------:R-:W-:Y:S04]  /*7680*/  FFMA R64, R175.reuse, -1.4426950216293334961, -R64 ;  /* 0xbfb8aa3baf407823 */ /* 0x040fe80000000840 */
[----:B------:R-:W-:Y:S01]  /*7690*/  FFMA R64, R175, -1.925963033500011079e-08, R64 ;  /* 0xb2a57060af407823 */ /* 0x000fe20000000040 */
[----:B------:R-:W-:Y:S03]  /*76a0*/  FFMA.SAT R65, R7, -R177, 0.5 ;  /* 0x3f00000007417423 */ /* 0x000fe600000028b1 */
[----:B------:R-:W3:Y:S01]  /*76b0*/  MUFU.EX2 R180, R64 ;  /* 0x0000004000b47308 */ /* 0x000ee20000000800 */
[----:B------:R-:W-:Y:S04]  /*76c0*/  FFMA.RM R165, R65, R169, 12582913 ;  /* 0x4b40000141a57423 */ /* 0x000fe800000040a9 */
[----:B------:R-:W-:Y:S04]  /*76d0*/  FADD R65, R165, -12583039 ;  /* 0xcb40007fa5417421 */ /* 0x000fe80000000000 */
[C---:B------:R-:W-:Y:S04]  /*76e0*/  FFMA R65, R7.reuse, -1.4426950216293334961, -R65 ;  /* 0xbfb8aa3b07417823 */ /* 0x040fe80000000841 */
[----:B------:R-:W-:Y:S01]  /*76f0*/  FFMA R65, R7, -1.925963033500011079e-08, R65 ;  /* 0xb2a5706007417823 */ /* 0x000fe20000000041 */
[----:B------:R-:W-:Y:S03]  /*7700*/  FFMA.SAT R66, R4, -R177, 0.5 ;  /* 0x3f00000004427423 */ /* 0x000fe600000028b1 */
[----:B------:R-:W4:Y:S01]  /*7710*/  MUFU.EX2 R181, R65 ;  /* 0x0000004100b57308 */ /* 0x000f220000000800 */
[----:B------:R-:W-:Y:S04]  /*7720*/  FFMA.RM R164, R66, R169, 12582913 ;  /* 0x4b40000142a47423 */ /* 0x000fe800000040a9 */
[----:B------:R-:W-:Y:S04]  /*7730*/  FADD R66, R164, -12583039 ;  /* 0xcb40007fa4427421 */ /* 0x000fe80000000000 */
[C---:B------:R-:W-:Y:S04]  /*7740*/  FFMA R66, R4.reuse, -1.4426950216293334961, -R66 ;  /* 0xbfb8aa3b04427823 */ /* 0x040fe80000000842 */
[----:B------:R-:W-:Y:S01]  /*7750*/  FFMA R66, R4, -1.925963033500011079e-08, R66 ;  /* 0xb2a5706004427823 */ /* 0x000fe20000000042 */
[----:B------:R-:W-:Y:S03]  /*7760*/  FFMA.SAT R68, R5, -R177, 0.5 ;  /* 0x3f00000005447423 */ /* 0x000fe600000028b1 */
[----:B------:R-:W5:Y:S01]  /*7770*/  MUFU.EX2 R182, R66 ;  /* 0x0000004200b67308 */ /* 0x000f620000000800 */
        /* <DEDUP_REMOVED lines=10> */
[C---:B------:R-:W-:Y:S03]  /*7820*/  FFMA.SAT R70, R11.reuse, -R177, 0.5 ;  /* 0x3f0000000b467423 */ /* 0x040fe600000028b1 */
        /* <DEDUP_REMOVED lines=84> */
[----:B------:R1:W5:Y:S01]  /*7d70*/  MUFU.EX2 R198, R83 ;  /* 0x0000005300c67308 */ /* 0x0003620000000800 */
[----:B------:R-:W-:Y:S04]  /*7d80*/  FFMA.RM R145, R84, R169, 12582913 ;  /* 0x4b40000154917423 */ /* 0x000fe800000040a9 */
[----:B------:R-:W-:Y:S04]  /*7d90*/  FADD R84, R145, -12583039 ;  /* 0xcb40007f91547421 */ /* 0x000fe80000000000 */
[C---:B------:R-:W-:Y:S04]  /*7da0*/  FFMA R84, R21.reuse, -1.4426950216293334961, -R84 ;  /* 0xbfb8aa3b15547823 */ /* 0x040fe80000000854 */
[----:B------:R-:W-:Y:S01]  /*7db0*/  FFMA R84, R21, -1.925963033500011079e-08, R84 ;  /* 0xb2a5706015547823 */ /* 0x000fe20000000054 */
[----:B------:R-:W-:Y:S03]  /*7dc0*/  FFMA.SAT R85, R22, -R177, 0.5 ;  /* 0x3f00000016557423 */ /* 0x000fe600000028b1 */
[----:B------:R2:W5:Y:S01]  /*7dd0*/  MUFU.EX2 R199, R84 ;  /* 0x0000005400c77308 */ /* 0x0005620000000800 */
[----:B------:R-:W-:Y:S01]  /*7de0*/  FFMA.RM R146, R85, R169, 12582913 ;  /* 0x4b40000155927423 */ /* 0x000fe200000040a9 */
[----:B-1----:R-:W-:Y:S03]  /*7df0*/  @!P1 IADD3 R83, PT, PT, R112, 0xd0, RZ ;  /* 0x000000d070539810 */ /* 0x002fe60007ffe0ff */
[----:B------:R-:W-:Y:S01]  /*7e00*/  FADD R85, R146, -12583039 ;  /* 0xcb40007f92557421 */ /* 0x000fe20000000000 */
[----:B------:R-:W-:Y:S03]  /*7e10*/  @!P1 LOP3.LUT R83, R83, 0xfefffff8, RZ, 0xc0, !PT ;  /* 0xfefffff853539812 */ /* 0x000fe600078ec0ff */
[C---:B------:R-:W-:Y:S01]  /*7e20*/  FFMA R85, R22.reuse, -1.4426950216293334961, -R85 ;  /* 0xbfb8aa3b16557823 */ /* 0x040fe20000000855 */
[----:B------:R1:W-:Y:S03]  /*7e30*/  @!P1 SYNCS.ARRIVE.TRANS64.RED.A1T0 RZ, [R83+URZ], RZ ;  /* 0x000000ff53ff99a7 */ /* 0x0003e600081004ff */
[----:B------:R-:W-:Y:S01]  /*7e40*/  FFMA R85, R22, -1.925963033500011079e-08, R85 ;  /* 0xb2a5706016557823 */ /* 0x000fe20000000055 */
[C---:B------:R-:W-:Y:S03]  /*7e50*/  FFMA.SAT R86, R27.reuse, -R177, 0.5 ;  /* 0x3f0000001b567423 */ /* 0x040fe600000028b1 */
[----:B------:R3:W5:Y:S01]  /*7e60*/  MUFU.EX2 R200, R85 ;  /* 0x0000005500c87308 */ /* 0x0007620000000800 */
[----:B------:R-:W-:Y:S01]  /*7e70*/  FFMA.RM R144, R86, R169, 12582913 ;  /* 0x4b40000156907423 */ /* 0x000fe200000040a9 */
[----:B--2---:R-:W-:Y:S03]  /*7e80*/  SHF.L.U32 R84, R166, 0x17, RZ ;  /* 0x00000017a6547819 */ /* 0x004fe600000006ff */
[----:B------:R-:W-:Y:S04]  /*7e90*/  FADD R86, R144, -12583039 ;  /* 0xcb40007f90567421 */ /* 0x000fe80000000000 */
[C---:B------:R-:W-:Y:S04]  /*7ea0*/  FFMA R86, R27.reuse, -1.4426950216293334961, -R86 ;  /* 0xbfb8aa3b1b567823 */ /* 0x040fe80000000856 */
[----:B------:R-:W-:Y:S01]  /*7eb0*/  FFMA R86, R27, -1.925963033500011079e-08, R86 ;  /* 0xb2a570601b567823 */ /* 0x000fe20000000056 */
[C---:B------:R-:W-:Y:S03]  /*7ec0*/  FFMA.SAT R87, R24.reuse, -R177, 0.5 ;  /* 0x3f00000018577423 */ /* 0x040fe600000028b1 */
[----:B------:R2:W5:Y:S01]  /*7ed0*/  MUFU.EX2 R201, R86 ;  /* 0x0000005600c97308 */ /* 0x0005620000000800 */
[----:B------:R-:W-:Y:S01]  /*7ee0*/  FFMA.RM R143, R87, R169, 12582913 ;  /* 0x4b400001578f7423 */ /* 0x000fe200000040a9 */
[----:B---3--:R-:W3:Y:S03]  /*7ef0*/  LDL R85, [R1+0x1c] ;  /* 0x00001c0001557983 */ /* 0x008ee60000100800 */
[----:B------:R-:W-:Y:S04]  /*7f00*/  FADD R87, R143, -12583039 ;  /* 0xcb40007f8f577421 */ /* 0x000fe80000000000 */
[C---:B------:R-:W-:Y:S04]  /*7f10*/  FFMA R87, R24.reuse, -1.4426950216293334961, -R87 ;  /* 0xbfb8aa3b18577823 */ /* 0x040fe80000000857 */
[----:B------:R-:W-:Y:S01]  /*7f20*/  FFMA R87, R24, -1.925963033500011079e-08, R87 ;  /* 0xb2a5706018577823 */ /* 0x000fe20000000057 */
[----:B------:R-:W-:Y:S03]  /*7f30*/  FFMA.SAT R88, R25, -R177, 0.5 ;  /* 0x3f00000019587423 */ /* 0x000fe600000028b1 */
[----:B------:R4:W5:Y:S01]  /*7f40*/  MUFU.EX2 R202, R87 ;  /* 0x0000005700ca7308 */ /* 0x0009620000000800 */
[----:B------:R-:W-:Y:S01]  /*7f50*/  FFMA.RM R142, R88, R169, 12582913 ;  /* 0x4b400001588e7423 */ /* 0x000fe200000040a9 */
[----:B--2---:R-:W-:Y:S03]  /*7f60*/  SHF.L.U32 R86, R159, 0x17, RZ ;  /* 0x000000179f567819 */ /* 0x004fe600000006ff */
[----:B------:R-:W-:Y:S04]  /*7f70*/  FADD R88, R142, -12583039 ;  /* 0xcb40007f8e587421 */ /* 0x000fe80000000000 */
[C---:B------:R-:W-:Y:S04]  /*7f80*/  FFMA R88, R25.reuse, -1.4426950216293334961, -R88 ;  /* 0xbfb8aa3b19587823 */ /* 0x040fe80000000858 */
[----:B------:R-:W-:Y:S01]  /*7f90*/  FFMA R88, R25, -1.925963033500011079e-08, R88 ;  /* 0xb2a5706019587823 */ /* 0x000fe20000000058 */
[----:B------:R-:W-:Y:S03]  /*7fa0*/  FFMA.SAT R89, R26, -R177, 0.5 ;  /* 0x3f0000001a597423 */ /* 0x000fe600000028b1 */
[----:B------:R2:W5:Y:S01]  /*7fb0*/  MUFU.EX2 R203, R88 ;  /* 0x0000005800cb7308 */ /* 0x0005620000000800 */
[----:B------:R-:W-:Y:S01]  /*7fc0*/  FFMA.RM R141, R89, R169, 12582913 ;  /* 0x4b400001598d7423 */ /* 0x000fe200000040a9 */
[----:B----4-:R-:W-:Y:S03]  /*7fd0*/  SHF.L.U32 R87, R158, 0x17, RZ ;  /* 0x000000179e577819 */ /* 0x010fe600000006ff */
        /* <DEDUP_REMOVED lines=56> */
[C---:B------:R-:W-:Y:S01]  /*8360*/  FADD R97, R133.reuse, -12583039 ;  /* 0xcb40007f85617421 */ /* 0x040fe20000000000 */
[----:B------:R-:W-:Y:S03]  /*8370*/  SHF.L.U32 R133, R133, 0x17, RZ ;  /* 0x0000001785857819 */ /* 0x000fe600000006ff */
[C---:B------:R-:W-:Y:S04]  /*8380*/  FFMA R97, R34.reuse, -1.4426950216293334961, -R97 ;  /* 0xbfb8aa3b22617823 */ /* 0x040fe80000000861 */
[----:B------:R-:W-:Y:S01]  /*8390*/  FFMA R97, R34, -1.925963033500011079e-08, R97 ;  /* 0xb2a5706022617823 */ /* 0x000fe20000000061 */
[C---:B------:R-:W-:Y:S03]  /*83a0*/  FFMA.SAT R98, R39.reuse, -R177, 0.5 ;  /* 0x3f00000027627423 */ /* 0x040fe600000028b1 */
[----:B------:R-:W4:Y:S01]  /*83b0*/  MUFU.EX2 R212, R97 ;  /* 0x0000006100d47308 */ /* 0x000f220000000800 */
[----:B------:R-:W-:Y:S01]  /*83c0*/  FFMA.RM R106, R98, R169, 12582913 ;  /* 0x4b400001626a7423 */ /* 0x000fe200000040a9 */
[----:B--2---:R-:W-:Y:S03]  /*83d0*/  SHF.L.U32 R96, R144, 0x17, RZ ;  /* 0x0000001790607819 */ /* 0x004fe600000006ff */
[C---:B------:R-:W-:Y:S01]  /*83e0*/  FADD R98, R106.reuse, -12583039 ;  /* 0xcb40007f6a627421 */ /* 0x040fe20000000000 */
[----:B------:R-:W-:Y:S03]  /*83f0*/  SHF.L.U32 R106, R106, 0x17, RZ ;  /* 0x000000176a6a7819 */ /* 0x000fe600000006ff */
[C---:B------:R-:W-:Y:S04]  /*8400*/  FFMA R98, R39.reuse, -1.4426950216293334961, -R98 ;  /* 0xbfb8aa3b27627823 */ /* 0x040fe80000000862 */
[----:B------:R-:W-:Y:S01]  /*8410*/  FFMA R98, R39, -1.925963033500011079e-08, R98 ;  /* 0xb2a5706027627823 */ /* 0x000fe20000000062 */
[----:B------:R-:W-:Y:S03]  /*8420*/  FFMA.SAT R99, R36, -R177, 0.5 ;  /* 0x3f00000024637423 */ /* 0x000fe600000028b1 */
[----:B------:R2:W4:Y:S01]  /*8430*/  MUFU.EX2 R213, R98 ;  /* 0x0000006200d57308 */ /* 0x0005220000000800 */
[----:B------:R-:W-:Y:S04]  /*8440*/  FFMA.RM R132, R99, R169, 12582913 ;  /* 0x4b40000163847423 */ /* 0x000fe800000040a9 */
[C---:B------:R-:W-:Y:S01]  /*8450*/  FADD R99, R132.reuse, -12583039 ;  /* 0xcb40007f84637421 */ /* 0x040fe20000000000 */
[----:B------:R-:W-:Y:S03]  /*8460*/  SHF.L.U32 R132, R132, 0x17, RZ ;  /* 0x0000001784847819 */ /* 0x000fe600000006ff */
[C---:B------:R-:W-:Y:S04]  /*8470*/  FFMA R99, R36.reuse, -1.4426950216293334961, -R99 ;  /* 0xbfb8aa3b24637823 */ /* 0x040fe80000000863 */
[----:B------:R-:W-:Y:S01]  /*8480*/  FFMA R99, R36, -1.925963033500011079e-08, R99 ;  /* 0xb2a5706024637823 */ /* 0x000fe20000000063 */
[----:B------:R-:W-:Y:S03]  /*8490*/  FFMA.SAT R100, R37, -R177, 0.5 ;  /* 0x3f00000025647423 */ /* 0x000fe600000028b1 */
[----:B------:R1:W4:Y:S01]  /*84a0*/  MUFU.EX2 R214, R99 ;  /* 0x0000006300d67308 */ /* 0x0003220000000800 */
        /* <DEDUP_REMOVED lines=8> */
[----:B------:R-:W-:Y:S01]  /*8530*/  FFMA.RM R108, R101, R169, 12582913 ;  /* 0x4b400001656c7423 */ /* 0x000fe200000040a9 */
[----:B-1----:R-:W-:Y:S03]  /*8540*/  SHF.L.U32 R99, R142, 0x17, RZ ;  /* 0x000000178e637819 */ /* 0x002fe600000006ff */
        /* <DEDUP_REMOVED lines=8> */
[----:B------:R-:W-:Y:S04]  /*85d0*/  FADD R102, R107, -12583039 ;  /* 0xcb40007f6b667421 */ /* 0x000fe80000000000 */
[C---:B------:R-:W-:Y:S04]  /*85e0*/  FFMA R102, R43.reuse, -1.4426950216293334961, -R102 ;  /* 0xbfb8aa3b2b667823 */ /* 0x040fe80000000866 */
[----:B------:R-:W-:Y:S01]  /*85f0*/  FFMA R102, R43, -1.925963033500011079e-08, R102 ;  /* 0xb2a570602b667823 */ /* 0x000fe20000000066 */
[C---:B------:R-:W-:Y:S03]  /*8600*/  FFMA.SAT R103, R40.reuse, -R177, 0.5 ;  /* 0x3f00000028677423 */ /* 0x040fe600000028b1 */
[----:B------:R2:W4:Y:S01]  /*8610*/  MUFU.EX2 R217, R102 ;  /* 0x0000006600d97308 */ /* 0x0005220000000800 */
[----:B------:R-:W-:Y:S01]  /*8620*/  FFMA.RM R109, R103, R169, 12582913 ;  /* 0x4b400001676d7423 */ /* 0x000fe200000040a9 */
[----:B-1----:R-:W-:Y:S03]  /*8630*/  SHF.L.U32 R101, R139, 0x17, RZ ;  /* 0x000000178b657819 */ /* 0x002fe600000006ff */
[----:B------:R-:W-:Y:S04]  /*8640*/  FADD R103, R109, -12583039 ;  /* 0xcb40007f6d677421 */ /* 0x000fe80000000000 */
[C---:B------:R-:W-:Y:S04]  /*8650*/  FFMA R103, R40.reuse, -1.4426950216293334961, -R103 ;  /* 0xbfb8aa3b28677823 */ /* 0x040fe80000000867 */
[----:B------:R-:W-:Y:S01]  /*8660*/  FFMA R103, R40, -1.925963033500011079e-08, R103 ;  /* 0xb2a5706028677823 */ /* 0x000fe20000000067 */
[C---:B------:R-:W-:Y:S03]  /*8670*/  FFMA.SAT R104, R41.reuse, -R177, 0.5 ;  /* 0x3f00000029687423 */ /* 0x040fe600000028b1 */
        /* <DEDUP_REMOVED lines=16> */
[----:B------:R-:W1:Y:S01]  /*8780*/  MUFU.EX2 R220, R2 ;  /* 0x0000000200dc7308 */ /* 0x000e620000000800 */
[----:B------:R-:W-:Y:S01]  /*8790*/  FFMA.RM R110, R3, R169, 12582913 ;  /* 0x4b400001036e7423 */ /* 0x000fe200000040a9 */
[----:B--2---:R-:W-:Y:S03]  /*87a0*/  SHF.L.U32 R104, R136, 0x17, RZ ;  /* 0x0000001788687819 */ /* 0x004fe600000006ff */
[----:B------:R-:W-:Y:S04]  /*87b0*/  FADD R3, R110, -12583039 ;  /* 0xcb40007f6e037421 */ /* 0x000fe80000000000 */
[C---:B------:R-:W-:Y:S04]  /*87c0*/  FFMA R3, R47.reuse, -1.4426950216293334961, -R3 ;  /* 0xbfb8aa3b2f037823 */ /* 0x040fe80000000803 */
[----:B------:R-:W-:Y:S01]  /*87d0*/  FFMA R3, R47, -1.925963033500011079e-08, R3 ;  /* 0xb2a570602f037823 */ /* 0x000fe20000000003 */
[----:B------:R-:W-:Y:S04]  /*87e0*/  FFMA.SAT R64, R44, -R177, 0.5 ;  /* 0x3f0000002c407423 */ /* 0x000fe800000028b1 */
[----:B------:R-:W-:Y:S04]  /*87f0*/  FFMA.RM R111, R64, R169, 12582913 ;  /* 0x4b400001406f7423 */ /* 0x000fe800000040a9 */
        /* <DEDUP_REMOVED lines=8> */
[----:B------:R-:W-:Y:S03]  /*8880*/  FFMA.SAT R66, R46, -R177, 0.5 ;  /* 0x3f0000002e427423 */ /* 0x000fe600000028b1 */
[----:B------:R2:W-:Y:S01]  /*8890*/  MUFU.EX2 R166, R65 ;  /* 0x0000004100a67308 */ /* 0x0005e20000000800 */
[----:B------:R-:W-:Y:S04]  /*88a0*/  FFMA.RM R114, R66, R169, 12582913 ;  /* 0x4b40000142727423 */ /* 0x000fe800000040a9 */
[----:B------:R-:W-:Y:S04]  /*88b0*/  FADD R66, R114, -12583039 ;  /* 0xcb40007f72427421 */ /* 0x000fe80000000000 */
[C---:B------:R-:W-:Y:S04]  /*88c0*/  FFMA R66, R46.reuse, -1.4426950216293334961, -R66 ;  /* 0xbfb8aa3b2e427823 */ /* 0x040fe80000000842 */
[----:B------:R-:W-:Y:S01]  /*88d0*/  FFMA R66, R46, -1.925963033500011079e-08, R66 ;  /* 0xb2a570602e427823 */ /* 0x000fe20000000042 */
[----:B------:R-:W-:Y:S01]  /*88e0*/  FFMA.SAT R68, R51, -R177, 0.5 ;  /* 0x3f00000033447423 */ /* 0x000fe200000028b1 */
[----:B--2---:R-:W-:Y:S03]  /*88f0*/  @!P1 IADD3 R65, PT, PT, R170, 0x1, RZ ;  /* 0x00000001aa419810 */ /* 0x004fe60007ffe0ff */
[----:B------:R-:W-:Y:S01]  /*8900*/  FFMA.RM R117, R68, R169, 12582913 ;  /* 0x4b40000144757423 */ /* 0x000fe200000040a9 */
[----:B------:R-:W-:Y:S03]  /*8910*/  @!P1 ISETP.NE.AND P0, PT, R65, 0x2, PT ;  /* 0x000000024100980c */ /* 0x000fe60003f05270 */
[C---:B------:R-:W-:Y:S01]  /*8920*/  FADD R68, R117.reuse, -12583039 ;  /* 0xcb40007f75447421 */ /* 0x040fe20000000000 */
[----:B------:R-:W-:Y:S02]  /*8930*/  SHF.L.U32 R117, R117, 0x17, RZ ;  /* 0x0000001775757819 */ /* 0x000fe400000006ff */
[----:B------:R-:W-:Y:S01]  /*8940*/  @!P1 SEL R170, R65, RZ, P0 ;  /* 0x000000ff41aa9207 */ /* 0x000fe20000000000 */
[C---:B------:R-:W-:Y:S01]  /*8950*/  FFMA R68, R51.reuse, -1.4426950216293334961, -R68 ;  /* 0xbfb8aa3b33447823 */ /* 0x040fe20000000844 */
[----:B------:R-:W-:Y:S03]  /*8960*/  @!P1 SEL R65, RZ, 0x1, P0 ;  /* 0x00000001ff419807 */ /* 0x000fe60000000000 */
[----:B------:R-:W-:Y:S01]  /*8970*/  FFMA R68, R51, -1.925963033500011079e-08, R68 ;  /* 0xb2a5706033447823 */ /* 0x000fe20000000044 */
[----:B------:R-:W-:Y:S01]  /*8980*/  FFMA.SAT R69, R48, -R177, 0.5 ;  /* 0x3f00000030457423 */ /* 0x000fe200000028b1 */
[----:B---3--:R-:W-:Y:S03]  /*8990*/  @!P1 LOP3.LUT R85, R85, R65, RZ, 0x3c, !PT ;  /* 0x0000004155559212 */ /* 0x008fe600078e3cff */
[----:B------:R-:W-:Y:S02]  /*89a0*/  FFMA.RM R116, R69, R169, 12582913 ;  /* 0x4b40000145747423 */ /* 0x000fe400000040a9 */
[----:B------:R2:W-:Y:S02]  /*89b0*/  @!P1 STL [R1+0x1c], R85 ;  /* 0x00001c5501009387 */ /* 0x0005e40000100800 */
[C---:B------:R-:W-:Y:S01]  /*89c0*/  FADD R69, R116.reuse, -12583039 ;  /* 0xcb40007f74457421 */ /* 0x040fe20000000000 */
[----:B------:R-:W-:Y:S03]  /*89d0*/  SHF.L.U32 R116, R116, 0x17, RZ ;  /* 0x0000001774747819 */ /* 0x000fe600000006ff */
[C---:B------:R-:W-:Y:S04]  /*89e0*/  FFMA R69, R48.reuse, -1.4426950216293334961, -R69 ;  /* 0xbfb8aa3b30457823 */ /* 0x040fe80000000845 */
[----:B------:R-:W-:Y:S01]  /*89f0*/  FFMA R69, R48, -1.925963033500011079e-08, R69 ;  /* 0xb2a5706030457823 */ /* 0x000fe20000000045 */
[----:B------:R-:W-:Y:S04]  /*8a00*/  FFMA.SAT R70, R49, -R177, 0.5 ;  /* 0x3f00000031467423 */ /* 0x000fe800000028b1 */
[----:B------:R-:W-:Y:S04]  /*8a10*/  FFMA.RM R115, R70, R169, 12582913 ;  /* 0x4b40000146737423 */ /* 0x000fe800000040a9 */
[----:B------:R-:W-:Y:S04]  /*8a20*/  FADD R70, R115, -12583039 ;  /* 0xcb40007f73467421 */ /* 0x000fe80000000000 */
[C---:B------:R-:W-:Y:S01]  /*8a30*/  FFMA R70, R49.reuse, -1.4426950216293334961, -R70 ;  /* 0xbfb8aa3b31467823 */ /* 0x040fe20000000846 */
[----:B--2---:R-:W-:Y:S03]  /*8a40*/  SHF.L.U32 R85, R160, 0x17, RZ ;  /* 0x00000017a0557819 */ /* 0x004fe600000006ff */
[----:B------:R-:W-:Y:S01]  /*8a50*/  FFMA R70, R49, -1.925963033500011079e-08, R70 ;  /* 0xb2a5706031467823 */ /* 0x000fe20000000046 */
[----:B------:R-:W-:Y:S03]  /*8a60*/  FFMA.SAT R71, R50, -R177, 0.5 ;  /* 0x3f00000032477423 */ /* 0x000fe600000028b1 */
[----:B------:R-:W-:Y:S01]  /*8a70*/  MUFU.EX2 R160, R70 ;  /* 0x0000004600a07308 */ /* 0x000fe20000000800 */
[----:B------:R-:W-:Y:S04]  /*8a80*/  FFMA.RM R128, R71, R169, 12582913 ;  /* 0x4b40000147807423 */ /* 0x000fe800000040a9 */
[C---:B------:R-:W-:Y:S01]  /*8a90*/  FADD R71, R128.reuse, -12583039 ;  /* 0xcb40007f80477421 */ /* 0x040fe20000000000 */
[----:B------:R-:W-:Y:S03]  /*8aa0*/  SHF.L.U32 R128, R128, 0x17, RZ ;  /* 0x0000001780807819 */ /* 0x000fe600000006ff */
[C---:B------:R-:W-:Y:S04]  /*8ab0*/  FFMA R71, R50.reuse, -1.4426950216293334961, -R71 ;  /* 0xbfb8aa3b32477823 */ /* 0x040fe80000000847 */
[----:B------:R-:W-:Y:S01]  /*8ac0*/  FFMA R71, R50, -1.925963033500011079e-08, R71 ;  /* 0xb2a5706032477823 */ /* 0x000fe20000000047 */
[C---:B------:R-:W-:Y:S03]  /*8ad0*/  FFMA.SAT R72, R55.reuse, -R177, 0.5 ;  /* 0x3f00000037487423 */ /* 0x040fe600000028b1 */
        /* <DEDUP_REMOVED lines=16> */
[----:B------:R-:W-:Y:S04]  /*8be0*/  FADD R74, R118, -12583039 ;  /* 0xcb40007f764a7421 */ /* 0x000fe80000000000 */
[C---:B------:R-:W-:Y:S04]  /*8bf0*/  FFMA R74, R53.reuse, -1.4426950216293334961, -R74 ;  /* 0xbfb8aa3b354a7823 */ /* 0x040fe8000000084a */
        /* <DEDUP_REMOVED lines=28> */
[C---:B------:R-:W-:Y:S04]  /*8dc0*/  FFMA.SAT R79, R58.reuse, -R177, 0.5 ;  /* 0x3f0000003a4f7423 */ /* 0x040fe800000028b1 */
        /* <DEDUP_REMOVED lines=11> */
[C---:B------:R-:W-:Y:S01]  /*8e80*/  FADD R81, R124.reuse, -12583039 ;  /* 0xcb40007f7c517421 */ /* 0x040fe20000000000 */
[----:B------:R-:W-:Y:S03]  /*8e90*/  SHF.L.U32 R124, R124, 0x17, RZ ;  /* 0x000000177c7c7819 */ /* 0x000fe600000006ff */
[C---:B------:R-:W-:Y:S04]  /*8ea0*/  FFMA R81, R60.reuse, -1.4426950216293334961, -R81 ;  /* 0xbfb8aa3b3c517823 */ /* 0x040fe80000000851 */
[----:B------:R-:W-:Y:S01]  /*8eb0*/  FFMA R81, R60, -1.925963033500011079e-08, R81 ;  /* 0xb2a570603c517823 */ /* 0x000fe20000000051 */
[C---:B------:R-:W-:Y:S04]  /*8ec0*/  FFMA.SAT R82, R61.reuse, -R177, 0.5 ;  /* 0x3f0000003d527423 */ /* 0x040fe800000028b1 */
        /* <DEDUP_REMOVED lines=9> */
[----:B------:R-:W-:Y:S02]  /*8f60*/  FFMA.SAT R2, R67, -R177, 0.5 ;  /* 0x3f00000043027423 */ /* 0x000fe400000028b1 */
[----:B------:R2:W3:Y:S02]  /*8f70*/  MUFU.EX2 R177, R3 ;  /* 0x0000000300b17308 */ /* 0x0004e40000000800 */
[----:B------:R-:W-:Y:S04]  /*8f80*/  FFMA.RM R169, R2, R169, 12582913 ;  /* 0x4b40000102a97423 */ /* 0x000fe800000040a9 */
[----:B------:R-:W-:Y:S04]  /*8f90*/  FADD R2, R169, -12583039 ;  /* 0xcb40007fa9027421 */ /* 0x000fe80000000000 */
[C---:B------:R-:W-:Y:S04]  /*8fa0*/  FFMA R2, R67.reuse, -1.4426950216293334961, -R2 ;  /* 0xbfb8aa3b43027823 */ /* 0x040fe80000000802 */
[----:B------:R-:W-:Y:S01]  /*8fb0*/  FFMA R2, R67, -1.925963033500011079e-08, R2 ;  /* 0xb2a5706043027823 */ /* 0x000fe20000000002 */
[----:B--2---:R-:W-:Y:S02]  /*8fc0*/  SHF.L.U32 R3, R168, 0x17, RZ ;  /* 0x00000017a8037819 */ /* 0x004fe400000006ff */
[----:B------:R2:W3:Y:S03]  /*8fd0*/  MUFU.EX2 R168, R64 ;  /* 0x0000004000a87308 */ /* 0x0004e60000000800 */
[----:B------:R-:W-:Y:S07]  /*8fe0*/  FFMA R3, R178, R3, 1 ;  /* 0x3f800000b2037423 */ /* 0x000fee0000000003 */
[----:B------:R5:W-:Y:S01]  /*8ff0*/  MUFU.EX2 R178, R68 ;  /* 0x0000004400b27308 */ /* 0x000be20000000800 */
[----:B------:R-:W-:Y:S02]  /*9000*/  IADD3 R65, PT, PT, R3, 0x1800000, RZ ;  /* 0x0180000003417810 */ /* 0x000fe40007ffe0ff */
[----:B--2---:R-:W-:Y:S07]  /*9010*/  SHF.L.U32 R64, R167, 0x17, RZ ;  /* 0x00000017a7407819 */ /* 0x004fee00000006ff */
[----:B------:R2:W3:Y:S01]  /*9020*/  MUFU.EX2 R167, R66 ;  /* 0x0000004200a77308 */ /* 0x0004e20000000800 */
[----:B------:R-:W-:Y:S01]  /*9030*/  FFMA R64, R179, R64, 1 ;  /* 0x3f800000b3407423 */ /* 0x000fe20000000040 */
[----:B------:R-:W-:Y:S01]  /*9040*/  FFMA R84, R180, R84, 1 ;  /* 0x3f800000b4547423 */ /* 0x000fe20000000054 */
[----:B-----5:R-:W-:Y:S02]  /*9050*/  SHF.L.U32 R68, R163, 0x17, RZ ;  /* 0x00000017a3447819 */ /* 0x020fe400000006ff */
[----:B--2---:R-:W-:Y:S02]  /*9060*/  LOP3.LUT R66, R65, 0x7f800000, RZ, 0xc0, !PT ;  /* 0x7f80000041427812 */ /* 0x004fe400078ec0ff */
[----:B------:R-:W-:Y:S03]  /*9070*/  SHF.L.U32 R65, R165, 0x17, RZ ;  /* 0x00000017a5417819 */ /* 0x000fe600000006ff */
[----:B------:R2:W5:Y:S01]  /*9080*/  MUFU.EX2 R165, R69 ;  /* 0x0000004500a57308 */ /* 0x0005620000000800 */
[----:B------:R-:W-:Y:S02]  /*9090*/  ISETP.GT.U32.AND P0, PT, R66, 0x1ffffff, PT ;  /* 0x01ffffff4200780c */ /* 0x000fe40003f04070 */
[----:B------:R-:W-:Y:S01]  /*90a0*/  SHF.L.U32 R66, R164, 0x17, RZ ;  /* 0x00000017a4427819 */ /* 0x000fe200000006ff */
[----:B------:R-:W-:Y:S04]  /*90b0*/  FFMA R65, R181, R65, 1 ;  /* 0x3f800000b5417423 */ /* 0x000fe80000000041 */
[----:B------:R-:W-:Y:S01]  /*90c0*/  FFMA R66, R182, R66, 1 ;  /* 0x3f800000b6427423 */ /* 0x000fe20000000042 */
[----:B------:R-:W-:Y:S01]  /*90d0*/  FFMA R68, R183, R68, 1 ;  /* 0x3f800000b7447423 */ /* 0x000fe20000000044 */
[----:B--2---:R-:W-:Y:S05]  /*90e0*/  SHF.L.U32 R69, R162, 0x17, RZ ;  /* 0x00000017a2457819 */ /* 0x004fea00000006ff */
[----:B------:R-:W-:Y:S01]  /*90f0*/  FFMA R69, R184, R69, 1 ;  /* 0x3f800000b8457423 */ /* 0x000fe20000000045 */
[----:B------:R-:W-:Y:S01]  /*9100*/  FFMA R70, R185, R85, 1 ;  /* 0x3f800000b9467423 */ /* 0x000fe20000000055 */
[----:B------:R-:W-:Y:S05]  /*9110*/  SHF.L.U32 R85, R161, 0x17, RZ ;  /* 0x00000017a1557819 */ /* 0x000fea00000006ff */
[----:B------:R-:W-:Y:S01]  /*9120*/  FFMA R71, R186, R85, 1 ;  /* 0x3f800000ba477423 */ /* 0x000fe20000000055 */
[----:B------:R-:W-:Y:S01]  /*9130*/  FFMA R85, R187, R86, 1 ;  /* 0x3f800000bb557423 */ /* 0x000fe20000000056 */
[----:B------:R-:W-:Y:S01]  /*9140*/  FFMA R86, R188, R87, 1 ;  /* 0x3f800000bc567423 */ /* 0x000fe20000000057 */
[----:B------:R-:W-:Y:S01]  /*9150*/  FFMA R87, R189, R88, 1 ;  /* 0x3f800000bd577423 */ /* 0x000fe20000000058 */
[----:B------:R-:W-:Y:S01]  /*9160*/  SHF.L.U32 R88, R155, 0x17, RZ ;  /* 0x000000179b587819 */ /* 0x000fe200000006ff */
[----:B------:R-:W-:Y:S04]  /*9170*/  FFMA R72, R190, R89, 1 ;  /* 0x3f800000be487423 */ /* 0x000fe80000000059 */
[----:B------:R-:W-:Y:S01]  /*9180*/  FFMA R88, R191, R88, 1 ;  /* 0x3f800000bf587423 */ /* 0x000fe20000000058 */
[----:B------:R-:W-:Y:S01]  /*9190*/  FFMA R89, R192, R90, 1 ;  /* 0x3f800000c0597423 */ /* 0x000fe2000000005a */
[----:B------:R-:W-:Y:S01]  /*91a0*/  FFMA R90, R193, R91, 1 ;  /* 0x3f800000c15a7423 */ /* 0x000fe2000000005b */
[----:B------:R-:W-:Y:S01]  /*91b0*/  FFMA R73, R194, R92, 1 ;  /* 0x3f800000c2497423 */ /* 0x000fe2000000005c */
[----:B------:R-:W-:Y:S01]  /*91c0*/  SHF.L.U32 R92, R149, 0x17, RZ ;  /* 0x00000017955c7819 */ /* 0x000fe200000006ff */
[----:B------:R-:W-:Y:S01]  /*91d0*/  FFMA R91, R195, R93, 1 ;  /* 0x3f800000c35b7423 */ /* 0x000fe2000000005d */
[----:B------:R-:W-:Y:S03]  /*91e0*/  SHF.L.U32 R93, R148, 0x17, RZ ;  /* 0x00000017945d7819 */ /* 0x000fe600000006ff */
[----:B------:R-:W-:Y:S02]  /*91f0*/  FFMA R92, R196, R92, 1 ;  /* 0x3f800000c45c7423 */ /* 0x000fe4000000005c */
[----:B------:R-:W-:Y:S01]  /*9200*/  FFMA R74, R197, R93, 1 ;  /* 0x3f800000c54a7423 */ /* 0x000fe2000000005d */
        /* <DEDUP_REMOVED lines=13> */
[----:B------:R-:W-:Y:S01]  /*92e0*/  FFMA R102, R209, R104, 1 ;  /* 0x3f800000d1667423 */ /* 0x000fe20000000068 */
[----:B------:R-:W-:Y:S02]  /*92f0*/  SHF.L.U32 R104, R134, 0x17, RZ ;  /* 0x0000001786687819 */ /* 0x000fe400000006ff */
[----:B------:R2:W5:Y:S01]  /*9300*/  MUFU.EX2 R134, R78 ;  /* 0x0000004e00867308 */ /* 0x0005620000000800 */
[----:B------:R-:W-:Y:S05]  /*9310*/  SHF.L.U32 R103, R135, 0x17, RZ ;  /* 0x0000001787677819 */ /* 0x000fea00000006ff */
[----:B------:R-:W-:Y:S04]  /*9320*/  FFMA R103, R210, R103, 1 ;  /* 0x3f800000d2677423 */ /* 0x000fe80000000067 */
[----:B------:R1:W5:Y:S01]  /*9330*/  MUFU.EX2 R135, R79 ;  /* 0x0000004f00877308 */ /* 0x0003620000000800 */
[----:B--2---:R-:W-:Y:S01]  /*9340*/  FFMA R78, R211, R104, 1 ;  /* 0x3f800000d34e7423 */ /* 0x004fe20000000068 */
[----:B----4-:R-:W-:Y:S01]  /*9350*/  FFMA R104, R212, R133, 1 ;  /* 0x3f800000d4687423 */ /* 0x010fe20000000085 */
[----:B------:R-:W-:Y:S01]  /*9360*/  FFMA R106, R213, R106, 1 ;  /* 0x3f800000d56a7423 */ /* 0x000fe2000000006a */
[----:B------:R-:W-:Y:S01]  /*9370*/  SHF.L.U32 R133, R107, 0x17, RZ ;  /* 0x000000176b857819 */ /* 0x000fe200000006ff */
[----:B-1----:R-:W-:Y:S01]  /*9380*/  FFMA R79, R214, R132, 1 ;  /* 0x3f800000d64f7423 */ /* 0x002fe20000000084 */
[----:B------:R-:W-:Y:S04]  /*9390*/  FFMA R107, R215, R131, 1 ;  /* 0x3f800000d76b7423 */ /* 0x000fe80000000083 */
[----:B------:R1:W2:Y:S01]  /*93a0*/  MUFU.EX2 R132, R80 ;  /* 0x0000005000847308 */ /* 0x0002a20000000800 */
[----:B------:R-:W-:Y:S01]  /*93b0*/  SHF.L.U32 R131, R109, 0x17, RZ ;  /* 0x000000176d837819 */ /* 0x000fe200000006ff */
[----:B------:R-:W-:Y:S01]  /*93c0*/  FFMA R108, R216, R108, 1 ;  /* 0x3f800000d86c7423 */ /* 0x000fe2000000006c */
[----:B------:R-:W-:Y:S07]  /*93d0*/  FFMA R109, R217, R133, 1 ;  /* 0x3f800000d96d7423 */ /* 0x000fee0000000085 */
[----:B------:R-:W-:Y:S01]  /*93e0*/  MUFU.EX2 R133, R83 ;  /* 0x0000005300857308 */ /* 0x000fe20000000800 */
[----:B-1----:R-:W-:Y:S01]  /*93f0*/  FFMA R80, R218, R131, 1 ;  /* 0x3f800000da507423 */ /* 0x002fe20000000083 */
[----:B------:R-:W-:Y:S01]  /*9400*/  SHF.L.U32 R131, R110, 0x17, RZ ;  /* 0x000000176e837819 */ /* 0x000fe200000006ff */
[----:B------:R-:W-:Y:S01]  /*9410*/  FFMA R110, R219, R130, 1 ;  /* 0x3f800000db6e7423 */ /* 0x000fe20000000082 */
[----:B------:R-:W-:Y:S01]  /*9420*/  SHF.L.U32 R130, R111, 0x17, RZ ;  /* 0x000000176f827819 */ /* 0x000fe200000006ff */
[----:B------:R-:W-:Y:S01]  /*9430*/  FFMA R111, R220, R129, 1 ;  /* 0x3f800000dc6f7423 */ /* 0x000fe20000000081 */
[----:B------:R-:W-:Y:S01]  /*9440*/  SHF.L.U32 R129, R113, 0x17, RZ ;  /* 0x0000001771817819 */ /* 0x000fe200000006ff */
[----:B---3--:R-:W-:Y:S03]  /*9450*/  FFMA R113, R177, R131, 1 ;  /* 0x3f800000b1717423 */ /* 0x008fe60000000083 */
[----:B------:R1:W3:Y:S02]  /*9460*/  MUFU.EX2 R131, R81 ;  /* 0x0000005100837308 */ /* 0x0002e40000000800 */
[----:B-1----:R-:W-:Y:S01]  /*9470*/  FFMA R81, R168, R130, 1 ;  /* 0x3f800000a8517423 */ /* 0x002fe20000000082 */
[----:B------:R-:W-:Y:S01]  /*9480*/  SHF.L.U32 R130, R114, 0x17, RZ ;  /* 0x0000001772827819 */ /* 0x000fe200000006ff */
[----:B------:R-:W-:Y:S01]  /*9490*/  FFMA R114, R166, R129, 1 ;  /* 0x3f800000a6727423 */ /* 0x000fe20000000081 */
[----:B------:R-:W-:Y:S03]  /*94a0*/  SHF.L.U32 R129, R115, 0x17, RZ ;  /* 0x0000001773817819 */ /* 0x000fe600000006ff */
[----:B------:R-:W-:Y:S02]  /*94b0*/  FFMA R115, R167, R130, 1 ;  /* 0x3f800000a7737423 */ /* 0x000fe40000000082 */
[----:B------:R1:W4:Y:S02]  /*94c0*/  MUFU.EX2 R130, R82 ;  /* 0x0000005200827308 */ /* 0x0003240000000800 */
[----:B-1----:R-:W-:Y:S01]  /*94d0*/  FFMA R82, R178, R117, 1 ;  /* 0x3f800000b2527423 */ /* 0x002fe20000000075 */
[----:B-----5:R-:W-:Y:S01]  /*94e0*/  FFMA R116, R165, R116, 1 ;  /* 0x3f800000a5747423 */ /* 0x020fe20000000074 */
[----:B------:R-:W-:Y:S01]  /*94f0*/  FFMA R117, R160, R129, 1 ;  /* 0x3f800000a0757423 */ /* 0x000fe20000000081 */
[----:B------:R-:W-:Y:S01]  /*9500*/  SHF.L.U32 R129, R118, 0x17, RZ ;  /* 0x0000001776817819 */ /* 0x000fe200000006ff */
[----:B------:R-:W-:Y:S01]  /*9510*/  FFMA R83, R157, R128, 1 ;  /* 0x3f8000009d537423 */ /* 0x000fe20000000080 */
[----:B------:R-:W-:Y:S01]  /*9520*/  FFMA R118, R154, R120, 1 ;  /* 0x3f8000009a767423 */ /* 0x000fe20000000078 */
[----:B------:R-:W-:Y:S01]  /*9530*/  FFMA R119, R150, R119, 1 ;  /* 0x3f80000096777423 */ /* 0x000fe20000000077 */
[----:B------:R-:W-:Y:S01]  /*9540*/  SHF.L.U32 R128, R121, 0x17, RZ ;  /* 0x0000001779807819 */ /* 0x000fe200000006ff */
[----:B------:R-:W-:Y:S01]  /*9550*/  FFMA R120, R145, R129, 1 ;  /* 0x3f80000091787423 */ /* 0x000fe20000000081 */
[----:B------:R-:W-:Y:S01]  /*9560*/  FFMA R121, R142, R126, 1 ;  /* 0x3f8000008e797423 */ /* 0x000fe2000000007e */
[----:B------:R1:W5:Y:S02]  /*9570*/  MUFU.EX2 R129, R2 ;  /* 0x0000000200817308 */ /* 0x0003640000000800 */
[----:B-1----:R-:W-:Y:S01]  /*9580*/  SHF.L.U32 R2, R122, 0x17, RZ ;  /* 0x000000177a027819 */ /* 0x002fe200000006ff */
[----:B------:R-:W-:Y:S01]  /*9590*/  FFMA R122, R139, R125, 1 ;  /* 0x3f8000008b7a7423 */ /* 0x000fe2000000007d */
[----:B------:R-:W-:Y:S03]  /*95a0*/  FFMA R123, R136, R123, 1 ;  /* 0x3f800000887b7423 */ /* 0x000fe6000000007b */
[----:B------:R-:W-:Y:S01]  /*95b0*/  FFMA R125, R134, R2, 1 ;  /* 0x3f800000867d7423 */ /* 0x000fe20000000002 */
[----:B------:R-:W-:Y:S01]  /*95c0*/  SHF.L.U32 R2, R127, 0x17, RZ ;  /* 0x000000177f027819 */ /* 0x000fe200000006ff */
[----:B------:R-:W-:Y:S01]  /*95d0*/  FFMA R126, R135, R128, 1 ;  /* 0x3f800000877e7423 */ /* 0x000fe20000000080 */
[----:B------:R-:W-:Y:S02]  /*95e0*/  SHF.L.U32 R127, R112, 0x17, RZ ;  /* 0x00000017707f7819 */ /* 0x000fe400000006ff */
[----:B------:R-:W-:Y:S01]  /*95f0*/  SHF.L.U32 R128, R97, 0x17, RZ ;  /* 0x0000001761807819 */ /* 0x000fe200000006ff */
[----:B--2---:R-:W-:Y:S01]  /*9600*/  FFMA R97, R132, R2, 1 ;  /* 0x3f80000084617423 */ /* 0x004fe20000000002 */
[----:B------:R-:W-:Y:S01]  /*9610*/  SHF.L.U32 R134, R169, 0x17, RZ ;  /* 0x00000017a9867819 */ /* 0x000fe200000006ff */
[----:B---3--:R-:W-:Y:S01]  /*9620*/  FFMA R112, R131, R124, 1 ;  /* 0x3f80000083707423 */ /* 0x008fe2000000007c */
[----:B----4-:R-:W-:Y:S01]  /*9630*/  FFMA R124, R130, R127, 1 ;  /* 0x3f800000827c7423 */ /* 0x010fe2000000007f */
[----:B------:R-:W-:Y:S02]  /*9640*/  FFMA R127, R133, R128, 1 ;  /* 0x3f800000857f7423 */ /* 0x000fe40000000080 */
[----:B-----5:R-:W-:Y:S01]  /*9650*/  FFMA R128, R129, R134, 1 ;  /* 0x3f80000081807423 */ /* 0x020fe20000000086 */
[----:B------:R-:W-:Y:S06]  /*9660*/  @P0 BRA `(.L_x_120) ;  /* 0x0000000000100947 */ /* 0x000fec0003800000 */
[----:B------:R-:W-:Y:S02]  /*9670*/  MOV R2, 0x9690 ;  /* 0x0000969000027802 */ /* 0x000fe40000000f00 */
[----:B------:R-:W-:Y:S05]  /*9680*/  CALL.REL.NOINC `($__internal_3_$__cuda_sm20_rcp_rn_f32_slowpath) ;  /* 0x00000058009c7944 */ /* 0x000fea0003c00000 */
[----:B------:R-:W-:Y:S01]  /*9690*/  MOV R129, R130 ;  /* 0x0000008200817202 */ /* 0x000fe20000000f00 */
[----:B------:R-:W-:Y:S05]  /*96a0*/  BRA `(.L_x_121) ;  /* 0x0000000000107947 */ /* 0x000fea0003800000 */
.L_x_120:
[----:B------:R-:W1:Y:S02]  /*96b0*/  MUFU.RCP R2, R3 ;  /* 0x0000000300027308 */ /* 0x000e640000001000 */
[----:B-1----:R-:W-:Y:S04]  /*96c0*/  FFMA R3, R3, R2, -1 ;  /* 0xbf80000003037423 */ /* 0x002fe80000000002 */
[----:B------:R-:W-:Y:S04]  /*96d0*/  FADD.FTZ R3, -R3, -RZ ;  /* 0x800000ff03037221 */ /* 0x000fe80000010100 */
[----:B------:R-:W-:Y:S07]  /*96e0*/  FFMA R129, R2, R3, R2 ;  /* 0x0000000302817223 */ /* 0x000fee0000000002 */
.L_x_121:
[----:B------:R-:W-:Y:S05]  /*96f0*/  BSYNC.RECONVERGENT B1 ;  /* 0x0000000000017941 */ /* 0x000fea0003800200 */
.L_x_119:
[----:B------:R-:W-:Y:S01]  /*9700*/  VIADD R2, R64, 0x1800000 ;  /* 0x0180000040027836 */ /* 0x000fe20000000000 */
[----:B------:R-:W-:Y:S04]  /*9710*/  BSSY.RECONVERGENT B1, `(.L_x_122) ;  /* 0x000000e000017945 */ /* 0x000fe80003800200 */
[----:B------:R-:W-:Y:S04]  /*9720*/  LOP3.LUT R2, R2, 0x7f800000, RZ, 0xc0, !PT ;  /* 0x7f80000002027812 */ /* 0x000fe800078ec0ff */
[----:B------:R-:W-:Y:S11]  /*9730*/  ISETP.GT.U32.AND P0, PT, R2, 0x1ffffff, PT ;  /* 0x01ffffff0200780c */ /* 0x000ff60003f04070 */
[----:B------:R-:W-:Y:S02]  /*9740*/  @!UPT UIADD3 URZ, UPT, UPT, URZ, URZ, URZ ;  /* 0x000000fffffff290 */ /* 0x000fe4000fffe0ff */
[----:B------:R-:W-:Y:S05]  /*9750*/  @P0 BRA `(.L_x_123) ;  /* 0x0000000000140947 */ /* 0x000fea0003800000 */
[----:B------:R-:W-:Y:S02]  /*9760*/  MOV R3, R64 ;  /* 0x0000004000037202 */ /* 0x000fe40000000f00 */
[----:B------:R-:W-:Y:S02]  /*9770*/  MOV R2, 0x9790 ;  /* 0x0000979000027802 */ /* 0x000fe40000000f00 */
[----:B------:R-:W-:Y:S05]  /*9780*/  CALL.REL.NOINC `($__internal_3_$__cuda_sm20_rcp_rn_f32_slowpath) ;  /* 0x00000058005c7944 */ /* 0x000fea0003c00000 */
[----:B------:R-:W-:Y:S01]  /*9790*/  MOV R64, R130 ;  /* 0x0000008200407202 */ /* 0x000fe20000000f00 */
[----:B------:R-:W-:Y:S05]  /*97a0*/  BRA `(.L_x_124) ;  /* 0x0000000000107947 */ /* 0x000fea0003800000 */
.L_x_123:
[----:B------:R-:W1:Y:S02]  /*97b0*/  MUFU.RCP R2, R64 ;  /* 0x0000004000027308 */ /* 0x000e640000001000 */
[----:B-1----:R-:W-:Y:S04]  /*97c0*/  FFMA R3, R64, R2, -1 ;  /* 0xbf80000040037423 */ /* 0x002fe80000000002 */
[----:B------:R-:W-:Y:S04]  /*97d0*/  FADD.FTZ R3, -R3, -RZ ;  /* 0x800000ff03037221 */ /* 0x000fe80000010100 */
[----:B------:R-:W-:Y:S07]  /*97e0*/  FFMA R64, R2, R3, R2 ;  /* 0x0000000302407223 */ /* 0x000fee0000000002 */
.L_x_124:
[----:B------:R-:W-:Y:S05]  /*97f0*/  BSYNC.RECONVERGENT B1 ;  /* 0x0000000000017941 */ /* 0x000fea0003800200 */
.L_x_122:
        /* <DEDUP_REMOVED lines=11> */
.L_x_126:
[----:B------:R-:W1:Y:S02]  /*98b0*/  MUFU.RCP R2, R84 ;  /* 0x0000005400027308 */ /* 0x000e640000001000 */
[----:B-1----:R-:W-:Y:S04]  /*98c0*/  FFMA R3, R84, R2, -1 ;  /* 0xbf80000054037423 */ /* 0x002fe80000000002 */
[----:B------:R-:W-:Y:S04]  /*98d0*/  FADD.FTZ R3, -R3, -RZ ;  /* 0x800000ff03037221 */ /* 0x000fe80000010100 */
[----:B------:R-:W-:Y:S07]  /*98e0*/  FFMA R84, R2, R3, R2 ;  /* 0x0000000302547223 */ /* 0x000fee0000000002 */
.L_x_127:
[----:B------:R-:W-:Y:S05]  /*98f0*/  BSYNC.RECONVERGENT B1 ;  /* 0x0000000000017941 */ /* 0x000fea0003800200 */
.L_x_125:
        /* <DEDUP_REMOVED lines=11> */
.L_x_129:
[----:B------:R-:W1:Y:S02]  /*99b0*/  MUFU.RCP R2, R65 ;  /* 0x0000004100027308 */ /* 0x000e640000001000 */
[----:B-1----:R-:W-:Y:S04]  /*99c0*/  FFMA R3, R65, R2, -1 ;  /* 0xbf80000041037423 */ /* 0x002fe80000000002 */
[----:B------:R-:W-:Y:S04]  /*99d0*/  FADD.FTZ R3, -R3, -RZ ;  /* 0x800000ff03037221 */ /* 0x000fe80000010100 */
[----:B------:R-:W-:Y:S07]  /*99e0*/  FFMA R65, R2, R3, R2 ;  /* 0x0000000302417223 */ /* 0x000fee0000000002 */
.L_x_130:
[----:B------:R-:W-:Y:S05]  /*99f0*/  BSYNC.RECONVERGENT B1 ;  /* 0x0000000000017941 */ /* 0x000fea0003800200 */
.L_x_128:
        /* <DEDUP_REMOVED lines=11> */
.L_x_132:
[----:B------:R-:W1:Y:S02]  /*9ab0*/  MUFU.RCP R2, R66 ;  /* 0x0000004200027308 */ /* 0x000e640000001000 */
[----:B-1----:R-:W-:Y:S04]  /*9ac0*/  FFMA R3, R66, R2, -1 ;  /* 0xbf80000042037423 */ /* 0x002fe80000000002 */
[----:B------:R-:W-:Y:S04]  /*9ad0*/  FADD.FTZ R3, -R3, -RZ ;  /* 0x800000ff03037221 */ /* 0x000fe80000010100 */
[----:B------:R-:W-:Y:S07]  /*9ae0*/  FFMA R66, R2, R3, R2 ;  /* 0x0000000302427223 */ /* 0x000fee0000000002 */
.L_x_133:
[----:B------:R-:W-:Y:S05]  /*9af0*/  BSYNC.RECONVERGENT B1 ;  /* 0x0000000000017941 */ /* 0x000fea0003800200 */
.L_x_131:
        /* <DEDUP_REMOVED lines=11> */
.L_x_135:
[----:B------:R-:W1:Y:S02]  /*9bb0*/  MUFU.RCP R2, R68 ;  /* 0x0000004400027308 */ /* 0x000e640000001000 */
[----:B-1----:R-:W-:Y:S04]  /*9bc0*/  FFMA R3, R68, R2, -1 ;  /* 0xbf80000044037423 */ /* 0x002fe80000000002 */
[----:B------:R-:W-:Y:S04]  /*9bd0*/  FADD.FTZ R3, -R3, -RZ ;  /* 0x800000ff03037221 */ /* 0x000fe80000010100 */
[----:B------:R-:W-:Y:S07]  /*9be0*/  FFMA R68, R2, R3, R2 ;  /* 0x0000000302447223 */ /* 0x000fee0000000002 */
.L_x_136:
[----:B------:R-:W-:Y:S05]  /*9bf0*/  BSYNC.RECONVERGENT B1 ;  /* 0x0000000000017941 */ /* 0x000fea0003800200 */
.L_x_134:
        /* <DEDUP_REMOVED lines=11> */
.L_x_138:
[----:B------:R-:W1:Y:S02]  /*9cb0*/  MUFU.RCP R2, R69 ;  /* 0x0000004500027308 */ /* 0x000e640000001000 */
[----:B-1----:R-:W-:Y:S04]  /*9cc0*/  FFMA R3, R69, R2, -1 ;  /* 0xbf80000045037423 */ /* 0x002fe80000000002 */
[----:B------:R-:W-:Y:S04]  /*9cd0*/  FADD.FTZ R3, -R3, -RZ ;  /* 0x800000ff03037221 */ /* 0x000fe80000010100 */
[----:B------:R-:W-:Y:S07]  /*9ce0*/  FFMA R69, R2, R3, R2 ;  /* 0x0000000302457223 */ /* 0x000fee0000000002 */
.L_x_139:
[----:B------:R-:W-:Y:S05]  /*9cf0*/  BSYNC.RECONVERGENT B1 ;  /* 0x0000000000017941 */ /* 0x000fea0003800200 */
.L_x_137:
        /* <DEDUP_REMOVED lines=11> */
.L_x_141:
[----:B------:R-:W1:Y:S02]  /*9db0*/  MUFU.RCP R2, R70 ;  /* 0x0000004600027308 */ /* 0x000e640000001000 */
[----:B-1----:R-:W-:Y:S04]  /*9dc0*/  FFMA R3, R70, R2, -1 ;  /* 0xbf80000046037423 */ /* 0x002fe80000000002 */
[----:B------:R-:W-:Y:S04]  /*9dd0*/  FADD.FTZ R3, -R3, -RZ ;  /* 0x800000ff03037221 */ /* 0x000fe80000010100 */
[----:B------:R-:W-:Y:S07]  /*9de0*/  FFMA R70, R2, R3, R2 ;  /* 0x0000000302467223 */ /* 0x000fee0000000002 */
.L_x_142:
[----:B------:R-:W-:Y:S05]  /*9df0*/  BSYNC.RECONVERGENT B1 ;  /* 0x0000000000017941 */ /* 0x000fea0003800200 */
.L_x_140:
        /* <DEDUP_REMOVED lines=11> */
.L_x_144:
[----:B------:R-:W1:Y:S02]  /*9eb0*/  MUFU.RCP R2, R71 ;  /* 0x0000004700027308 */ /* 0x000e640000001000 */
[----:B-1----:R-:W-:Y:S04]  /*9ec0*/  FFMA R3, R71, R2, -1 ;  /* 0xbf80000047037423 */ /* 0x002fe80000000002 */
[----:B------:R-:W-:Y:S04]  /*9ed0*/  FADD.FTZ R3, -R3, -RZ ;  /* 0x800000ff03037221 */ /* 0x000fe80000010100 */
[----:B------:R-:W-:Y:S07]  /*9ee0*/  FFMA R71, R2, R3, R2 ;  /* 0x0000000302477223 */ /* 0x000fee0000000002 */
.L_x_145:
[----:B------:R-:W-:Y:S05]  /*9ef0*/  BSYNC.RECONVERGENT B1 ;  /* 0x0000000000017941 */ /* 0x000fea0003800200 */
.L_x_143:
        /* <DEDUP_REMOVED lines=11> */
.L_x_147:
[----:B------:R-:W1:Y:S02]  /*9fb0*/  MUFU.RCP R2, R85 ;  /* 0x0000005500027308 */ /* 0x000e640000001000 */
[----:B-1----:R-:W-:Y:S04]  /*9fc0*/  FFMA R3, R85, R2, -1 ;  /* 0xbf80000055037423 */ /* 0x002fe80000000002 */
[----:B------:R-:W-:Y:S04]  /*9fd0*/  FADD.FTZ R3, -R3, -RZ ;  /* 0x800000ff03037221 */ /* 0x000fe80000010100 */
[----:B------:R-:W-:Y:S07]  /*9fe0*/  FFMA R85, R2, R3, R2 ;  /* 0x0000000302557223 */ /* 0x000fee0000000002 */
.L_x_148:
[----:B------:R-:W-:Y:S05]  /*9ff0*/  BSYNC.RECONVERGENT B1 ;  /* 0x0000000000017941 */ /* 0x000fea0003800200 */
.L_x_146:
        /* <DEDUP_REMOVED lines=11> */
.L_x_150:
[----:B------:R-:W1:Y:S02]  /*a0b0*/  MUFU.RCP R2, R86 ;  /* 0x0000005600027308 */ /* 0x000e640000001000 */
[----:B-1----:R-:W-:Y:S04]  /*a0c0*/  FFMA R3, R86, R2, -1 ;  /* 0xbf80000056037423 */ /* 0x002fe80000000002 */
[----:B------:R-:W-:Y:S04]  /*a0d0*/  FADD.FTZ R3, -R3, -RZ ;  /* 0x800000ff03037221 */ /* 0x000fe80000010100 */
[----:B------:R-:W-:Y:S07]  /*a0e0*/  FFMA R86, R2, R3, R2 ;  /* 0x0000000302567223 */ /* 0x000fee0000000002 */
.L_x_151:
[----:B------:R-:W-:Y:S05]  /*a0f0*/  BSYNC.RECONVERGENT B1 ;  /* 0x0000000000017941 */ /* 0x000fea0003800200 */
.L_x_149:
        /* <DEDUP_REMOVED lines=11> */
.L_x_153:
[----:B------:R-:W1:Y:S02]  /*a1b0*/  MUFU.RCP R2, R87 ;  /* 0x0000005700027308 */ /* 0x000e640000001000 */
[----:B-1----:R-:W-:Y:S04]  /*a1c0*/  FFMA R3, R87, R2, -1 ;  /* 0xbf80000057037423 */ /* 0x002fe80000000002 */
[----:B------:R-:W-:Y:S04]  /*a1d0*/  FADD.FTZ R3, -R3, -RZ ;  /* 0x800000ff03037221 */ /* 0x000fe80000010100 */
[----:B------:R-:W-:Y:S07]  /*a1e0*/  FFMA R87, R2, R3, R2 ;  /* 0x0000000302577223 */ /* 0x000fee0000000002 */
.L_x_154:
[----:B------:R-:W-:Y:S05]  /*a1f0*/  BSYNC.RECONVERGENT B1 ;  /* 0x0000000000017941 */ /* 0x000fea0003800200 */
.L_x_152:
        /* <DEDUP_REMOVED lines=11> */
.L_x_156:
[----:B------:R-:W1:Y:S02]  /*a2b0*/  MUFU.RCP R2, R72 ;  /* 0x0000004800027308 */ /* 0x000e640000001000 */
[----:B-1----:R-:W-:Y:S04]  /*a2c0*/  FFMA R3, R72, R2, -1 ;  /* 0xbf80000048037423 */ /* 0x002fe80000000002 */
[----:B------:R-:W-:Y:S04]  /*a2d0*/  FADD.FTZ R3, -R3, -RZ ;  /* 0x800000ff03037221 */ /* 0x000fe80000010100 */
[----:B------:R-:W-:Y:S07]  /*a2e0*/  FFMA R72, R2, R3, R2 ;  /* 0x0000000302487223 */ /* 0x000fee0000000002 */
.L_x_157:
[----:B------:R-:W-:Y:S05]  /*a2f0*/  BSYNC.RECONVERGENT B1 ;  /* 0x0000000000017941 */ /* 0x000fea0003800200 */
.L_x_155:
        /* <DEDUP_REMOVED lines=11> */
.L_x_159:
[----:B------:R-:W1:Y:S02]  /*a3b0*/  MUFU.RCP R2, R88 ;  /* 0x0000005800027308 */ /* 0x000e640000001000 */
[----:B-1----:R-:W-:Y:S04]  /*a3c0*/  FFMA R3, R88, R2, -1 ;  /* 0xbf80000058037423 */ /* 0x002fe80000000002 */
[----:B------:R-:W-:Y:S04]  /*a3d0*/  FADD.FTZ R3, -R3, -RZ ;  /* 0x800000ff03037221 */ /* 0x000fe80000010100 */
[----:B------:R-:W-:Y:S07]  /*a3e0*/  FFMA R88, R2, R3, R2 ;  /* 0x0000000302587223 */ /* 0x000fee0000000002 */
.L_x_160:
[----:B------:R-:W-:Y:S05]  /*a3f0*/  BSYNC.RECONVERGENT B1 ;  /* 0x0000000000017941 */ /* 0x000fea0003800200 */
.L_x_158:
        /* <DEDUP_REMOVED lines=11> */
.L_x_162:
[----:B------:R-:W1:Y:S02]  /*a4b0*/  MUFU.RCP R2, R89 ;  /* 0x0000005900027308 */ /* 0x000e640000001000 */
[----:B-1----:R-:W-:Y:S04]  /*a4c0*/  FFMA R3, R89, R2, -1 ;  /* 0xbf80000059037423 */ /* 0x002fe80000000002 */
[----:B------:R-:W-:Y:S04]  /*a4d0*/  FADD.FTZ R3, -R3, -RZ ;  /* 0x800000ff03037221 */ /* 0x000fe80000010100 */
[----:B------:R-:W-:Y:S07]  /*a4e0*/  FFMA R89, R2, R3, R2 ;  /* 0x0000000302597223 */ /* 0x000fee0000000002 */
.L_x_163:
[----:B------:R-:W-:Y:S05]  /*a4f0*/  BSYNC.RECONVERGENT B1 ;  /* 0x0000000000017941 */ /* 0x000fea0003800200 */
.L_x_161:
        /* <DEDUP_REMOVED lines=11> */
.L_x_165:
[----:B------:R-:W1:Y:S02]  /*a5b0*/  MUFU.RCP R2, R90 ;  /* 0x0000005a00027308 */ /* 0x000e640000001000 */
[----:B-1----:R-:W-:Y:S04]  /*a5c0*/  FFMA R3, R90, R2, -1 ;  /* 0xbf8000005a037423 */ /* 0x002fe80000000002 */
[----:B------:R-:W-:Y:S04]  /*a5d0*/  FADD.FTZ R3, -R3, -RZ ;  /* 0x800000ff03037221 */ /* 0x000fe80000010100 */
[----:B------:R-:W-:Y:S07]  /*a5e0*/  FFMA R90, R2, R3, R2 ;  /* 0x00000003025a7223 */ /* 0x000fee0000000002 */
.L_x_166:
[----:B------:R-:W-:Y:S05]  /*a5f0*/  BSYNC.RECONVERGENT B1 ;  /* 0x0000000000017941 */ /* 0x000fea0003800200 */
.L_x_164:
        /* <DEDUP_REMOVED lines=11> */
.L_x_168:
[----:B------:R-:W1:Y:S02]  /*a6b0*/  MUFU.RCP R2, R73 ;  /* 0x0000004900027308 */ /* 0x000e640000001000 */
[----:B-1----:R-:W-:Y:S04]  /*a6c0*/  FFMA R3, R73, R2, -1 ;  /* 0xbf80000049037423 */ /* 0x002fe80000000002 */
[----:B------:R-:W-:Y:S04]  /*a6d0*/  FADD.FTZ R3, -R3, -RZ ;  /* 0x800000ff03037221 */ /* 0x000fe80000010100 */
[----:B------:R-:W-:Y:S07]  /*a6e0*/  FFMA R73, R2, R3, R2 ;  /* 0x0000000302497223 */ /* 0x000fee0000000002 */
.L_x_169:
[----:B------:R-:W-:Y:S05]  /*a6f0*/  BSYNC.RECONVERGENT B1 ;  /* 0x0000000000017941 */ /* 0x000fea0003800200 */
.L_x_167:
        /* <DEDUP_REMOVED lines=11> */
.L_x_171:
[----:B------:R-:W1:Y:S02]  /*a7b0*/  MUFU.RCP R2, R91 ;  /* 0x0000005b00027308 */ /* 0x000e640000001000 */
[----:B-1----:R-:W-:Y:S04]  /*a7c0*/  FFMA R3, R91, R2, -1 ;  /* 0xbf8000005b037423 */ /* 0x002fe80000000002 */
[----:B------:R-:W-:Y:S04]  /*a7d0*/  FADD.FTZ R3, -R3, -RZ ;  /* 0x800000ff03037221 */ /* 0x000fe80000010100 */
[----:B------:R-:W-:Y:S07]  /*a7e0*/  FFMA R91, R2, R3, R2 ;  /* 0x00000003025b7223 */ /* 0x000fee0000000002 */
.L_x_172:
[----:B------:R-:W-:Y:S05]  /*a7f0*/  BSYNC.RECONVERGENT B1 ;  /* 0x0000000000017941 */ /* 0x000fea0003800200 */
.L_x_170:
        /* <DEDUP_REMOVED lines=11> */
.L_x_174:
[----:B------:R-:W1:Y:S02]  /*a8b0*/  MUFU.RCP R2, R92 ;  /* 0x0000005c00027308 */ /* 0x000e640000001000 */
[----:B-1----:R-:W-:Y:S04]  /*a8c0*/  FFMA R3, R92, R2, -1 ;  /* 0xbf8000005c037423 */ /* 0x002fe80000000002 */
[----:B------:R-:W-:Y:S04]  /*a8d0*/  FADD.FTZ R3, -R3, -RZ ;  /* 0x800000ff03037221 */ /* 0x000fe80000010100 */
[----:B------:R-:W-:Y:S07]  /*a8e0*/  FFMA R92, R2, R3, R2 ;  /* 0x00000003025c7223 */ /* 0x000fee0000000002 */
.L_x_175:
[----:B------:R-:W-:Y:S05]  /*a8f0*/  BSYNC.RECONVERGENT B1 ;  /* 0x0000000000017941 */ /* 0x000fea0003800200 */
.L_x_173:
        /* <DEDUP_REMOVED lines=11> */
.L_x_177:
[----:B------:R-:W1:Y:S02]  /*a9b0*/  MUFU.RCP R2, R74 ;  /* 0x0000004a00027308 */ /* 0x000e640000001000 */
[----:B-1----:R-:W-:Y:S04]  /*a9c0*/  FFMA R3, R74, R2, -1 ;  /* 0xbf8000004a037423 */ /* 0x002fe80000000002 */
[----:B------:R-:W-:Y:S04]  /*a9d0*/  FADD.FTZ R3, -R3, -RZ ;  /* 0x800000ff03037221 */ /* 0x000fe80000010100 */
[----:B------:R-:W-:Y:S07]  /*a9e0*/  FFMA R74, R2, R3, R2 ;  /* 0x00000003024a7223 */ /* 0x000fee0000000002 */
.L_x_178:
[----:B------:R-:W-:Y:S05]  /*a9f0*/  BSYNC.RECONVERGENT B1 ;  /* 0x0000000000017941 */ /* 0x000fea0003800200 */
.L_x_176:
        /* <DEDUP_REMOVED lines=11> */
.L_x_180:
[----:B------:R-:W1:Y:S02]  /*aab0*/  MUFU.RCP R2, R93 ;  /* 0x0000005d00027308 */ /* 0x000e640000001000 */
[----:B-1----:R-:W-:Y:S04]  /*aac0*/  FFMA R3, R93, R2, -1 ;  /* 0xbf8000005d037423 */ /* 0x002fe80000000002 */
[----:B------:R-:W-:Y:S04]  /*aad0*/  FADD.FTZ R3, -R3, -RZ ;  /* 0x800000ff03037221 */ /* 0x000fe80000010100 */
[----:B------:R-:W-:Y:S07]  /*aae0*/  FFMA R93, R2, R3, R2 ;  /* 0x00000003025d7223 */ /* 0x000fee0000000002 */
.L_x_181:
[----:B------:R-:W-:Y:S05]  /*aaf0*/  BSYNC.RECONVERGENT B1 ;  /* 0x0000000000017941 */ /* 0x000fea0003800200 */
.L_x_179:
        /* <DEDUP_REMOVED lines=11> */
.L_x_183:
[----:B------:R-:W1:Y:S02]  /*abb0*/  MUFU.RCP R2, R94 ;  /* 0x0000005e00027308 */ /* 0x000e640000001000 */
[----:B-1----:R-:W-:Y:S04]  /*abc0*/  FFMA R3, R94, R2, -1 ;  /* 0xbf8000005e037423 */ /* 0x002fe80000000002 */
[----:B------:R-:W-:Y:S04]  /*abd0*/  FADD.FTZ R3, -R3, -RZ ;  /* 0x800000ff03037221 */ /* 0x000fe80000010100 */
[----:B------:R-:W-:Y:S07]  /*abe0*/  FFMA R94, R2, R3, R2 ;  /* 0x00000003025e7223 */ /* 0x000fee0000000002 */
.L_x_184:
[----:B------:R-:W-:Y:S05]  /*abf0*/  BSYNC.RECONVERGENT B1 ;  /* 0x0000000000017941 */ /* 0x000fea0003800200 */
.L_x_182:
        /* <DEDUP_REMOVED lines=11> */
.L_x_186:
[----:B------:R-:W1:Y:S02]  /*acb0*/  MUFU.RCP R2, R75 ;  /* 0x0000004b00027308 */ /* 0x000e640000001000 */
[----:B-1----:R-:W-:Y:S04]  /*acc0*/  FFMA R3, R75, R2, -1 ;  /* 0xbf8000004b037423 */ /* 0x002fe80000000002 */
[----:B------:R-:W-:Y:S04]  /*acd0*/  FADD.FTZ R3, -R3, -RZ ;  /* 0x800000ff03037221 */ /* 0x000fe80000010100 */
[----:B------:R-:W-:Y:S07]  /*ace0*/  FFMA R75, R2, R3, R2 ;  /* 0x00000003024b7223 */ /* 0x000fee0000000002 */
.L_x_187:
[----:B------:R-:W-:Y:S05]  /*acf0*/  BSYNC.RECONVERGENT B1 ;  /* 0x0000000000017941 */ /* 0x000fea0003800200 */
.L_x_185:
        /* <DEDUP_REMOVED lines=11> */
.L_x_189:
[----:B------:R-:W1:Y:S02]  /*adb0*/  MUFU.RCP R2, R95 ;  /* 0x0000005f00027308 */ /* 0x000e640000001000 */
[----:B-1----:R-:W-:Y:S04]  /*adc0*/  FFMA R3, R95, R2, -1 ;  /* 0xbf8000005f037423 */ /* 0x002fe80000000002 */
[----:B------:R-:W-:Y:S04]  /*add0*/  FADD.FTZ R3, -R3, -RZ ;  /* 0x800000ff03037221 */ /* 0x000fe80000010100 */
[----:B------:R-:W-:Y:S07]  /*ade0*/  FFMA R95, R2, R3, R2 ;  /* 0x00000003025f7223 */ /* 0x000fee0000000002 */
.L_x_190:
[----:B------:R-:W-:Y:S05]  /*adf0*/  BSYNC.RECONVERGENT B1 ;  /* 0x0000000000017941 */ /* 0x000fea0003800200 */
.L_x_188:
        /* <DEDUP_REMOVED lines=11> */
.L_x_192:
[----:B------:R-:W1:Y:S02]  /*aeb0*/  MUFU.RCP R2, R96 ;  /* 0x0000006000027308 */ /* 0x000e640000001000 */
[----:B-1----:R-:W-:Y:S04]  /*aec0*/  FFMA R3, R96, R2, -1 ;  /* 0xbf80000060037423 */ /* 0x002fe80000000002 */
[----:B------:R-:W-:Y:S04]  /*aed0*/  FADD.FTZ R3, -R3, -RZ ;  /* 0x800000ff03037221 */ /* 0x000fe80000010100 */
[----:B------:R-:W-:Y:S07]  /*aee0*/  FFMA R96, R2, R3, R2 ;  /* 0x0000000302607223 */ /* 0x000fee0000000002 */
.L_x_193:
[----:B------:R-:W-:Y:S05]  /*aef0*/  BSYNC.RECONVERGENT B1 ;  /* 0x0000000000017941 */ /* 0x000fea0003800200 */
.L_x_191:
        /* <DEDUP_REMOVED lines=11> */
.L_x_195:
[----:B------:R-:W1:Y:S02]  /*afb0*/  MUFU.RCP R2, R98 ;  /* 0x0000006200027308 */ /* 0x000e640000001000 */
[----:B-1----:R-:W-:Y:S04]  /*afc0*/  FFMA R3, R98, R2, -1 ;  /* 0xbf80000062037423 */ /* 0x002fe80000000002 */
[----:B------:R-:W-:Y:S04]  /*afd0*/  FADD.FTZ R3, -R3, -RZ ;  /* 0x800000ff03037221 */ /* 0x000fe80000010100 */
[----:B------:R-:W-:Y:S07]  /*afe0*/  FFMA R98, R2, R3, R2 ;  /* 0x0000000302627223 */ /* 0x000fee0000000002 */
.L_x_196:
[----:B------:R-:W-:Y:S05]  /*aff0*/  BSYNC.RECONVERGENT B1 ;  /* 0x0000000000017941 */ /* 0x000fea0003800200 */
.L_x_194:
        /* <DEDUP_REMOVED lines=11> */
.L_x_198:
[----:B------:R-:W1:Y:S02]  /*b0b0*/  MUFU.RCP R2, R76 ;  /* 0x0000004c00027308 */ /* 0x000e640000001000 */
[----:B-1----:R-:W-:Y:S04]  /*b0c0*/  FFMA R3, R76, R2, -1 ;  /* 0xbf8000004c037423 */ /* 0x002fe80000000002 */
[----:B------:R-:W-:Y:S04]  /*b0d0*/  FADD.FTZ R3, -R3, -RZ ;  /* 0x800000ff03037221 */ /* 0x000fe80000010100 */
[----:B------:R-:W-:Y:S07]  /*b0e0*/  FFMA R76, R2, R3, R2 ;  /* 0x00000003024c7223 */ /* 0x000fee0000000002 */
.L_x_199:
[----:B------:R-:W-:Y:S05]  /*b0f0*/  BSYNC.RECONVERGENT B1 ;  /* 0x0000000000017941 */ /* 0x000fea0003800200 */
.L_x_197:
        /* <DEDUP_REMOVED lines=11> */
.L_x_201:
[----:B------:R-:W1:Y:S02]  /*b1b0*/  MUFU.RCP R2, R99 ;  /* 0x0000006300027308 */ /* 0x000e640000001000 */
[----:B-1----:R-:W-:Y:S04]  /*b1c0*/  FFMA R3, R99, R2, -1 ;  /* 0xbf80000063037423 */ /* 0x002fe80000000002 */
[----:B------:R-:W-:Y:S04]  /*b1d0*/  FADD.FTZ R3, -R3, -RZ ;  /* 0x800000ff03037221 */ /* 0x000fe80000010100 */
[----:B------:R-:W-:Y:S07]  /*b1e0*/  FFMA R99, R2, R3, R2 ;  /* 0x0000000302637223 */ /* 0x000fee0000000002 */
.L_x_202:
[----:B------:R-:W-:Y:S05]  /*b1f0*/  BSYNC.RECONVERGENT B1 ;  /* 0x0000000000017941 */ /* 0x000fea0003800200 */
.L_x_200:
        /* <DEDUP_REMOVED lines=11> */
.L_x_204:
[----:B------:R-:W1:Y:S02]  /*b2b0*/  MUFU.RCP R2, R100 ;  /* 0x0000006400027308 */ /* 0x000e640000001000 */
[----:B-1----:R-:W-:Y:S04]  /*b2c0*/  FFMA R3, R100, R2, -1 ;  /* 0xbf80000064037423 */ /* 0x002fe80000000002 */
[----:B------:R-:W-:Y:S04]  /*b2d0*/  FADD.FTZ R3, -R3, -RZ ;  /* 0x800000ff03037221 */ /* 0x000fe80000010100 */
[----:B------:R-:W-:Y:S07]  /*b2e0*/  FFMA R100, R2, R3, R2 ;  /* 0x0000000302647223 */ /* 0x000fee0000000002 */
.L_x_205:
[----:B------:R-:W-:Y:S05]  /*b2f0*/  BSYNC.RECONVERGENT B1 ;  /* 0x0000000000017941 */ /* 0x000fea0003800200 */
.L_x_203:
        /* <DEDUP_REMOVED lines=11> */
.L_x_207:
[----:B------:R-:W1:Y:S02]  /*b3b0*/  MUFU.RCP R2, R101 ;  /* 0x0000006500027308 */ /* 0x000e640000001000 */
[----:B-1----:R-:W-:Y:S04]  /*b3c0*/  FFMA R3, R101, R2, -1 ;  /* 0xbf80000065037423 */ /* 0x002fe80000000002 */
[----:B------:R-:W-:Y:S04]  /*b3d0*/  FADD.FTZ R3, -R3, -RZ ;  /* 0x800000ff03037221 */ /* 0x000fe80000010100 */
[----:B------:R-:W-:Y:S07]  /*b3e0*/  FFMA R101, R2, R3, R2 ;  /* 0x0000000302657223 */ /* 0x000fee0000000002 */
.L_x_208:
[----:B------:R-:W-:Y:S05]  /*b3f0*/  BSYNC.RECONVERGENT B1 ;  /* 0x0000000000017941 */ /* 0x000fea0003800200 */
.L_x_206:
        /* <DEDUP_REMOVED lines=11> */
.L_x_210:
[----:B------:R-:W1:Y:S02]  /*b4b0*/  MUFU.RCP R2, R77 ;  /* 0x0000004d00027308 */ /* 0x000e640000001000 */
[----:B-1----:R-:W-:Y:S04]  /*b4c0*/  FFMA R3, R77, R2, -1 ;  /* 0xbf8000004d037423 */ /* 0x002fe80000000002 */
[----:B------:R-:W-:Y:S04]  /*b4d0*/  FADD.FTZ R3, -R3, -RZ ;  /* 0x800000ff03037221 */ /* 0x000fe80000010100 */
[----:B------:R-:W-:Y:S07]  /*b4e0*/  FFMA R77, R2, R3, R2 ;  /* 0x00000003024d7223 */ /* 0x000fee0000000002 */
.L_x_211:
[----:B------:R-:W-:Y:S05]  /*b4f0*/  BSYNC.RECONVERGENT B1 ;  /* 0x0000000000017941 */ /* 0x000fea0003800200 */
.L_x_209:
        /* <DEDUP_REMOVED lines=11> */
.L_x_213:
[----:B------:R-:W1:Y:S02]  /*b5b0*/  MUFU.RCP R2, R102 ;  /* 0x0000006600027308 */ /* 0x000e640000001000 */
[----:B-1----:R-:W-:Y:S04]  /*b5c0*/  FFMA R3, R102, R2, -1 ;  /* 0xbf80000066037423 */ /* 0x002fe80000000002 */
[----:B------:R-:W-:Y:S04]  /*b5d0*/  FADD.FTZ R3, -R3, -RZ ;  /* 0x800000ff03037221 */ /* 0x000fe80000010100 */
[----:B------:R-:W-:Y:S07]  /*b5e0*/  FFMA R102, R2, R3, R2 ;  /* 0x0000000302667223 */ /* 0x000fee0000000002 */
.L_x_214:
[----:B------:R-:W-:Y:S05]  /*b5f0*/  BSYNC.RECONVERGENT B1 ;  /* 0x0000000000017941 */ /* 0x000fea0003800200 */
.L_x_212:
        /* <DEDUP_REMOVED lines=11> */
.L_x_216:
[----:B------:R-:W1:Y:S02]  /*b6b0*/  MUFU.RCP R2, R103 ;  /* 0x0000006700027308 */ /* 0x000e640000001000 */
[----:B-1----:R-:W-:Y:S04]  /*b6c0*/  FFMA R3, R103, R2, -1 ;  /* 0xbf80000067037423 */ /* 0x002fe80000000002 */
[----:B------:R-:W-:Y:S04]  /*b6d0*/  FADD.FTZ R3, -R3, -RZ ;  /* 0x800000ff03037221 */ /* 0x000fe80000010100 */
[----:B------:R-:W-:Y:S07]  /*b6e0*/  FFMA R103, R2, R3, R2 ;  /* 0x0000000302677223 */ /* 0x000fee0000000002 */
.L_x_217:
[----:B------:R-:W-:Y:S05]  /*b6f0*/  BSYNC.RECONVERGENT B1 ;  /* 0x0000000000017941 */ /* 0x000fea0003800200 */
.L_x_215:
        /* <DEDUP_REMOVED lines=11> */
.L_x_219:
[----:B------:R-:W1:Y:S02]  /*b7b0*/  MUFU.RCP R2, R78 ;  /* 0x0000004e00027308 */ /* 0x000e640000001000 */
[----:B-1----:R-:W-:Y:S04]  /*b7c0*/  FFMA R3, R78, R2, -1 ;  /* 0xbf8000004e037423 */ /* 0x002fe80000000002 */
[----:B------:R-:W-:Y:S04]  /*b7d0*/  FADD.FTZ R3, -R3, -RZ ;  /* 0x800000ff03037221 */ /* 0x000fe80000010100 */
[----:B------:R-:W-:Y:S07]  /*b7e0*/  FFMA R78, R2, R3, R2 ;  /* 0x00000003024e7223 */ /* 0x000fee0000000002 */
.L_x_220:
[----:B------:R-:W-:Y:S05]  /*b7f0*/  BSYNC.RECONVERGENT B1 ;  /* 0x0000000000017941 */ /* 0x000fea0003800200 */
.L_x_218:
        /* <DEDUP_REMOVED lines=11> */
.L_x_222:
[----:B------:R-:W1:Y:S02]  /*b8b0*/  MUFU.RCP R2, R104 ;  /* 0x0000006800027308 */ /* 0x000e640000001000 */
[----:B-1----:R-:W-:Y:S04]  /*b8c0*/  FFMA R3, R104, R2, -1 ;  /* 0xbf80000068037423 */ /* 0x002fe80000000002 */
[----:B------:R-:W-:Y:S04]  /*b8d0*/  FADD.FTZ R3, -R3, -RZ ;  /* 0x800000ff03037221 */ /* 0x000fe80000010100 */
[----:B------:R-:W-:Y:S07]  /*b8e0*/  FFMA R104, R2, R3, R2 ;  /* 0x0000000302687223 */ /* 0x000fee0000000002 */
.L_x_223:
[----:B------:R-:W-:Y:S05]  /*b8f0*/  BSYNC.RECONVERGENT B1 ;  /* 0x0000000000017941 */ /* 0x000fea0003800200 */
.L_x_221:
        /* <DEDUP_REMOVED lines=11> */
.L_x_225:
[----:B------:R-:W1:Y:S02]  /*b9b0*/  MUFU.RCP R2, R106 ;  /* 0x0000006a00027308 */ /* 0x000e640000001000 */
[----:B-1----:R-:W-:Y:S04]  /*b9c0*/  FFMA R3, R106, R2, -1 ;  /* 0xbf8000006a037423 */ /* 0x002fe80000000002 */
[----:B------:R-:W-:Y:S04]  /*b9d0*/  FADD.FTZ R3, -R3, -RZ ;  /* 0x800000ff03037221 */ /* 0x000fe80000010100 */
[----:B------:R-:W-:Y:S07]  /*b9e0*/  FFMA R106, R2, R3, R2 ;  /* 0x00000003026a7223 */ /* 0x000fee0000000002 */
.L_x_226:
[----:B------:R-:W-:Y:S05]  /*b9f0*/  BSYNC.RECONVERGENT B1 ;  /* 0x0000000000017941 */ /* 0x000fea0003800200 */
.L_x_224:
        /* <DEDUP_REMOVED lines=11> */
.L_x_228:
[----:B------:R-:W1:Y:S02]  /*bab0*/  MUFU.RCP R2, R79 ;  /* 0x0000004f00027308 */ /* 0x000e640000001000 */
[----:B-1----:R-:W-:Y:S04]  /*bac0*/  FFMA R3, R79, R2, -1 ;  /* 0xbf8000004f037423 */ /* 0x002fe80000000002 */
[----:B------:R-:W-:Y:S04]  /*bad0*/  FADD.FTZ R3, -R3, -RZ ;  /* 0x800000ff03037221 */ /* 0x000fe80000010100 */
[----:B------:R-:W-:Y:S07]  /*bae0*/  FFMA R79, R2, R3, R2 ;  /* 0x00000003024f7223 */ /* 0x000fee0000000002 */
.L_x_229:
[----:B------:R-:W-:Y:S05]  /*baf0*/  BSYNC.RECONVERGENT B1 ;  /* 0x0000000000017941 */ /* 0x000fea0003800200 */
.L_x_227:
        /* <DEDUP_REMOVED lines=11> */
.L_x_231:
[----:B------:R-:W1:Y:S02]  /*bbb0*/  MUFU.RCP R2, R107 ;  /* 0x0000006b00027308 */ /* 0x000e640000001000 */
[----:B-1----:R-:W-:Y:S04]  /*bbc0*/  FFMA R3, R107, R2, -1 ;  /* 0xbf8000006b037423 */ /* 0x002fe80000000002 */
[----:B------:R-:W-:Y:S04]  /*bbd0*/  FADD.FTZ R3, -R3, -RZ ;  /* 0x800000ff03037221 */ /* 0x000fe80000010100 */
[----:B------:R-:W-:Y:S07]  /*bbe0*/  FFMA R107, R2, R3, R2 ;  /* 0x00000003026b7223 */ /* 0x000fee0000000002 */
.L_x_232:
[----:B------:R-:W-:Y:S05]  /*bbf0*/  BSYNC.RECONVERGENT B1 ;  /* 0x0000000000017941 */ /* 0x000fea0003800200 */
.L_x_230:
        /* <DEDUP_REMOVED lines=11> */
.L_x_234:
[----:B------:R-:W1:Y:S02]  /*bcb0*/  MUFU.RCP R2, R108 ;  /* 0x0000006c00027308 */ /* 0x000e640000001000 */
[----:B-1----:R-:W-:Y:S04]  /*bcc0*/  FFMA R3, R108, R2, -1 ;  /* 0xbf8000006c037423 */ /* 0x002fe80000000002 */
[----:B------:R-:W-:Y:S04]  /*bcd0*/  FADD.FTZ R3, -R3, -RZ ;  /* 0x800000ff03037221 */ /* 0x000fe80000010100 */
[----:B------:R-:W-:Y:S07]  /*bce0*/  FFMA R108, R2, R3, R2 ;  /* 0x00000003026c7223 */ /* 0x000fee0000000002 */
.L_x_235:
[----:B------:R-:W-:Y:S05]  /*bcf0*/  BSYNC.RECONVERGENT B1 ;  /* 0x0000000000017941 */ /* 0x000fea0003800200 */
.L_x_233:
        /* <DEDUP_REMOVED lines=11> */
.L_x_237:
[----:B------:R-:W1:Y:S02]  /*bdb0*/  MUFU.RCP R2, R109 ;  /* 0x0000006d00027308 */ /* 0x000e640000001000 */
[----:B-1----:R-:W-:Y:S04]  /*bdc0*/  FFMA R3, R109, R2, -1 ;  /* 0xbf8000006d037423 */ /* 0x002fe80000000002 */
[----:B------:R-:W-:Y:S04]  /*bdd0*/  FADD.FTZ R3, -R3, -RZ ;  /* 0x800000ff03037221 */ /* 0x000fe80000010100 */
[----:B------:R-:W-:Y:S07]  /*bde0*/  FFMA R109, R2, R3, R2 ;  /* 0x00000003026d7223 */ /* 0x000fee0000000002 */
.L_x_238:
[----:B------:R-:W-:Y:S05]  /*bdf0*/  BSYNC.RECONVERGENT B1 ;  /* 0x0000000000017941 */ /* 0x000fea0003800200 */
.L_x_236:
        /* <DEDUP_REMOVED lines=11> */
.L_x_240:
[----:B------:R-:W1:Y:S02]  /*beb0*/  MUFU.RCP R2, R80 ;  /* 0x0000005000027308 */ /* 0x000e640000001000 */
[----:B-1----:R-:W-:Y:S04]  /*bec0*/  FFMA R3, R80, R2, -1 ;  /* 0xbf80000050037423 */ /* 0x002fe80000000002 */
[----:B------:R-:W-:Y:S04]  /*bed0*/  FADD.FTZ R3, -R3, -RZ ;  /* 0x800000ff03037221 */ /* 0x000fe80000010100 */
[----:B------:R-:W-:Y:S07]  /*bee0*/  FFMA R80, R2, R3, R2 ;  /* 0x0000000302507223 */ /* 0x000fee0000000002 */
.L_x_241:
[----:B------:R-:W-:Y:S05]  /*bef0*/  BSYNC.RECONVERGENT B1 ;  /* 0x0000000000017941 */ /* 0x000fea0003800200 */
.L_x_239:
        /* <DEDUP_REMOVED lines=11> */
.L_x_243:
[----:B------:R-:W1:Y:S02]  /*bfb0*/  MUFU.RCP R2, R110 ;  /* 0x0000006e00027308 */ /* 0x000e640000001000 */
[----:B-1----:R-:W-:Y:S04]  /*bfc0*/  FFMA R3, R110, R2, -1 ;  /* 0xbf8000006e037423 */ /* 0x002fe80000000002 */
[----:B------:R-:W-:Y:S04]  /*bfd0*/  FADD.FTZ R3, -R3, -RZ ;  /* 0x800000ff03037221 */ /* 0x000fe80000010100 */
[----:B------:R-:W-:Y:S07]  /*bfe0*/  FFMA R110, R2, R3, R2 ;  /* 0x00000003026e7223 */ /* 0x000fee0000000002 */
.L_x_244:
[----:B------:R-:W-:Y:S05]  /*bff0*/  BSYNC.RECONVERGENT B1 ;  /* 0x0000000000017941 */ /* 0x000fea0003800200 */
.L_x_242:
        /* <DEDUP_REMOVED lines=11> */
.L_x_246:
[----:B------:R-:W1:Y:S02]  /*c0b0*/  MUFU.RCP R2, R111 ;  /* 0x0000006f00027308 */ /* 0x000e640000001000 */
[----:B-1----:R-:W-:Y:S04]  /*c0c0*/  FFMA R3, R111, R2, -1 ;  /* 0xbf8000006f037423 */ /* 0x002fe80000000002 */
[----:B------:R-:W-:Y:S04]  /*c0d0*/  FADD.FTZ R3, -R3, -RZ ;  /* 0x800000ff03037221 */ /* 0x000fe80000010100 */
[----:B------:R-:W-:Y:S07]  /*c0e0*/  FFMA R111, R2, R3, R2 ;  /* 0x00000003026f7223 */ /* 0x000fee0000000002 */
.L_x_247:
[----:B------:R-:W-:Y:S05]  /*c0f0*/  BSYNC.RECONVERGENT B1 ;  /* 0x0000000000017941 */ /* 0x000fea0003800200 */
.L_x_245:
        /* <DEDUP_REMOVED lines=11> */
.L_x_249:
[----:B------:R-:W1:Y:S02]  /*c1b0*/  MUFU.RCP R2, R113 ;  /* 0x0000007100027308 */ /* 0x000e640000001000 */
[----:B-1----:R-:W-:Y:S04]  /*c1c0*/  FFMA R3, R113, R2, -1 ;  /* 0xbf80000071037423 */ /* 0x002fe80000000002 */
[----:B------:R-:W-:Y:S04]  /*c1d0*/  FADD.FTZ R3, -R3, -RZ ;  /* 0x800000ff03037221 */ /* 0x000fe80000010100 */
[----:B------:R-:W-:Y:S07]  /*c1e0*/  FFMA R113, R2, R3, R2 ;  /* 0x0000000302717223 */ /* 0x000fee0000000002 */
.L_x_250:
[----:B------:R-:W-:Y:S05]  /*c1f0*/  BSYNC.RECONVERGENT B1 ;  /* 0x0000000000017941 */ /* 0x000fea0003800200 */
.L_x_248:
        /* <DEDUP_REMOVED lines=11> */
.L_x_252:
[----:B------:R-:W1:Y:S02]  /*c2b0*/  MUFU.RCP R2, R81 ;  /* 0x0000005100027308 */ /* 0x000e640000001000 */
[----:B-1----:R-:W-:Y:S04]  /*c2c0*/  FFMA R3, R81, R2, -1 ;  /* 0xbf80000051037423 */ /* 0x002fe80000000002 */
[----:B------:R-:W-:Y:S04]  /*c2d0*/  FADD.FTZ R3, -R3, -RZ ;  /* 0x800000ff03037221 */ /* 0x000fe80000010100 */
[----:B------:R-:W-:Y:S07]  /*c2e0*/  FFMA R81, R2, R3, R2 ;  /* 0x0000000302517223 */ /* 0x000fee0000000002 */
.L_x_253:
[----:B------:R-:W-:Y:S05]  /*c2f0*/  BSYNC.RECONVERGENT B1 ;  /* 0x0000000000017941 */ /* 0x000fea0003800200 */
.L_x_251:
        /* <DEDUP_REMOVED lines=11> */
.L_x_255:
[----:B------:R-:W1:Y:S02]  /*c3b0*/  MUFU.RCP R2, R114 ;  /* 0x0000007200027308 */ /* 0x000e640000001000 */
[----:B-1----:R-:W-:Y:S04]  /*c3c0*/  FFMA R3, R114, R2, -1 ;  /* 0xbf80000072037423 */ /* 0x002fe80000000002 */
[----:B------:R-:W-:Y:S04]  /*c3d0*/  FADD.FTZ R3, -R3, -RZ ;  /* 0x800000ff03037221 */ /* 0x000fe80000010100 */
[----:B------:R-:W-:Y:S07]  /*c3e0*/  FFMA R114, R2, R3, R2 ;  /* 0x0000000302727223 */ /* 0x000fee0000000002 */
.L_x_256:
[----:B------:R-:W-:Y:S05]  /*c3f0*/  BSYNC.RECONVERGENT B1 ;  /* 0x0000000000017941 */ /* 0x000fea0003800200 */
.L_x_254:
        /* <DEDUP_REMOVED lines=11> */
.L_x_258:
[----:B------:R-:W1:Y:S02]  /*c4b0*/  MUFU.RCP R2, R115 ;  /* 0x0000007300027308 */ /* 0x000e640000001000 */
[----:B-1----:R-:W-:Y:S04]  /*c4c0*/  FFMA R3, R115, R2, -1 ;  /* 0xbf80000073037423 */ /* 0x002fe80000000002 */
[----:B------:R-:W-:Y:S04]  /*c4d0*/  FADD.FTZ R3, -R3, -RZ ;  /* 0x800000ff03037221 */ /* 0x000fe80000010100 */
[----:B------:R-:W-:Y:S07]  /*c4e0*/  FFMA R115, R2, R3, R2 ;  /* 0x0000000302737223 */ /* 0x000fee0000000002 */
.L_x_259:
[----:B------:R-:W-:Y:S05]  /*c4f0*/  BSYNC.RECONVERGENT B1 ;  /* 0x0000000000017941 */ /* 0x000fea0003800200 */
.L_x_257:
        /* <DEDUP_REMOVED lines=11> */
.L_x_261:
[----:B------:R-:W1:Y:S02]  /*c5b0*/  MUFU.RCP R2, R82 ;  /* 0x0000005200027308 */ /* 0x000e640000001000 */
[----:B-1----:R-:W-:Y:S04]  /*c5c0*/  FFMA R3, R82, R2, -1 ;  /* 0xbf80000052037423 */ /* 0x002fe80000000002 */
[----:B------:R-:W-:Y:S04]  /*c5d0*/  FADD.FTZ R3, -R3, -RZ ;  /* 0x800000ff03037221 */ /* 0x000fe80000010100 */
[----:B------:R-:W-:Y:S07]  /*c5e0*/  FFMA R82, R2, R3, R2 ;  /* 0x0000000302527223 */ /* 0x000fee0000000002 */
.L_x_262:
[----:B------:R-:W-:Y:S05]  /*c5f0*/  BSYNC.RECONVERGENT B1 ;  /* 0x0000000000017941 */ /* 0x000fea0003800200 */
.L_x_260:
        /* <DEDUP_REMOVED lines=11> */
.L_x_264:
[----:B------:R-:W1:Y:S02]  /*c6b0*/  MUFU.RCP R2, R116 ;  /* 0x0000007400027308 */ /* 0x000e640000001000 */
[----:B-1----:R-:W-:Y:S04]  /*c6c0*/  FFMA R3, R116, R2, -1 ;  /* 0xbf80000074037423 */ /* 0x002fe80000000002 */
[----:B------:R-:W-:Y:S04]  /*c6d0*/  FADD.FTZ R3, -R3, -RZ ;  /* 0x800000ff03037221 */ /* 0x000fe80000010100 */
[----:B------:R-:W-:Y:S07]  /*c6e0*/  FFMA R116, R2, R3, R2 ;  /* 0x0000000302747223 */ /* 0x000fee0000000002 */
.L_x_265:
[----:B------:R-:W-:Y:S05]  /*c6f0*/  BSYNC.RECONVERGENT B1 ;  /* 0x0000000000017941 */ /* 0x000fea0003800200 */
.L_x_263:
        /* <DEDUP_REMOVED lines=11> */
.L_x_267:
[----:B------:R-:W1:Y:S02]  /*c7b0*/  MUFU.RCP R2, R117 ;  /* 0x0000007500027308 */ /* 0x000e640000001000 */
[----:B-1----:R-:W-:Y:S04]  /*c7c0*/  FFMA R3, R117, R2, -1 ;  /* 0xbf80000075037423 */ /* 0x002fe80000000002 */
[----:B------:R-:W-:Y:S04]  /*c7d0*/  FADD.FTZ R3, -R3, -RZ ;  /* 0x800000ff03037221 */ /* 0x000fe80000010100 */
[----:B------:R-:W-:Y:S07]  /*c7e0*/  FFMA R117, R2, R3, R2 ;  /* 0x0000000302757223 */ /* 0x000fee0000000002 */
.L_x_268:
[----:B------:R-:W-:Y:S05]  /*c7f0*/  BSYNC.RECONVERGENT B1 ;  /* 0x0000000000017941 */ /* 0x000fea0003800200 */
.L_x_266:
        /* <DEDUP_REMOVED lines=11> */
.L_x_270:
[----:B------:R-:W1:Y:S02]  /*c8b0*/  MUFU.RCP R2, R83 ;  /* 0x0000005300027308 */ /* 0x000e640000001000 */
[----:B-1----:R-:W-:Y:S04]  /*c8c0*/  FFMA R3, R83, R2, -1 ;  /* 0xbf80000053037423 */ /* 0x002fe80000000002 */
[----:B------:R-:W-:Y:S04]  /*c8d0*/  FADD.FTZ R3, -R3, -RZ ;  /* 0x800000ff03037221 */ /* 0x000fe80000010100 */
[----:B------:R-:W-:Y:S07]  /*c8e0*/  FFMA R83, R2, R3, R2 ;  /* 0x0000000302537223 */ /* 0x000fee0000000002 */
.L_x_271:
[----:B------:R-:W-:Y:S05]  /*c8f0*/  BSYNC.RECONVERGENT B1 ;  /* 0x0000000000017941 */ /* 0x000fea0003800200 */
.L_x_269:
        /* <DEDUP_REMOVED lines=11> */
.L_x_273:
[----:B------:R-:W1:Y:S02]  /*c9b0*/  MUFU.RCP R2, R118 ;  /* 0x0000007600027308 */ /* 0x000e640000001000 */
[----:B-1----:R-:W-:Y:S04]  /*c9c0*/  FFMA R3, R118, R2, -1 ;  /* 0xbf80000076037423 */ /* 0x002fe80000000002 */
[----:B------:R-:W-:Y:S04]  /*c9d0*/  FADD.FTZ R3, -R3, -RZ ;  /* 0x800000ff03037221 */ /* 0x000fe80000010100 */
[----:B------:R-:W-:Y:S07]  /*c9e0*/  FFMA R118, R2, R3, R2 ;  /* 0x0000000302767223 */ /* 0x000fee0000000002 */
.L_x_274:
[----:B------:R-:W-:Y:S05]  /*c9f0*/  BSYNC.RECONVERGENT B1 ;  /* 0x0000000000017941 */ /* 0x000fea0003800200 */
.L_x_272:
        /* <DEDUP_REMOVED lines=11> */
.L_x_276:
[----:B------:R-:W1:Y:S02]  /*cab0*/  MUFU.RCP R2, R119 ;  /* 0x0000007700027308 */ /* 0x000e640000001000 */
[----:B-1----:R-:W-:Y:S04]  /*cac0*/  FFMA R3, R119, R2, -1 ;  /* 0xbf80000077037423 */ /* 0x002fe80000000002 */
[----:B------:R-:W-:Y:S04]  /*cad0*/  FADD.FTZ R3, -R3, -RZ ;  /* 0x800000ff03037221 */ /* 0x000fe80000010100 */
[----:B------:R-:W-:Y:S07]  /*cae0*/  FFMA R119, R2, R3, R2 ;  /* 0x0000000302777223 */ /* 0x000fee0000000002 */
.L_x_277:
[----:B------:R-:W-:Y:S05]  /*caf0*/  BSYNC.RECONVERGENT B1 ;  /* 0x0000000000017941 */ /* 0x000fea0003800200 */
.L_x_275:
        /* <DEDUP_REMOVED lines=11> */
.L_x_279:
[----:B------:R-:W1:Y:S02]  /*cbb0*/  MUFU.RCP R2, R120 ;  /* 0x0000007800027308 */ /* 0x000e640000001000 */
[----:B-1----:R-:W-:Y:S04]  /*cbc0*/  FFMA R3, R120, R2, -1 ;  /* 0xbf80000078037423 */ /* 0x002fe80000000002 */
[----:B------:R-:W-:Y:S04]  /*cbd0*/  FADD.FTZ R3, -R3, -RZ ;  /* 0x800000ff03037221 */ /* 0x000fe80000010100 */
[----:B------:R-:W-:Y:S07]  /*cbe0*/  FFMA R120, R2, R3, R2 ;  /* 0x0000000302787223 */ /* 0x000fee0000000002 */
.L_x_280:
[----:B------:R-:W-:Y:S05]  /*cbf0*/  BSYNC.RECONVERGENT B1 ;  /* 0x0000000000017941 */ /* 0x000fea0003800200 */
.L_x_278:
        /* <DEDUP_REMOVED lines=11> */
.L_x_282:
[----:B------:R-:W1:Y:S02]  /*ccb0*/  MUFU.RCP R2, R121 ;  /* 0x0000007900027308 */ /* 0x000e640000001000 */
[----:B-1----:R-:W-:Y:S04]  /*ccc0*/  FFMA R3, R121, R2, -1 ;  /* 0xbf80000079037423 */ /* 0x002fe80000000002 */
[----:B------:R-:W-:Y:S04]  /*ccd0*/  FADD.FTZ R3, -R3, -RZ ;  /* 0x800000ff03037221 */ /* 0x000fe80000010100 */
[----:B------:R-:W-:Y:S07]  /*cce0*/  FFMA R121, R2, R3, R2 ;  /* 0x0000000302797223 */ /* 0x000fee0000000002 */
.L_x_283:
[----:B------:R-:W-:Y:S05]  /*ccf0*/  BSYNC.RECONVERGENT B1 ;  /* 0x0000000000017941 */ /* 0x000fea0003800200 */
.L_x_281:
        /* <DEDUP_REMOVED lines=11> */
.L_x_285:
[----:B------:R-:W1:Y:S02]  /*cdb0*/  MUFU.RCP R2, R122 ;  /* 0x0000007a00027308 */ /* 0x000e640000001000 */
[----:B-1----:R-:W-:Y:S04]  /*cdc0*/  FFMA R3, R122, R2, -1 ;  /* 0xbf8000007a037423 */ /* 0x002fe80000000002 */
[----:B------:R-:W-:Y:S04]  /*cdd0*/  FADD.FTZ R3, -R3, -RZ ;  /* 0x800000ff03037221 */ /* 0x000fe80000010100 */
[----:B------:R-:W-:Y:S07]  /*cde0*/  FFMA R122, R2, R3, R2 ;  /* 0x00000003027a7223 */ /* 0x000fee0000000002 */
.L_x_286:
[----:B------:R-:W-:Y:S05]  /*cdf0*/  BSYNC.RECONVERGENT B1 ;  /* 0x0000000000017941 */ /* 0x000fea0003800200 */
.L_x_284:
        /* <DEDUP_REMOVED lines=11> */
.L_x_288:
[----:B------:R-:W1:Y:S02]  /*ceb0*/  MUFU.RCP R2, R123 ;  /* 0x0000007b00027308 */ /* 0x000e640000001000 */
[----:B-1----:R-:W-:Y:S04]  /*cec0*/  FFMA R3, R123, R2, -1 ;  /* 0xbf8000007b037423 */ /* 0x002fe80000000002 */
[----:B------:R-:W-:Y:S04]  /*ced0*/  FADD.FTZ R3, -R3, -RZ ;  /* 0x800000ff03037221 */ /* 0x000fe80000010100 */
[----:B------:R-:W-:Y:S07]  /*cee0*/  FFMA R123, R2, R3, R2 ;  /* 0x00000003027b7223 */ /* 0x000fee0000000002 */
.L_x_289:
[----:B------:R-:W-:Y:S05]  /*cef0*/  BSYNC.RECONVERGENT B1 ;  /* 0x0000000000017941 */ /* 0x000fea0003800200 */
.L_x_287:
        /* <DEDUP_REMOVED lines=11> */
.L_x_291:
[----:B------:R-:W1:Y:S02]  /*cfb0*/  MUFU.RCP R2, R125 ;  /* 0x0000007d00027308 */ /* 0x000e640000001000 */
[----:B-1----:R-:W-:Y:S04]  /*cfc0*/  FFMA R3, R125, R2, -1 ;  /* 0xbf8000007d037423 */ /* 0x002fe80000000002 */
[----:B------:R-:W-:Y:S04]  /*cfd0*/  FADD.FTZ R3, -R3, -RZ ;  /* 0x800000ff03037221 */ /* 0x000fe80000010100 */
[----:B------:R-:W-:Y:S07]  /*cfe0*/  FFMA R125, R2, R3, R2 ;  /* 0x00000003027d7223 */ /* 0x000fee0000000002 */
.L_x_292:
[----:B------:R-:W-:Y:S05]  /*cff0*/  BSYNC.RECONVERGENT B1 ;  /* 0x0000000000017941 */ /* 0x000fea0003800200 */
.L_x_290:
        /* <DEDUP_REMOVED lines=11> */
.L_x_294:
[----:B------:R-:W1:Y:S02]  /*d0b0*/  MUFU.RCP R2, R126 ;  /* 0x0000007e00027308 */ /* 0x000e640000001000 */
[----:B-1----:R-:W-:Y:S04]  /*d0c0*/  FFMA R3, R126, R2, -1 ;  /* 0xbf8000007e037423 */ /* 0x002fe80000000002 */
[----:B------:R-:W-:Y:S04]  /*d0d0*/  FADD.FTZ R3, -R3, -RZ ;  /* 0x800000ff03037221 */ /* 0x000fe80000010100 */
[----:B------:R-:W-:Y:S07]  /*d0e0*/  FFMA R126, R2, R3, R2 ;  /* 0x00000003027e7223 */ /* 0x000fee0000000002 */
.L_x_295:
[----:B------:R-:W-:Y:S05]  /*d0f0*/  BSYNC.RECONVERGENT B1 ;  /* 0x0000000000017941 */ /* 0x000fea0003800200 */
.L_x_293:
        /* <DEDUP_REMOVED lines=11> */
.L_x_297:
[----:B------:R-:W1:Y:S02]  /*d1b0*/  MUFU.RCP R2, R97 ;  /* 0x0000006100027308 */ /* 0x000e640000001000 */
[----:B-1----:R-:W-:Y:S04]  /*d1c0*/  FFMA R3, R97, R2, -1 ;  /* 0xbf80000061037423 */ /* 0x002fe80000000002 */
[----:B------:R-:W-:Y:S04]  /*d1d0*/  FADD.FTZ R3, -R3, -RZ ;  /* 0x800000ff03037221 */ /* 0x000fe80000010100 */
[----:B------:R-:W-:Y:S07]  /*d1e0*/  FFMA R97, R2, R3, R2 ;  /* 0x0000000302617223 */ /* 0x000fee0000000002 */
.L_x_298:
[----:B------:R-:W-:Y:S05]  /*d1f0*/  BSYNC.RECONVERGENT B1 ;  /* 0x0000000000017941 */ /* 0x000fea0003800200 */
.L_x_296:
        /* <DEDUP_REMOVED lines=11> */
.L_x_300:
[----:B------:R-:W1:Y:S02]  /*d2b0*/  MUFU.RCP R2, R112 ;  /* 0x0000007000027308 */ /* 0x000e640000001000 */
[----:B-1----:R-:W-:Y:S04]  /*d2c0*/  FFMA R3, R112, R2, -1 ;  /* 0xbf80000070037423 */ /* 0x002fe80000000002 */
[----:B------:R-:W-:Y:S04]  /*d2d0*/  FADD.FTZ R3, -R3, -RZ ;  /* 0x800000ff03037221 */ /* 0x000fe80000010100 */
[----:B------:R-:W-:Y:S07]  /*d2e0*/  FFMA R112, R2, R3, R2 ;  /* 0x0000000302707223 */ /* 0x000fee0000000002 */
.L_x_301:
[----:B------:R-:W-:Y:S05]  /*d2f0*/  BSYNC.RECONVERGENT B1 ;  /* 0x0000000000017941 */ /* 0x000fea0003800200 */
.L_x_299:
        /* <DEDUP_REMOVED lines=11> */
.L_x_303:
[----:B------:R-:W1:Y:S02]  /*d3b0*/  MUFU.RCP R2, R124 ;  /* 0x0000007c00027308 */ /* 0x000e640000001000 */
[----:B-1----:R-:W-:Y:S04]  /*d3c0*/  FFMA R3, R124, R2, -1 ;  /* 0xbf8000007c037423 */ /* 0x002fe80000000002 */
[----:B------:R-:W-:Y:S04]  /*d3d0*/  FADD.FTZ R3, -R3, -RZ ;  /* 0x800000ff03037221 */ /* 0x000fe80000010100 */
[----:B------:R-:W-:Y:S07]  /*d3e0*/  FFMA R124, R2, R3, R2 ;  /* 0x00000003027c7223 */ /* 0x000fee0000000002 */
.L_x_304:
[----:B------:R-:W-:Y:S05]  /*d3f0*/  BSYNC.RECONVERGENT B1 ;  /* 0x0000000000017941 */ /* 0x000fea0003800200 */
.L_x_302:
        /* <DEDUP_REMOVED lines=11> */
.L_x_306:
[----:B------:R-:W1:Y:S02]  /*d4b0*/  MUFU.RCP R2, R127 ;  /* 0x0000007f00027308 */ /* 0x000e640000001000 */
[----:B-1----:R-:W-:Y:S04]  /*d4c0*/  FFMA R3, R127, R2, -1 ;  /* 0xbf8000007f037423 */ /* 0x002fe80000000002 */
[----:B------:R-:W-:Y:S04]  /*d4d0*/  FADD.FTZ R3, -R3, -RZ ;  /* 0x800000ff03037221 */ /* 0x000fe80000010100 */
[----:B------:R-:W-:Y:S07]  /*d4e0*/  FFMA R127, R2, R3, R2 ;  /* 0x00000003027f7223 */ /* 0x000fee0000000002 */
.L_x_307:
[----:B------:R-:W-:Y:S05]  /*d4f0*/  BSYNC.RECONVERGENT B1 ;  /* 0x0000000000017941 */ /* 0x000fea0003800200 */
.L_x_305:
        /* <DEDUP_REMOVED lines=11> */
.L_x_309:
[----:B------:R-:W1:Y:S02]  /*d5b0*/  MUFU.RCP R2, R128 ;  /* 0x0000008000027308 */ /* 0x000e640000001000 */
[----:B-1----:R-:W-:Y:S04]  /*d5c0*/  FFMA R3, R128, R2, -1 ;  /* 0xbf80000080037423 */ /* 0x002fe80000000002 */
[----:B------:R-:W-:Y:S04]  /*d5d0*/  FADD.FTZ R3, -R3, -RZ ;  /* 0x800000ff03037221 */ /* 0x000fe80000010100 */
[----:B------:R-:W-:Y:S07]  /*d5e0*/  FFMA R2, R2, R3, R2 ;  /* 0x0000000302027223 */ /* 0x000fee0000000002 */
.L_x_310:
[----:B------:R-:W-:Y:S05]  /*d5f0*/  BSYNC.RECONVERGENT B1 ;  /* 0x0000000000017941 */ /* 0x000fea0003800200 */
.L_x_308:
[----:B------:R-:W2:Y:S01]  /*d600*/  LDL R143, [R1+0x28] ;  /* 0x00002800018f7983 */ /* 0x000ea20000100800 */
[----:B------:R-:W-:Y:S01]  /*d610*/  FMUL R132, R10, R86 ;  /* 0x000000560a847220 */ /* 0x000fe20000400000 */
[----:B------:R-:W-:Y:S01]  /*d620*/  FMUL R140, R0, R129 ;  /* 0x00000081008c7220 */ /* 0x000fe20000400000 */
[----:B------:R-:W-:Y:S02]  /*d630*/  FMUL R86, R27, R95 ;  /* 0x0000005f1b567220 */ /* 0x000fe40000400000 */
[----:B------:R-:W3:Y:S01]  /*d640*/  LDL R141, [R1+0x10] ;  /* 0x00001000018d7983 */ /* 0x000ee20000100800 */
[----:B------:R-:W-:Y:S01]  /*d650*/  FMUL R27, R46, R115 ;  /* 0x000000732e1b7220 */ /* 0x000fe20000400000 */
[----:B------:R-:W-:Y:S01]  /*d660*/  FMUL R0, R51, R82 ;  /* 0x0000005233007220 */ /* 0x000fe20000400000 */
[----:B------:R-:W-:Y:S01]  /*d670*/  FMUL R3, R67, R2 ;  /* 0x0000000243037220 */ /* 0x000fe20000400000 */
[----:B------:R-:W1:Y:S01]  /*d680*/  S2R R142, SR_TID.X ;  /* 0x00000000008e7919 */ /* 0x000e620000002100 */
[----:B------:R-:W-:Y:S02]  /*d690*/  HFMA2 R2, -RZ, RZ, 0, 9.5367431640625e-07 ;  /* 0x00000010ff027431 */ /* 0x000fe400000001ff */
[----:B------:R-:W-:Y:S01]  /*d6a0*/  FMUL R134, R6, R69 ;  /* 0x0000004506867220 */ /* 0x000fe20000400000 */
[----:B------:R-:W-:Y:S01]  /*d6b0*/  F2FP.F16.F32.PACK_AB R27, R0, R27 ;  /* 0x0000001b001b723e */ /* 0x000fe200000000ff */
[----:B------:R-:W-:Y:S01]  /*d6c0*/  FMUL R6, R13, R88 ;  /* 0x000000580d067220 */ /* 0x000fe20000400000 */
[----:B------:R-:W-:Y:S01]  /*d6d0*/  MOV R0, UR54 ;  /* 0x0000003600007c02 */ /* 0x000fe20008000f00 */
[----:B------:R-:W-:Y:S01]  /*d6e0*/  FMUL R129, R16, R73 ;  /* 0x0000004910817220 */ /* 0x000fe20000400000 */
[----:B------:R-:W-:Y:S01]  /*d6f0*/  FMUL R16, R56, R123 ;  /* 0x0000007b38107220 */ /* 0x000fe20000400000 */
[----:B------:R-:W-:Y:S01]  /*d700*/  FMUL R13, R57, R125 ;  /* 0x0000007d390d7220 */ /* 0x000fe20000400000 */
[----:B------:R-:W-:Y:S01]  /*d710*/  FMUL R139, R174, R64 ;  /* 0x00000040ae8b7220 */ /* 0x000fe20000400000 */
[----:B------:R-:W-:Y:S01]  /*d720*/  FMUL R138, R175, R84 ;  /* 0x00000054af8a7220 */ /* 0x000fe20000400000 */
[----:B------:R-:W-:Y:S01]  /*d730*/  FMUL R137, R7, R65 ;  /* 0x0000004107897220 */ /* 0x000fe20000400000 */
[----:B------:R-:W-:Y:S01]  /*d740*/  FMUL R136, R4, R66 ;  /* 0x0000004204887220 */ /* 0x000fe20000400000 */
[----:B------:R-:W-:Y:S01]  /*d750*/  F2FP.F16.F32.PACK_AB R16, R13, R16 ;  /* 0x000000100d10723e */ /* 0x000fe200000000ff */
[----:B------:R-:W-:Y:S01]  /*d760*/  FMUL R135, R5, R68 ;  /* 0x0000004405877220 */ /* 0x000fe20000400000 */
[----:B------:R-:W-:Y:S01]  /*d770*/  FMUL R11, R11, R70 ;  /* 0x000000460b0b7220 */ /* 0x000fe20000400000 */
[----:B------:R-:W-:Y:S01]  /*d780*/  FMUL R128, R17, R91 ;  /* 0x0000005b11807220 */ /* 0x000fe20000400000 */
[----:B------:R-:W-:Y:S01]  /*d790*/  FMUL R91, R18, R92 ;  /* 0x0000005c125b7220 */ /* 0x000fe20000400000 */
[----:B------:R-:W-:Y:S01]  /*d7a0*/  FMUL R131, R12, R72 ;  /* 0x000000480c837220 */ /* 0x000fe20000400000 */
[----:B------:R-:W-:Y:S01]  /*d7b0*/  F2FP.F16.F32.PACK_AB R10, R135, R136 ;  /* 0x00000088870a723e */ /* 0x000fe200000000ff */
[----:B------:R-:W-:Y:S01]  /*d7c0*/  FMUL R130, R14, R89 ;  /* 0x000000590e827220 */ /* 0x000fe20000400000 */
[----:B------:R-:W-:Y:S01]  /*d7d0*/  F2FP.F16.F32.PACK_AB R11, R11, R134 ;  /* 0x000000860b0b723e */ /* 0x000fe200000000ff */
[----:B------:R-:W-:Y:S01]  /*d7e0*/  FMUL R18, R58, R126 ;  /* 0x0000007e3a127220 */ /* 0x000fe20000400000 */
[----:B------:R-:W-:Y:S01]  /*d7f0*/  F2FP.F16.F32.PACK_AB R6, R6, R131 ;  /* 0x000000830606723e */ /* 0x000fe200000000ff */
        /* <DEDUP_REMOVED lines=8> */
[----:B-1----:R-:W-:Y:S01]  /*d880*/  LOP3.LUT R142, R142, 0x1, RZ, 0xc0, !PT ;  /* 0x000000018e8e7812 */ /* 0x002fe200078ec0ff */
[----:B------:R-:W-:Y:S01]  /*d890*/  FMUL R7, R19, R90 ;  /* 0x0000005a13077220 */ /* 0x000fe20000400000 */
[----:B------:R-:W-:Y:S01]  /*d8a0*/  F2FP.F16.F32.PACK_AB R17, R17, R18 ;  /* 0x000000121111723e */ /* 0x000fe200000000ff */
[----:B------:R-:W-:Y:S01]  /*d8b0*/  FMUL R90, R23, R74 ;  /* 0x0000004a175a7220 */ /* 0x000fe20000400000 */
[----:B------:R-:W-:Y:S01]  /*d8c0*/  ISETP.NE.U32.AND P0, PT, R142, 0x1, PT ;  /* 0x000000018e00780c */ /* 0x000fe20003f05070 */
[----:B------:R-:W-:Y:S01]  /*d8d0*/  FMUL R23, R54, R121 ;  /* 0x0000007936177220 */ /* 0x000fe20000400000 */
[----:B------:R-:W-:Y:S01]  /*d8e0*/  F2FP.F16.F32.PACK_AB R18, R12, R14 ;  /* 0x0000000e0c12723e */ /* 0x000fe200000000ff */
[----:B------:R-:W-:Y:S01]  /*d8f0*/  FMUL R19, R59, R122 ;  /* 0x0000007a3b137220 */ /* 0x000fe20000400000 */
[----:B------:R-:W-:Y:S01]  /*d900*/  SEL R13, R2, 0xfffffff0, P0 ;  /* 0xfffffff0020d7807 */ /* 0x000fe20000000000 */
[----:B------:R-:W-:Y:S01]  /*d910*/  FMUL R15, R62, R127 ;  /* 0x0000007f3e0f7220 */ /* 0x000fe20000400000 */
[----:B------:R-:W-:Y:S01]  /*d920*/  F2FP.F16.F32.PACK_AB R4, R4, R133 ;  /* 0x000000850404723e */ /* 0x000fe200000000ff */
        /* <DEDUP_REMOVED lines=47> */
[----:B------:R-:W-:Y:S01]  /*dc20*/  F2FP.F16.F32.PACK_AB R24, R24, R65 ;  /* 0x000000411818723e */ /* 0x000fe200000000ff */
[----:B------:R-:W-:Y:S01]  /*dc30*/  BSSY.RECONVERGENT B0, `(.L_x_311) ;  /* 0x0000035000007945 */ /* 0x000fe20003800200 */
[----:B------:R-:W-:Y:S02]  /*dc40*/  F2FP.F16.F32.PACK_AB R25, R25, R64 ;  /* 0x000000401919723e */ /* 0x000fe400000000ff */
[----:B------:R-:W-:Y:S02]  /*dc50*/  F2FP.F16.F32.PACK_AB R26, R26, R43 ;  /* 0x0000002b1a1a723e */ /* 0x000fe400000000ff */
[----:B------:R-:W-:Y:S02]  /*dc60*/  F2FP.F16.F32.PACK_AB R20, R20, R42 ;  /* 0x0000002a1414723e */ /* 0x000fe400000000ff */
[----:B------:R-:W-:Y:S02]  /*dc70*/  F2FP.F16.F32.PACK_AB R21, R21, R41 ;  /* 0x000000291515723e */ /* 0x000fe400000000ff */
[----:B------:R-:W-:Y:S02]  /*dc80*/  F2FP.F16.F32.PACK_AB R22, R22, R40 ;  /* 0x000000281616723e */ /* 0x000fe400000000ff */
[----:B--2---:R-:W-:Y:S04]  /*dc90*/  LEA R0, R0, R143, 0xd ;  /* 0x0000008f00007211 */ /* 0x004fe800078e68ff */
[----:B------:R-:W-:Y:S04]  /*dca0*/  LEA R0, R0, UR42, 0x1 ;  /* 0x0000002a00007c11 */ /* 0x000fe8000f8e08ff */
[-C--:B------:R-:W-:Y:S01]  /*dcb0*/  IADD3 R14, PT, PT, R13, R0.reuse, RZ ;  /* 0x000000000d0e7210 */ /* 0x080fe20007ffe0ff */
[----:B------:R-:W-:Y:S01]  /*dcc0*/  STS.128 [R0+0x400], R8 ;  /* 0x0004000800007388 */ /* 0x000fe20000000c00 */
[C---:B---3--:R-:W-:Y:S02]  /*dcd0*/  LEA R3, R141.reuse, R0, 0x4 ;  /* 0x000000008d037211 */ /* 0x048fe400078e20ff */
[----:B------:R-:W-:Y:S02]  /*dce0*/  IADD3 R2, PT, PT, R0, 0x400, RZ ;  /* 0x0000040000027810 */ /* 0x000fe40007ffe0ff */
[----:B------:R1:W-:Y:S02]  /*dcf0*/  STS.128 [R14+0x400], R4 ;  /* 0x000400040e007388 */ /* 0x0003e40000000c00 */
[C---:B------:R-:W-:Y:S03]  /*dd00*/  LEA R12, R252.reuse, R2, 0x4 ;  /* 0x00000002fc0c7211 */ /* 0x040fe600078e20ff */
[----:B------:R2:W-:Y:S01]  /*dd10*/  STS.128 [R3+0x400], R36 ;  /* 0x0004002403007388 */ /* 0x0005e20000000c00 */
[----:B------:R-:W-:Y:S02]  /*dd20*/  LEA R2, R141, R12, 0x4 ;  /* 0x0000000c8d027211 */ /* 0x000fe400078e20ff */
[----:B------:R-:W3:Y:S01]  /*dd30*/  S2R R141, SR_TID.X ;  /* 0x00000000008d7919 */ /* 0x000ee20000002100 */
[C---:B-1----:R-:W-:Y:S02]  /*dd40*/  IADD3 R6, PT, PT, R13.reuse, R3, RZ ;  /* 0x000000030d067210 */ /* 0x042fe40007ffe0ff */
[----:B------:R-:W-:Y:S02]  /*dd50*/  LEA R5, R252, R0, 0x4 ;  /* 0x00000000fc057211 */ /* 0x000fe400078e20ff */
[C---:B------:R-:W-:Y:S01]  /*dd60*/  IADD3 R4, PT, PT, R13.reuse, R12, RZ ;  /* 0x0000000c0d047210 */ /* 0x040fe20007ffe0ff */
[----:B------:R2:W-:Y:S01]  /*dd70*/  STS.128 [R6+0x400], R32 ;  /* 0x0004002006007388 */ /* 0x0005e20000000c00 */
[----:B------:R-:W-:Y:S04]  /*dd80*/  IADD3 R0, PT, PT, R13, R2, RZ ;  /* 0x000000020d007210 */ /* 0x000fe80007ffe0ff */
[----:B------:R2:W-:Y:S01]  /*dd90*/  STS.128 [R5+0x400], R28 ;  /* 0x0004001c05007388 */ /* 0x0005e20000000c00 */
[----:B---3--:R-:W-:Y:S04]  /*dda0*/  LOP3.LUT R141, R141, 0x60, RZ, 0xc0, !PT ;  /* 0x000000608d8d7812 */ /* 0x008fe800078ec0ff */
[----:B------:R2:W-:Y:S01]  /*ddb0*/  STS.128 [R4], R24 ;  /* 0x0000001804007388 */ /* 0x0005e20000000c00 */
[----:B------:R-:W-:Y:S04]  /*ddc0*/  ISETP.NE.AND P0, PT, R141, RZ, PT ;  /* 0x000000ff8d00720c */ /* 0x000fe80003f05270 */
[----:B------:R2:W-:Y:S05]  /*ddd0*/  STS.128 [R2], R20 ;  /* 0x0000001402007388 */ /* 0x0005ea0000000c00 */
[----:B------:R2:W-:Y:S01]  /*dde0*/  STS.128 [R0], R16 ;  /* 0x0000001000007388 */ /* 0x0005e20000000c00 */
[----:B------:R-:W-:Y:S01]  /*ddf0*/  @!PT LDS RZ, [RZ] ;  /* 0x00000000fffff984 */ /* 0x000fe20000000800 */
[----:B------:R-:W-:Y:S01]  /*de00*/  @!PT LDS RZ, [RZ] ;  /* 0x00000000fffff984 */ /* 0x000fe20000000800 */
[----:B------:R-:W-:Y:S01]  /*de10*/  @!PT LDS RZ, [RZ] ;  /* 0x00000000fffff984 */ /* 0x000fe20000000800 */
[----:B------:R-:W-:Y:S01]  /*de20*/  @!PT LDS RZ, [RZ] ;  /* 0x00000000fffff984 */ /* 0x000fe20000000800 */
[----:B------:R1:W-:Y:S06]  /*de30*/  MEMBAR.ALL.CTA ;  /* 0x0000000000007992 */ /* 0x0003ec0000008000 */
[----:B-1----:R-:W1:Y:S02]  /*de40*/  FENCE.VIEW.ASYNC.S ;  /* 0x00000000000073c6 */ /* 0x002e640000000000 */
[----:B-1----:R-:W-:Y:S06]  /*de50*/  BAR.SYNC.DEFER_BLOCKING 0x1, 0x80 ;  /* 0x0042000000007b1d */ /* 0x002fec0000010000 */
[----:B------:R-:W-:Y:S05]  /*de60*/  @P0 BRA `(.L_x_312) ;  /* 0x0000000000440947 */ /* 0x000fea0003800000 */
[----:B------:R-:W-:Y:S01]  /*de70*/  UIADD3 UR8, UP0, UPT, UR58, 0x680, URZ ;  /* 0x000006803a087890 */ /* 0x000fe2000ff1e0ff */
[----:B------:R-:W3:Y:S01]  /*de80*/  LDL R41, [R1+0x2c] ;  /* 0x00002c0001297983 */ /* 0x000ee20000100800 */
[----:B------:R-:W-:Y:S01]  /*de90*/  ULEA UR4, UR54, UR42, 0xe ;  /* 0x0000002a36047291 */ /* 0x000fe2000f8e70ff */
[----:B------:R-:W-:Y:S01]  /*dea0*/  PLOP3.LUT P0, PT, PT, PT, PT, 0x80, 0x8 ;  /* 0x000000000008781c */ /* 0x000fe20003f0f070 */
[----:B------:R-:W-:Y:S01]  /*deb0*/  UIADD3.X UR9, UPT, UPT, URZ, UR59, URZ, UP0, !UPT ;  /* 0x0000003bff097290 */ /* 0x000fe200087fe4ff */
[----:B------:R-:W2:Y:S01]  /*dec0*/  LDL R40, [R1+0x34] ;  /* 0x0000340001287983 */ /* 0x000ea20000100800 */
[----:B------:R-:W-:Y:S01]  /*ded0*/  UIADD3 UR4, UPT, UPT, UR4, 0x400, URZ ;  /* 0x0000040004047890 */ /* 0x000fe2000fffe0ff */
[----:B---3--:R-:W-:Y:S01]  /*dee0*/  R2UR UR6, R41 ;  /* 0x00000000290672ca */ /* 0x008fe200000e0000 */
[----:B--2---:R-:W-:Y:S11]  /*def0*/  IMAD.IADD R0, R40, 0x1, R171 ;  /* 0x0000000128007824 */ /* 0x004ff600078e02ab */
[----:B------:R-:W-:Y:S03]  /*df00*/  @!UPT UIADD3 URZ, UPT, UPT, URZ, URZ, URZ ;  /* 0x000000fffffff290 */ /* 0x000fe6000fffe0ff */
.L_x_313:
[----:B------:R-:W-:Y:S02]  /*df10*/  PLOP3.LUT P1, PT, P1, P0, PT, 0xf2, 0x2f ;  /* 0x00000000002f781c */ /* 0x000fe40000f21e72 */
[----:B------:R-:W-:Y:S01]  /*df20*/  @P0 R2UR P1, UR5, R0 ;  /* 0x00000000000502ca */ /* 0x000fe20000020000 */
[----:B------:R-:W-:Y:S07]  /*df30*/  UMOV UR7, UR36 ;  /* 0x0000002400077c82 */ /* 0x000fee0008000000 */
[----:B------:R-:W-:Y:S05]  /*df40*/  @P0 PLOP3.LUT P0, PT, P1, PT, PT, 0x80, 0x8 ;  /* 0x000000000008081c */ /* 0x000fea0000f0f070 */
[----:B------:R1:W-:Y:S08]  /*df50*/  UTMASTG.3D [UR4], [UR8] ;  /* 0x00000004080073b5 */ /* 0x0003f00008010000 */
[----:B-1----:R-:W-:Y:S05]  /*df60*/  @P0 BRA.U.ANY `(.L_x_313) ;  /* 0xfffffffd00e80947 */ /* 0x002fea000393ffff */
[----:B------:R0:W-:Y:S02]  /*df70*/  UTMACMDFLUSH ;  /* 0x00000000000079b7 */ /* 0x0001e40000000000 */
.L_x_312:
[----:B------:R-:W-:Y:S05]  /*df80*/  BSYNC.RECONVERGENT B0 ;  /* 0x0000000000007941 */ /* 0x000fea0003800200 */
.L_x_311:
[----:B------:R-:W-:Y:S01]  /*df90*/  UIADD3 UR54, UPT, UPT, UR54, 0x1, URZ ;  /* 0x0000000136367890 */ /* 0x000fe2000fffe0ff */
[----:B--2---:R-:W1:Y:S01]  /*dfa0*/  S2R R0, SR_TID.X ;  /* 0x0000000000007919 */ /* 0x004e620000002100 */
[----:B------:R-:W-:Y:S02]  /*dfb0*/  BSSY.RECONVERGENT B0, `(.L_x_314) ;  /* 0x000000a000007945 */ /* 0x000fe40003800200 */
[----:B------:R-:W-:Y:S04]  /*dfc0*/  UISETP.NE.AND UP0, UPT, UR54, 0x4, UPT ;  /* 0x000000043600788c */ /* 0x000fe8000bf05270 */
[----:B------:R-:W-:Y:S02]  /*dfd0*/  USEL UR4, URZ, 0x1, UP0 ;  /* 0x00000001ff047887 */ /* 0x000fe40008000000 */
[----:B------:R-:W-:Y:S02]  /*dfe0*/  USEL UR54, UR54, URZ, UP0 ;  /* 0x000000ff36367287 */ /* 0x000fe40008000000 */
[----:B------:R-:W-:Y:S01]  /*dff0*/  ULOP3.LUT UR56, UR56, UR4, URZ, 0x3c, !UPT ;  /* 0x0000000438387292 */ /* 0x000fe2000f8e3cff */
[----:B-1----:R-:W-:Y:S04]  /*e000*/  LOP3.LUT R0, R0, 0x60, RZ, 0xc0, !PT ;  /* 0x0000006000007812 */ /* 0x002fe800078ec0ff */
[----:B------:R-:W-:Y:S11]  /*e010*/  ISETP.NE.AND P0, PT, R0, RZ, PT ;  /* 0x000000ff0000720c */ /* 0x000ff60003f05270 */
[----:B------:R-:W-:Y:S02]  /*e020*/  @!UPT UIADD3 URZ, UPT, UPT, URZ, URZ, URZ ;  /* 0x000000fffffff290 */ /* 0x000fe4000fffe0ff */
[----:B------:R-:W-:Y:S05]  /*e030*/  @P0 BRA `(.L_x_315) ;  /* 0x0000000000040947 */ /* 0x000fea0003800000 */
[----:B------:R-:W-:Y:S04]  /*e040*/  DEPBAR.LE SB0, 0x1 ;  /* 0x000080400000791a */ /* 0x000fe80000000000 */
.L_x_315:
[----:B------:R-:W-:Y:S05]  /*e050*/  BSYNC.RECONVERGENT B0 ;  /* 0x0000000000007941 */ /* 0x000fea0003800200 */
.L_x_314:
[----:B------:R-:W2:Y:S01]  /*e060*/  LDL R2, [R1+0x20] ;  /* 0x0000200001027983 */ /* 0x000ea20000100800 */
[----:B------:R-:W-:Y:S03]  /*e070*/  BSSY.RECONVERGENT B0, `(.L_x_316) ;  /* 0x0000013000007945 */ /* 0x000fe60003800200 */
[----:B------:R-:W3:Y:S01]  /*e080*/  LDL.LU R0, [R1+0x14] ;  /* 0x0000140001007983 */ /* 0x000ee20000300800 */
[----:B------:R-:W-:Y:S01]  /*e090*/  BAR.SYNC.DEFER_BLOCKING 0x1, 0x80 ;  /* 0x0042000000007b1d */ /* 0x000fe20000010000 */
[----:B---3--:R-:W-:Y:S01]  /*e0a0*/  VIADD R0, R0, 0x1 ;  /* 0x0000000100007836 */ /* 0x008fe20000000000 */
[----:B--2---:R-:W-:Y:S04]  /*e0b0*/  ISETP.NE.AND P3, PT, R2, RZ, PT ;  /* 0x000000ff0200720c */ /* 0x004fe80003f65270 */
[----:B------:R1:W-:Y:S01]  /*e0c0*/  STL [R1+0x14], R0 ;  /* 0x0000140001007387 */ /* 0x0003e20000100800 */
[----:B------:R-:W-:Y:S11]  /*e0d0*/  ISETP.GE.U32.AND P0, PT, R0, 0x2, PT ;  /* 0x000000020000780c */ /* 0x000ff60003f06070 */
[----:B------:R-:W-:Y:S02]  /*e0e0*/  @!UPT UIADD3 URZ, UPT, UPT, URZ, URZ, URZ ;  /* 0x000000fffffff290 */ /* 0x000fe4000fffe0ff */
[----:B------:R-:W-:Y:S05]  /*e0f0*/  @!P0 BRA `(.L_x_317) ;  /* 0x0000000000288947 */ /* 0x000fea0003800000 */
[----:B------:R-:W1:Y:S01]  /*e100*/  LDL.LU R3, [R1+0x18] ;  /* 0x0000180001037983 */ /* 0x000e620000300800 */
[----:B------:R-:W-:Y:S01]  /*e110*/  IMAD.U32 R2, RZ, RZ, UR44 ;  /* 0x0000002cff027e24 */ /* 0x000fe2000f8e00ff */
[C---:B-1----:R-:W-:Y:S05]  /*e120*/  @!P3 LEA R0, R3.reuse, UR42, 0x3 ;  /* 0x0000002a0300bc11 */ /* 0x042fea000f8e18ff */
[----:B------:R-:W-:Y:S05]  /*e130*/  @!P3 VIADD R0, R0, 0x70 ;  /* 0x000000700000b836 */ /* 0x000fea0000000000 */
[----:B------:R-:W-:Y:S04]  /*e140*/  @!P3 PRMT R0, R2, 0x654, R0 ;  /* 0x000006540200b816 */ /* 0x000fe80000000000 */
[----:B------:R1:W-:Y:S02]  /*e150*/  @!P3 SYNCS.ARRIVE.TRANS64.RED.A1T0 RZ, [R0+URZ], RZ ;  /* 0x000000ff00ffb9a7 */ /* 0x0003e400081004ff */
[----:B-1----:R-:W-:Y:S05]  /*e160*/  VIADD R0, R3, 0x1 ;  /* 0x0000000103007836 */ /* 0x002fea0000000000 */
[C---:B------:R-:W-:Y:S04]  /*e170*/  ISETP.NE.AND P0, PT, R0.reuse, 0x4, PT ;  /* 0x000000040000780c */ /* 0x040fe80003f05270 */
[----:B------:R-:W-:Y:S05]  /*e180*/  SEL R0, R0, RZ, P0 ;  /* 0x000000ff00007207 */ /* 0x000fea0000000000 */
[----:B------:R2:W-:Y:S04]  /*e190*/  STL [R1+0x18], R0 ;  /* 0x0000180001007387 */ /* 0x0005e80000100800 */
.L_x_317:
[----:B------:R-:W-:Y:S05]  /*e1a0*/  BSYNC.RECONVERGENT B0 ;  /* 0x0000000000007941 */ /* 0x000fea0003800200 */
.L_x_316:
[C---:B------:R-:W-:Y:S01]  /*e1b0*/  ISETP.EQ.OR P2, PT, R152.reuse, 0x3, P3 ;  /* 0x000000039800780c */ /* 0x040fe20001f42670 */
[----:B------:R-:W-:Y:S01]  /*e1c0*/  VIADD R152, R152, 0x1 ;  /* 0x0000000198987836 */ /* 0x000fe20000000000 */
[----:B------:R-:W-:Y:S04]  /*e1d0*/  SEL R222, R222, 0x1, P3 ;  /* 0x00000001dede7807 */ /* 0x000fe80001800000 */
[----:B------:R-:W-:Y:S07]  /*e1e0*/  ISETP.NE.AND P0, PT, R152, 0x4, PT ;  /* 0x000000049800780c */ /* 0x000fee0003f05270 */
[----:B------:R-:W-:Y:S02]  /*e1f0*/  @!P2 LEA R2, R221, UR42, 0x3 ;  /* 0x0000002add02ac11 */ /* 0x000fe4000f8e18ff */
[----:B-12---:R-:W-:Y:S04]  /*e200*/  @!P2 SHF.L.U32 R0, R223, 0x1f, RZ ;  /* 0x0000001fdf00a819 */ /* 0x006fe800000006ff */
[----:B------:R-:W1:Y:S02]  /*e210*/  @!P2 SYNCS.PHASECHK.TRANS64.TRYWAIT P1, [R2+URZ+0x50], R0 ;  /* 0x000050000200a5a7 */ /* 0x000e6400080211ff */
[----:B-1----:R-:W-:Y:S01]  /*e220*/  @!P2 SEL R222, RZ, 0x1, !P1 ;  /* 0x00000001ffdea807 */ /* 0x002fe20004800000 */
[----:B------:R-:W-:Y:S06]  /*e230*/  @P0 BRA `(.L_x_318) ;  /* 0xffffff8000380947 */ /* 0x000fec000383ffff */
[----:B------:R-:W2:Y:S04]  /*e240*/  LDL.LU.64 R4, [R1+0x40] ;  /* 0x0000400001047983 */ /* 0x000ea80000300a00 */
[----:B------:R-:W2:Y:S01]  /*e250*/  LDL.LU.64 R6, [R1+0x48] ;  /* 0x0000480001067983 */ /* 0x000ea20000300a00 */
[----:B------:R-:W-:Y:S02]  /*e260*/  UISETP.NE.AND UP0, UPT, UR57, 0x2, UPT ;  /* 0x000000023900788c */ /* 0x000fe4000bf05270 */
[----:B------:R-:W-:Y:S02]  /*e270*/  UIADD3 UR45, UPT, UPT, UR50, UR38, URZ ;  /* 0x00000026322d7290 */ /* 0x000fe4000fffe0ff */
[----:B------:R-:W-:Y:S02]  /*e280*/  USEL UR4, URZ, 0x1, UP0 ;  /* 0x00000001ff047887 */ /* 0x000fe40008000000 */
[----:B------:R-:W-:-:S02]  /*e290*/  UIADD3 UR48, UPT, UPT, UR51, UR39, URZ ;  /* 0x0000002733307290 */ /* 0x000fc4000fffe0ff */
[----:B------:R-:W-:Y:S02]  /*e2a0*/  UIADD3 UR53, UPT, UPT, UR53, 0x4, URZ ;  /* 0x0000000435357890 */ /* 0x000fe4000fffe0ff */
[----:B------:R-:W-:Y:S02]  /*e2b0*/  USEL UR57, UR57, URZ, UP0 ;  /* 0x000000ff39397287 */ /* 0x000fe40008000000 */
[----:B------:R-:W-:Y:S01]  /*e2c0*/  ULOP3.LUT UR55, UR55, UR4, URZ, 0x3c, !UPT ;  /* 0x0000000437377292 */ /* 0x000fe2000f8e3cff */
[----:B------:R-:W-:Y:S01]  /*e2d0*/  UMOV UR36, UR52 ;  /* 0x0000003400247c82 */ /* 0x000fe20008000000 */
[----:B--2---:R-:W-:-:S13]  /*e2e0*/  LOP3.LUT P0, RZ, R6, 0x1, RZ, 0xc0, !PT ;  /* 0x0000000106ff7812 */ /* 0x004fda000780c0ff */
[----:B------:R-:W-:Y:S05]  /*e2f0*/  @P0 BRA `(.L_x_319) ;  /* 0xffffff7000280947 */ /* 0x000fea000383ffff */
[----:B------:R-:W-:-:S09]  /*e300*/  UISETP.NE.AND UP0, UPT, UR40, URZ, UPT ;  /* 0x000000ff2800728c */ /* 0x000fd2000bf05270 */
[----:B------:R-:W-:Y:S05]  /*e310*/  BRA.U !UP0, `(.L_x_320) ;  /* 0x00000001084c7547 */ /* 0x000fea000b800000 */
[----:B------:R-:W1:Y:S02]  /*e320*/  LDCU.64 UR4, c[0x0][0x890] ;  /* 0x00011200ff0477ac */ /* 0x000e640008000a00 */
[----:B-1----:R-:W-:-:S04]  /*e330*/  UISETP.NE.U32.AND UP0, UPT, UR4, URZ, UPT ;  /* 0x000000ff0400728c */ /* 0x002fc8000bf05070 */
[----:B------:R-:W-:-:S09]  /*e340*/  UISETP.NE.AND.EX UP0, UPT, UR5, URZ, UPT, UP0 ;  /* 0x000000ff0500728c */ /* 0x000fd2000bf05300 */
[----:B------:R-:W-:Y:S05]  /*e350*/  BRA.U UP0, `(.L_x_321) ;  /* 0x00000001000c7547 */ /* 0x000fea000b800000 */
[----:B------:R-:W-:-:S13]  /*e360*/  FSETP.NEU.AND P0, PT, R176, RZ, PT ;  /* 0x000000ffb000720b */ /* 0x000fda0003f0d000 */
[----:B------:R-:W-:Y:S05]  /*e370*/  @!P0 EXIT ;  /* 0x000000000000894d */ /* 0x000fea0003800000 */
[----:B------:R-:W-:Y:S05]  /*e380*/  BRA `(.L_x_320) ;  /* 0x0000000000307947 */ /* 0x000fea0003800000 */
.L_x_321:
[----:B------:R-:W2:Y:S01]  /*e390*/  LDL.LU R0, [R1+0x50] ;  /* 0x0000500001007983 */ /* 0x000ea20000300800 */
[----:B------:R-:W-:Y:S01]  /*e3a0*/  BSSY.RECONVERGENT B0, `(.L_x_320) ;  /* 0x000000a000007945 */ /* 0x000fe20003800200 */
[----:B--2---:R-:W-:-:S13]  /*e3b0*/  ISETP.NE.AND P0, PT, R0, RZ, PT ;  /* 0x000000ff0000720c */ /* 0x004fda0003f05270 */
[----:B------:R-:W-:Y:S05]  /*e3c0*/  @P0 BRA `(.L_x_322) ;  /* 0x0000000000140947 */ /* 0x000fea0003800000 */
[----:B------:R-:W1:Y:S02]  /*e3d0*/  LDCU.64 UR4, c[0x0][0x888] ;  /* 0x00011100ff0477ac */ /* 0x000e640008000a00 */
[----:B-1----:R-:W-:-:S04]  /*e3e0*/  ISETP.NE.U32.AND P0, PT, RZ, UR4, PT ;  /* 0x00000004ff007c0c */ /* 0x002fc8000bf05070 */
[----:B------:R-:W-:-:S13]  /*e3f0*/  ISETP.NE.AND.EX P0, PT, RZ, UR5, PT, P0 ;  /* 0x00000005ff007c0c */ /* 0x000fda000bf05300 */
[----:B------:R-:W-:Y:S05]  /*e400*/  @!P0 EXIT ;  /* 0x000000000000894d */ /* 0x000fea0003800000 */
[----:B------:R-:W-:Y:S05]  /*e410*/  BRA `(.L_x_323) ;  /* 0x0000000000087947 */ /* 0x000fea0003800000 */
.L_x_322:
[----:B------:R-:W-:-:S13]  /*e420*/  FSETP.NEU.AND P0, PT, R176, RZ, PT ;  /* 0x000000ffb000720b */ /* 0x000fda0003f0d000 */
[----:B------:R-:W-:Y:S05]  /*e430*/  @!P0 EXIT ;  /* 0x000000000000894d */ /* 0x000fea0003800000 */
.L_x_323:
[----:B------:R-:W-:Y:S05]  /*e440*/  BSYNC.RECONVERGENT B0 ;  /* 0x0000000000007941 */ /* 0x000fea0003800200 */
.L_x_320:
[----:B------:R-:W2:Y:S01]  /*e450*/  LDL.LU R0, [R1+0x18] ;  /* 0x0000180001007983 */ /* 0x000ea20000300800 */
[----:B------:R-:W-:-:S04]  /*e460*/  DEPBAR.LE SB0, 0x0 ;  /* 0x000080000000791a */ /* 0x000fc80000000000 */
[----:B--2---:R-:W-:Y:S01]  /*e470*/  LEA R2, R0, UR42, 0x3 ;  /* 0x0000002a00027c11 */ /* 0x004fe2000f8e18ff */
[----:B------:R-:W-:-:S04]  /*e480*/  IMAD.U32 R0, RZ, RZ, UR44 ;  /* 0x0000002cff007e24 */ /* 0x000fc8000f8e00ff */
[----:B------:R-:W-:-:S05]  /*e490*/  VIADD R2, R2, 0x70 ;  /* 0x0000007002027836 */ /* 0x000fca0000000000 */
[----:B------:R-:W-:-:S04]  /*e4a0*/  PRMT R0, R0, 0x654, R2 ;  /* 0x0000065400007816 */ /* 0x000fc80000000002 */
[----:B------:R-:W-:Y:S01]  /*e4b0*/  SYNCS.ARRIVE.TRANS64.RED.A1T0 RZ, [R0+URZ], RZ ;  /* 0x000000ff00ff79a7 */ /* 0x000fe200081004ff */
[----:B------:R-:W-:Y:S05]  /*e4c0*/  EXIT ;  /* 0x000000000000794d */ /* 0x000fea0003800000 */
.L_x_24:
[----:B--2---:R2:W3:Y:S02]  /*e4d0*/  SYNCS.PHASECHK.TRANS64.TRYWAIT P0, [R2+URZ+0xf0], R3 ;  /* 0x0000f003020075a7 */ /* 0x0044e400080011ff */
[----:B---3--:R-:W-:Y:S05]  /*e4e0*/  @!P0 NANOSLEEP.SYNCS 0x989680 ;  /* 0x009896800000895d */ /* 0x008fea0003900000 */
[----:B------:R-:W3:Y:S02]  /*e4f0*/  @!P0 SYNCS.PHASECHK.TRANS64 P0, [R2+URZ+0xf0], R3 ;  /* 0x0000f003020085a7 */ /* 0x000ee400080010ff */
[----:B---3--:R-:W-:Y:S05]  /*e500*/  @!P0 BRA `(.L_x_24) ;  /* 0xfffffffc00f08947 */ /* 0x008fea000383ffff */
[----:B------:R-:W-:Y:S05]  /*e510*/  BRA `(.L_x_324) ;  /* 0xffffff3000dc7947 */ /* 0x000fea000383ffff */
.L_x_27:
[----:B------:R-:W-:-:S07]  /*e520*/  MOV R4, UR33 ;  /* 0x0000002100047c02 */ /* 0x000fce0008000f00 */
.L_x_325:
[----:B-1----:R1:W2:Y:S02]  /*e530*/  SYNCS.PHASECHK.TRANS64.TRYWAIT P0, [R4+URZ+0x28], R2 ;  /* 0x00002802040075a7 */ /* 0x0022a400080011ff */
[----:B--2---:R-:W-:Y:S05]  /*e540*/  @!P0 NANOSLEEP.SYNCS 0x989680 ;  /* 0x009896800000895d */ /* 0x004fea0003900000 */
[----:B------:R-:W2:Y:S02]  /*e550*/  @!P0 SYNCS.PHASECHK.TRANS64 P0, [R4+URZ+0x28], R2 ;  /* 0x00002802040085a7 */ /* 0x000ea400080010ff */
[----:B--2---:R-:W-:Y:S05]  /*e560*/  @!P0 BRA `(.L_x_325) ;  /* 0xfffffffc00f08947 */ /* 0x004fea000383ffff */
[----:B------:R-:W-:Y:S05]  /*e570*/  BRA `(.L_x_26) ;  /* 0xffffff3400307947 */ /* 0x000fea000383ffff */
.L_x_34:
[----:B------:R-:W-:-:S07]  /*e580*/  MOV R4, UR17 ;  /* 0x0000001100047c02 */ /* 0x000fce0008000f00 */
.L_x_326:
[----:B-1----:R1:W2:Y:S02]  /*e590*/  SYNCS.PHASECHK.TRANS64.TRYWAIT P0, [R4+URZ+0x28], R2 ;  /* 0x00002802040075a7 */ /* 0x0022a400080011ff */
[----:B--2---:R-:W-:Y:S05]  /*e5a0*/  @!P0 NANOSLEEP.SYNCS 0x989680 ;  /* 0x009896800000895d */ /* 0x004fea0003900000 */
[----:B------:R-:W2:Y:S02]  /*e5b0*/  @!P0 SYNCS.PHASECHK.TRANS64 P0, [R4+URZ+0x28], R2 ;  /* 0x00002802040085a7 */ /* 0x000ea400080010ff */
[----:B--2---:R-:W-:Y:S05]  /*e5c0*/  @!P0 BRA `(.L_x_326) ;  /* 0xfffffffc00f08947 */ /* 0x004fea000383ffff */
[----:B------:R-:W-:Y:S05]  /*e5d0*/  BRA `(.L_x_33) ;  /* 0xffffff3400ec7947 */ /* 0x000fea000383ffff */
.L_x_39:
[----:B-1----:R1:W2:Y:S02]  /*e5e0*/  SYNCS.PHASECHK.TRANS64.TRYWAIT P0, [R3+URZ+0xa0], R2 ;  /* 0x0000a002030075a7 */ /* 0x0022a400080011ff */
[----:B--2---:R-:W-:Y:S05]  /*e5f0*/  @!P0 NANOSLEEP.SYNCS 0x989680 ;  /* 0x009896800000895d */ /* 0x004fea0003900000 */
[----:B------:R-:W2:Y:S02]  /*e600*/  @!P0 SYNCS.PHASECHK.TRANS64 P0, [R3+URZ+0xa0], R2 ;  /* 0x0000a002030085a7 */ /* 0x000ea400080010ff */
[----:B--2---:R-:W-:Y:S05]  /*e610*/  @!P0 BRA `(.L_x_39) ;  /* 0xfffffffc00f08947 */ /* 0x004fea000383ffff */
[----:B------:R-:W-:Y:S05]  /*e620*/  BRA `(.L_x_327) ;  /* 0xffffff38008c7947 */ /* 0x000fea000383ffff */
.L_x_43:
[----:B------:R-:W-:-:S07]  /*e630*/  MOV R3, UR4 ;  /* 0x0000000400037c02 */ /* 0x000fce0008000f00 */
.L_x_328:
[----:B-1----:R1:W2:Y:S02]  /*e640*/  SYNCS.PHASECHK.TRANS64.TRYWAIT P0, [R3+URZ], R2 ;  /* 0x00000002030075a7 */ /* 0x0022a400080011ff */
[----:B--2---:R-:W-:Y:S05]  /*e650*/  @!P0 NANOSLEEP.SYNCS 0x989680 ;  /* 0x009896800000895d */ /* 0x004fea0003900000 */
[----:B------:R-:W2:Y:S02]  /*e660*/  @!P0 SYNCS.PHASECHK.TRANS64 P0, [R3+URZ], R2 ;  /* 0x00000002030085a7 */ /* 0x000ea400080010ff */
[----:B--2---:R-:W-:Y:S05]  /*e670*/  @!P0 BRA `(.L_x_328) ;  /* 0xfffffffc00f08947 */ /* 0x004fea000383ffff */
[----:B------:R-:W-:Y:S05]  /*e680*/  BRA `(.L_x_329) ;  /* 0xffffff4000107947 */ /* 0x000fea000383ffff */
.L_x_44:
[----:B------:R-:W-:-:S07]  /*e690*/  MOV R3, UR4 ;  /* 0x0000000400037c02 */ /* 0x000fce0008000f00 */
.L_x_330:
[----:B-1----:R1:W2:Y:S02]  /*e6a0*/  SYNCS.PHASECHK.TRANS64.TRYWAIT P0, [R3+URZ], R2 ;  /* 0x00000002030075a7 */ /* 0x0022a400080011ff */
[----:B--2---:R-:W-:Y:S05]  /*e6b0*/  @!P0 NANOSLEEP.SYNCS 0x989680 ;  /* 0x009896800000895d */ /* 0x004fea0003900000 */
[----:B------:R-:W2:Y:S02]  /*e6c0*/  @!P0 SYNCS.PHASECHK.TRANS64 P0, [R3+URZ], R2 ;  /* 0x00000002030085a7 */ /* 0x000ea400080010ff */
[----:B--2---:R-:W-:Y:S05]  /*e6d0*/  @!P0 BRA `(.L_x_330) ;  /* 0xfffffffc00f08947 */ /* 0x004fea000383ffff */
[----:B------:R-:W-:Y:S05]  /*e6e0*/  BRA `(.L_x_331) ;  /* 0xffffff40001c7947 */ /* 0x000fea000383ffff */
.L_x_45:
[----:B------:R-:W-:-:S07]  /*e6f0*/  MOV R3, UR4 ;  /* 0x0000000400037c02 */ /* 0x000fce0008000f00 */
.L_x_332:
[----:B-1----:R1:W2:Y:S02]  /*e700*/  SYNCS.PHASECHK.TRANS64.TRYWAIT P0, [R3+URZ], R2 ;  /* 0x00000002030075a7 */ /* 0x0022a400080011ff */
[----:B--2---:R-:W-:Y:S05]  /*e710*/  @!P0 NANOSLEEP.SYNCS 0x989680 ;  /* 0x009896800000895d */ /* 0x004fea0003900000 */
[----:B------:R-:W2:Y:S02]  /*e720*/  @!P0 SYNCS.PHASECHK.TRANS64 P0, [R3+URZ], R2 ;  /* 0x00000002030085a7 */ /* 0x000ea400080010ff */
[----:B--2---:R-:W-:Y:S05]  /*e730*/  @!P0 BRA `(.L_x_332) ;  /* 0xfffffffc00f08947 */ /* 0x004fea000383ffff */
[----:B------:R-:W-:Y:S05]  /*e740*/  BRA `(.L_x_333) ;  /* 0xffffff4000287947 */ /* 0x000fea000383ffff */
.L_x_46:
[----:B------:R-:W-:-:S07]  /*e750*/  MOV R3, UR4 ;  /* 0x0000000400037c02 */ /* 0x000fce0008000f00 */
.L_x_334:
[----:B-1----:R1:W2:Y:S02]  /*e760*/  SYNCS.PHASECHK.TRANS64.TRYWAIT P0, [R3+URZ], R2 ;  /* 0x00000002030075a7 */ /* 0x0022a400080011ff */
[----:B--2---:R-:W-:Y:S05]  /*e770*/  @!P0 NANOSLEEP.SYNCS 0x989680 ;  /* 0x009896800000895d */ /* 0x004fea0003900000 */
[----:B------:R-:W2:Y:S02]  /*e780*/  @!P0 SYNCS.PHASECHK.TRANS64 P0, [R3+URZ], R2 ;  /* 0x00000002030085a7 */ /* 0x000ea400080010ff */
[----:B--2---:R-:W-:Y:S05]  /*e790*/  @!P0 BRA `(.L_x_334) ;  /* 0xfffffffc00f08947 */ /* 0x004fea000383ffff */
[----:B------:R-:W-:Y:S05]  /*e7a0*/  BRA `(.L_x_335) ;  /* 0xffffff4000347947 */ /* 0x000fea000383ffff */
.L_x_49:
[----:B-1----:R1:W2:Y:S02]  /*e7b0*/  SYNCS.PHASECHK.TRANS64.TRYWAIT P0, [R0+URZ+0xe0], R2 ;  /* 0x0000e002000075a7 */ /* 0x0022a400080011ff */
[----:B--2---:R-:W-:Y:S05]  /*e7c0*/  @!P0 NANOSLEEP.SYNCS 0x989680 ;  /* 0x009896800000895d */ /* 0x004fea0003900000 */
[----:B------:R-:W2:Y:S02]  /*e7d0*/  @!P0 SYNCS.PHASECHK.TRANS64 P0, [R0+URZ+0xe0], R2 ;  /* 0x0000e002000085a7 */ /* 0x000ea400080010ff */
[----:B--2---:R-:W-:Y:S05]  /*e7e0*/  @!P0 BRA `(.L_x_49) ;  /* 0xfffffffc00f08947 */ /* 0x004fea000383ffff */
[----:B------:R-:W-:Y:S05]  /*e7f0*/  BRA `(.L_x_336) ;  /* 0xffffff4000987947 */ /* 0x000fea000383ffff */
.L_x_50:
[----:B------:R-:W-:-:S07]  /*e800*/  MOV R3, UR5 ;  /* 0x0000000500037c02 */ /* 0x000fce0008000f00 */
.L_x_337:
[----:B-1----:R1:W2:Y:S02]  /*e810*/  SYNCS.PHASECHK.TRANS64.TRYWAIT P0, [R3+URZ+0xb0], R2 ;  /* 0x0000b002030075a7 */ /* 0x0022a400080011ff */
[----:B--2---:R-:W-:Y:S05]  /*e820*/  @!P0 NANOSLEEP.SYNCS 0x989680 ;  /* 0x009896800000895d */ /* 0x004fea0003900000 */
[----:B------:R-:W2:Y:S02]  /*e830*/  @!P0 SYNCS.PHASECHK.TRANS64 P0, [R3+URZ+0xb0], R2 ;  /* 0x0000b002030085a7 */ /* 0x000ea400080010ff */
[----:B--2---:R-:W-:Y:S05]  /*e840*/  @!P0 BRA `(.L_x_337) ;  /* 0xfffffffc00f08947 */ /* 0x004fea000383ffff */
[----:B------:R-:W-:Y:S05]  /*e850*/  BRA `(.L_x_338) ;  /* 0xffffff4000a87947 */ /* 0x000fea000383ffff */
.L_x_51:
[----:B-1----:R1:W2:Y:S02]  /*e860*/  SYNCS.PHASECHK.TRANS64.TRYWAIT P1, [R0+URZ+0xa0], R2 ;  /* 0x0000a002000075a7 */ /* 0x0022a400080211ff */
[----:B--2---:R-:W-:Y:S05]  /*e870*/  @!P1 NANOSLEEP.SYNCS 0x989680 ;  /* 0x009896800000995d */ /* 0x004fea0003900000 */
[----:B------:R-:W2:Y:S02]  /*e880*/  @!P1 SYNCS.PHASECHK.TRANS64 P1, [R0+URZ+0xa0], R2 ;  /* 0x0000a002000095a7 */ /* 0x000ea400080210ff */
[----:B--2---:R-:W-:Y:S05]  /*e890*/  @!P1 BRA `(.L_x_51) ;  /* 0xfffffffc00f09947 */ /* 0x004fea000383ffff */
[----:B------:R-:W-:Y:S05]  /*e8a0*/  BRA `(.L_x_339) ;  /* 0xffffff4000d87947 */ /* 0x000fea000383ffff */
.L_x_54:
[----:B------:R-:W-:-:S07]  /*e8b0*/  MOV R2, UR5 ;  /* 0x0000000500027c02 */ /* 0x000fce0008000f00 */
.L_x_340:
[----:B-1----:R1:W2:Y:S02]  /*e8c0*/  SYNCS.PHASECHK.TRANS64.TRYWAIT P0, [R2+URZ+0xb0], R0 ;  /* 0x0000b000020075a7 */ /* 0x0022a400080011ff */
[----:B--2---:R-:W-:Y:S05]  /*e8d0*/  @!P0 NANOSLEEP.SYNCS 0x989680 ;  /* 0x009896800000895d */ /* 0x004fea0003900000 */
[----:B------:R-:W2:Y:S02]  /*e8e0*/  @!P0 SYNCS.PHASECHK.TRANS64 P0, [R2+URZ+0xb0], R0 ;  /* 0x0000b000020085a7 */ /* 0x000ea400080010ff */
[----:B--2---:R-:W-:Y:S05]  /*e8f0*/  @!P0 BRA `(.L_x_340) ;  /* 0xfffffffc00f08947 */ /* 0x004fea000383ffff */
[----:B------:R-:W-:Y:S05]  /*e900*/  BRA `(.L_x_53) ;  /* 0xffffff44002c7947 */ /* 0x000fea000383ffff */
.L_x_63:
[----:B-1----:R-:W-:-:S04]  /*e910*/  MOV R5, UR4 ;  /* 0x0000000400057c02 */ /* 0x002fc80008000f00 */
[----:B------:R1:W2:Y:S03]  /*e920*/  SYNCS.PHASECHK.TRANS64.TRYWAIT P0, [R5+URZ+0x8], R2 ;  /* 0x00000802050075a7 */ /* 0x0002a600080011ff */
[----:B--2---:R-:W-:Y:S05]  /*e930*/  @!P0 NANOSLEEP.SYNCS 0x989680 ;  /* 0x009896800000895d */ /* 0x004fea0003900000 */
[----:B------:R-:W2:Y:S02]  /*e940*/  @!P0 SYNCS.PHASECHK.TRANS64 P0, [R5+URZ+0x8], R2 ;  /* 0x00000802050085a7 */ /* 0x000ea400080010ff */
[----:B--2---:R-:W-:Y:S05]  /*e950*/  @!P0 BRA `(.L_x_63) ;  /* 0xfffffffc00ec8947 */ /* 0x004fea000383ffff */
[----:B------:R-:W-:Y:S05]  /*e960*/  BRA `(.L_x_62) ;  /* 0xffffff4400e07947 */ /* 0x000fea000383ffff */
.L_x_65:
[----:B------:R-:W-:Y:S01]  /*e970*/  BSSY B0, `(.L_x_341) ;  /* 0x0000006000007945 */ /* 0x000fe20003800000 */
[----:B------:R-:W-:-:S07]  /*e980*/  MOV R15, 0xffffffff ;  /* 0xffffffff000f7802 */ /* 0x000fce0000000f00 */
[----:B-1---5:R-:W-:Y:S05]  /*e990*/  WARPSYNC.COLLECTIVE R15, `(.L_x_342) ;  /* 0x000000000f0c7348 */ /* 0x022fea0003c00000 */
[----:B------:R-:W-:Y:S02]  /*e9a0*/  ELECT P6, UR79, PT ;  /* 0x00000000004f782f */ /* 0x000fe400038c0000 */
[----:B------:R-:W-:Y:S01]  /*e9b0*/  MOV R14, UR79 ;  /* 0x0000004f000e7c02 */ /* 0x000fe20008000f00 */
[----:B-1---5:R-:W-:Y:S10]  /*e9c0*/  ENDCOLLECTIVE ;  /* 0x000000000000791b */ /* 0x022ff40003800000 */
.L_x_342:
[----:B------:R-:W-:Y:S05]  /*e9d0*/  BSYNC B0 ;  /* 0x0000000000007941 */ /* 0x000fea0003800000 */
.L_x_341:
[----:B------:R-:W-:Y:S05]  /*e9e0*/  BRA `(.L_x_343) ;  /* 0xffffff4800107947 */ /* 0x000fea000383ffff */
.L_x_67:
[----:B-1----:R-:W-:-:S04]  /*e9f0*/  MOV R2, UR4 ;  /* 0x0000000400027c02 */ /* 0x002fc80008000f00 */
[----:B------:R1:W2:Y:S03]  /*ea00*/  SYNCS.PHASECHK.TRANS64.TRYWAIT P0, [R2+URZ+0x8], R0 ;  /* 0x00000800020075a7 */ /* 0x0002a600080011ff */
[----:B--2---:R-:W-:Y:S05]  /*ea10*/  @!P0 NANOSLEEP.SYNCS 0x989680 ;  /* 0x009896800000895d */ /* 0x004fea0003900000 */
[----:B------:R-:W2:Y:S02]  /*ea20*/  @!P0 SYNCS.PHASECHK.TRANS64 P0, [R2+URZ+0x8], R0 ;  /* 0x00000800020085a7 */ /* 0x000ea400080010ff */
[----:B--2---:R-:W-:Y:S05]  /*ea30*/  @!P0 BRA `(.L_x_67) ;  /* 0xfffffffc00ec8947 */ /* 0x004fea000383ffff */
[----:B------:R-:W-:Y:S05]  /*ea40*/  BRA `(.L_x_66) ;  /* 0xffffff4800147947 */ /* 0x000fea000383ffff */
.L_x_68:
[----:B-1----:R1:W2:Y:S02]  /*ea50*/  SYNCS.PHASECHK.TRANS64.TRYWAIT P0, [R3+URZ+0xa0], R4 ;  /* 0x0000a004030075a7 */ /* 0x0022a400080011ff */
[----:B--2---:R-:W-:Y:S05]  /*ea60*/  @!P0 NANOSLEEP.SYNCS 0x989680 ;  /* 0x009896800000895d */ /* 0x004fea0003900000 */
[----:B------:R-:W2:Y:S02]  /*ea70*/  @!P0 SYNCS.PHASECHK.TRANS64 P0, [R3+URZ+0xa0], R4 ;  /* 0x0000a004030085a7 */ /* 0x000ea400080010ff */
[----:B--2---:R-:W-:Y:S05]  /*ea80*/  @!P0 BRA `(.L_x_68) ;  /* 0xfffffffc00f08947 */ /* 0x004fea000383ffff */
[----:B------:R-:W-:Y:S05]  /*ea90*/  BRA `(.L_x_344) ;  /* 0xffffff4c00047947 */ /* 0x000fea000383ffff */
.L_x_70:
[----:B------:R-:W-:-:S07]  /*eaa0*/  MOV R3, UR7 ;  /* 0x0000000700037c02 */ /* 0x000fce0008000f00 */
.L_x_345:
[----:B-1----:R1:W2:Y:S02]  /*eab0*/  SYNCS.PHASECHK.TRANS64.TRYWAIT P0, [R3+URZ+0xd0], R2 ;  /* 0x0000d002030075a7 */ /* 0x0022a400080011ff */
[----:B--2---:R-:W-:Y:S05]  /*eac0*/  @!P0 NANOSLEEP.SYNCS 0x989680 ;  /* 0x009896800000895d */ /* 0x004fea0003900000 */
[----:B------:R-:W2:Y:S02]  /*ead0*/  @!P0 SYNCS.PHASECHK.TRANS64 P0, [R3+URZ+0xd0], R2 ;  /* 0x0000d002030085a7 */ /* 0x000ea400080010ff */
[----:B--2---:R-:W-:Y:S05]  /*eae0*/  @!P0 BRA `(.L_x_345) ;  /* 0xfffffffc00f08947 */ /* 0x004fea000383ffff */
[----:B------:R-:W-:Y:S05]  /*eaf0*/  BRA `(.L_x_346) ;  /* 0xffffff4c004c7947 */ /* 0x000fea000383ffff */
.L_x_73:
[----:B------:R-:W-:Y:S07]  /*eb00*/  MOV R3, UR6 ;  /* 0x0000000600037c02 */ /* 0x000fee0008000f00 */
.L_x_347:
[----:B-1----:R1:W2:Y:S02]  /*eb10*/  SYNCS.PHASECHK.TRANS64.TRYWAIT P0, [R3+URZ], R2 ;  /* 0x00000002030075a7 */ /* 0x0022a400080011ff */
[----:B--2---:R-:W-:Y:S05]  /*eb20*/  @!P0 NANOSLEEP.SYNCS 0x989680 ;  /* 0x009896800000895d */ /* 0x004fea0003900000 */
[----:B------:R-:W2:Y:S02]  /*eb30*/  @!P0 SYNCS.PHASECHK.TRANS64 P0, [R3+URZ], R2 ;  /* 0x00000002030085a7 */ /* 0x000ea400080010ff */
[----:B--2---:R-:W-:Y:S05]  /*eb40*/  @!P0 BRA `(.L_x_347) ;  /* 0xfffffffc00f08947 */ /* 0x004fea000383ffff */
[----:B------:R-:W-:Y:S05]  /*eb50*/  BRA `(.L_x_72) ;  /* 0xffffff4c00607947 */ /* 0x000fea000383ffff */
.L_x_77:
[----:B------:R-:W-:-:S07]  /*eb60*/  MOV R2, UR6 ;  /* 0x0000000600027c02 */ /* 0x000fce0008000f00 */
.L_x_348:
[----:B-1----:R1:W2:Y:S02]  /*eb70*/  SYNCS.PHASECHK.TRANS64.TRYWAIT P0, [R2+URZ], R0 ;  /* 0x00000000020075a7 */ /* 0x0022a400080011ff */
[----:B--2---:R-:W-:Y:S05]  /*eb80*/  @!P0 NANOSLEEP.SYNCS 0x989680 ;  /* 0x009896800000895d */ /* 0x004fea0003900000 */
[----:B------:R-:W2:Y:S02]  /*eb90*/  @!P0 SYNCS.PHASECHK.TRANS64 P0, [R2+URZ], R0 ;  /* 0x00000000020085a7 */ /* 0x000ea400080010ff */
[----:B--2---:R-:W-:Y:S05]  /*eba0*/  @!P0 BRA `(.L_x_348) ;  /* 0xfffffffc00f08947 */ /* 0x004fea000383ffff */
[----:B------:R-:W-:Y:S05]  /*ebb0*/  BRA `(.L_x_349) ;  /* 0xffffff5000587947 */ /* 0x000fea000383ffff */
.L_x_80:
[----:B------:R-:W-:-:S07]  /*ebc0*/  MOV R0, UR5 ;  /* 0x0000000500007c02 */ /* 0x000fce0008000f00 */
.L_x_350:
[----:B-1----:R1:W2:Y:S02]  /*ebd0*/  SYNCS.PHASECHK.TRANS64.TRYWAIT P1, [R0+URZ+0x100], R2 ;  /* 0x00010002000075a7 */ /* 0x0022a400080211ff */
[----:B--2---:R-:W-:Y:S05]  /*ebe0*/  @!P1 NANOSLEEP.SYNCS 0x989680 ;  /* 0x009896800000995d */ /* 0x004fea0003900000 */
[----:B------:R-:W2:Y:S02]  /*ebf0*/  @!P1 SYNCS.PHASECHK.TRANS64 P1, [R0+URZ+0x100], R2 ;  /* 0x00010002000095a7 */ /* 0x000ea400080210ff */
[----:B--2---:R-:W-:Y:S05]  /*ec00*/  @!P1 BRA `(.L_x_350) ;  /* 0xfffffffc00f09947 */ /* 0x004fea000383ffff */
[----:B------:R-:W-:Y:S05]  /*ec10*/  BRA `(.L_x_351) ;  /* 0xffffff5000a47947 */ /* 0x000fea000383ffff */
.L_x_85:
[----:B---3--:R3:W4:Y:S02]  /*ec20*/  SYNCS.PHASECHK.TRANS64.TRYWAIT P0, [R2+URZ+0xa0], R0 ;  /* 0x0000a000020075a7 */ /* 0x00872400080011ff */
[----:B----4-:R-:W-:Y:S05]  /*ec30*/  @!P0 NANOSLEEP.SYNCS 0x989680 ;  /* 0x009896800000895d */ /* 0x010fea0003900000 */
[----:B------:R-:W4:Y:S02]  /*ec40*/  @!P0 SYNCS.PHASECHK.TRANS64 P0, [R2+URZ+0xa0], R0 ;  /* 0x0000a000020085a7 */ /* 0x000f2400080010ff */
[----:B----4-:R-:W-:Y:S05]  /*ec50*/  @!P0 BRA `(.L_x_85) ;  /* 0xfffffffc00f08947 */ /* 0x010fea000383ffff */
[----:B------:R-:W-:Y:S05]  /*ec60*/  BRA `(.L_x_352) ;  /* 0xffffff5400e47947 */ /* 0x000fea000383ffff */
.L_x_88:
[----:B------:R-:W-:Y:S07]  /*ec70*/  MOV R3, UR29 ;  /* 0x0000001d00037c02 */ /* 0x000fee0008000f00 */
.L_x_353:
[----:B-1----:R1:W3:Y:S02]  /*ec80*/  SYNCS.PHASECHK.TRANS64.TRYWAIT P1, [R3+URZ+0x98], R0 ;  /* 0x00009800030075a7 */ /* 0x0022e400080211ff */
[----:B---3--:R-:W-:Y:S05]  /*ec90*/  @!P1 NANOSLEEP.SYNCS 0x989680 ;  /* 0x009896800000995d */ /* 0x008fea0003900000 */
[----:B------:R-:W3:Y:S02]  /*eca0*/  @!P1 SYNCS.PHASECHK.TRANS64 P1, [R3+URZ+0x98], R0 ;  /* 0x00009800030095a7 */ /* 0x000ee400080210ff */
[----:B---3--:R-:W-:Y:S05]  /*ecb0*/  @!P1 BRA `(.L_x_353) ;  /* 0xfffffffc00f09947 */ /* 0x008fea000383ffff */
[----:B------:R-:W-:Y:S05]  /*ecc0*/  BRA `(.L_x_87) ;  /* 0xffffff5c004c7947 */ /* 0x000fea000383ffff */
.L_x_91:
[----:B-1----:R-:W-:Y:S07]  /*ecd0*/  MOV R0, UR29 ;  /* 0x0000001d00007c02 */ /* 0x002fee0008000f00 */
.L_x_354:
[----:B-1----:R1:W3:Y:S02]  /*ece0*/  SYNCS.PHASECHK.TRANS64.TRYWAIT P0, [R0+URZ+0x70], R2 ;  /* 0x00007002000075a7 */ /* 0x0022e400080011ff */
[----:B---3--:R-:W-:Y:S05]  /*ecf0*/  @!P0 NANOSLEEP.SYNCS 0x989680 ;  /* 0x009896800000895d */ /* 0x008fea0003900000 */
[----:B------:R-:W3:Y:S02]  /*ed00*/  @!P0 SYNCS.PHASECHK.TRANS64 P0, [R0+URZ+0x70], R2 ;  /* 0x00007002000085a7 */ /* 0x000ee400080010ff */
[----:B---3--:R-:W-:Y:S05]  /*ed10*/  @!P0 BRA `(.L_x_354) ;  /* 0xfffffffc00f08947 */ /* 0x008fea000383ffff */
[----:B------:R-:W-:Y:S05]  /*ed20*/  BRA `(.L_x_355) ;  /* 0xffffff5c00b07947 */ /* 0x000fea000383ffff */
.L_x_92:
[----:B------:R-:W-:Y:S07]  /*ed30*/  MOV R0, UR29 ;  /* 0x0000001d00007c02 */ /* 0x000fee0008000f00 */
.L_x_356:
[----:B-1----:R1:W3:Y:S02]  /*ed40*/  SYNCS.PHASECHK.TRANS64.TRYWAIT P0, [R0+URZ+0x78], R2 ;  /* 0x00007802000075a7 */ /* 0x0022e400080011ff */
[----:B---3--:R-:W-:Y:S05]  /*ed50*/  @!P0 NANOSLEEP.SYNCS 0x989680 ;  /* 0x009896800000895d */ /* 0x008fea0003900000 */
[----:B------:R-:W3:Y:S02]  /*ed60*/  @!P0 SYNCS.PHASECHK.TRANS64 P0, [R0+URZ+0x78], R2 ;  /* 0x00007802000085a7 */ /* 0x000ee400080010ff */
[----:B---3--:R-:W-:Y:S05]  /*ed70*/  @!P0 BRA `(.L_x_356) ;  /* 0xfffffffc00f08947 */ /* 0x008fea000383ffff */
[----:B------:R-:W-:Y:S05]  /*ed80*/  BRA `(.L_x_357) ;  /* 0xffffff5c00d07947 */ /* 0x000fea000383ffff */
.L_x_93:
[----:B------:R-:W-:Y:S07]  /*ed90*/  MOV R0, UR29 ;  /* 0x0000001d00007c02 */ /* 0x000fee0008000f00 */
.L_x_358:
[----:B-1----:R1:W3:Y:S02]  /*eda0*/  SYNCS.PHASECHK.TRANS64.TRYWAIT P0, [R0+URZ+0x80], R2 ;  /* 0x00008002000075a7 */ /* 0x0022e400080011ff */
[----:B---3--:R-:W-:Y:S05]  /*edb0*/  @!P0 NANOSLEEP.SYNCS 0x989680 ;  /* 0x009896800000895d */ /* 0x008fea0003900000 */
[----:B------:R-:W3:Y:S02]  /*edc0*/  @!P0 SYNCS.PHASECHK.TRANS64 P0, [R0+URZ+0x80], R2 ;  /* 0x00008002000085a7 */ /* 0x000ee400080010ff */
[----:B---3--:R-:W-:Y:S05]  /*edd0*/  @!P0 BRA `(.L_x_358) ;  /* 0xfffffffc00f08947 */ /* 0x008fea000383ffff */
[----:B------:R-:W-:Y:S05]  /*ede0*/  BRA `(.L_x_359) ;  /* 0xffffff5c00fc7947 */ /* 0x000fea000383ffff */
.L_x_94:
[----:B------:R-:W-:Y:S07]  /*edf0*/  MOV R3, UR29 ;  /* 0x0000001d00037c02 */ /* 0x000fee0008000f00 */
.L_x_360:
[----:B-1----:R1:W3:Y:S02]  /*ee00*/  SYNCS.PHASECHK.TRANS64.TRYWAIT P0, [R3+URZ+0x88], R2 ;  /* 0x00008802030075a7 */ /* 0x0022e400080011ff */
[----:B---3--:R-:W-:Y:S05]  /*ee10*/  @!P0 NANOSLEEP.SYNCS 0x989680 ;  /* 0x009896800000895d */ /* 0x008fea0003900000 */
[----:B------:R-:W3:Y:S02]  /*ee20*/  @!P0 SYNCS.PHASECHK.TRANS64 P0, [R3+URZ+0x88], R2 ;  /* 0x00008802030085a7 */ /* 0x000ee400080010ff */
[----:B---3--:R-:W-:Y:S05]  /*ee30*/  @!P0 BRA `(.L_x_360) ;  /* 0xfffffffc00f08947 */ /* 0x008fea000383ffff */
[----:B------:R-:W-:Y:S05]  /*ee40*/  BRA `(.L_x_361) ;  /* 0xffffff60002c7947 */ /* 0x000fea000383ffff */
.L_x_96:
[----:B------:R-:W-:-:S07]  /*ee50*/  MOV R2, UR29 ;  /* 0x0000001d00027c02 */ /* 0x000fce0008000f00 */
.L_x_362:
[----:B-1----:R1:W4:Y:S02]  /*ee60*/  SYNCS.PHASECHK.TRANS64.TRYWAIT P0, [R2+URZ+0x70], R0 ;  /* 0x00007000020075a7 */ /* 0x00232400080011ff */
[----:B----4-:R-:W-:Y:S05]  /*ee70*/  @!P0 NANOSLEEP.SYNCS 0x989680 ;  /* 0x009896800000895d */ /* 0x010fea0003900000 */
[----:B------:R-:W4:Y:S02]  /*ee80*/  @!P0 SYNCS.PHASECHK.TRANS64 P0, [R2+URZ+0x70], R0 ;  /* 0x00007000020085a7 */ /* 0x000f2400080010ff */
[----:B----4-:R-:W-:Y:S05]  /*ee90*/  @!P0 BRA `(.L_x_362) ;  /* 0xfffffffc00f08947 */ /* 0x010fea000383ffff */
[----:B------:R-:W-:Y:S05]  /*eea0*/  BRA `(.L_x_363) ;  /* 0xffffff6000807947 */ /* 0x000fea000383ffff */
.L_x_97:
[----:B-1----:R-:W-:-:S07]  /*eeb0*/  MOV R2, UR29 ;  /* 0x0000001d00027c02 */ /* 0x002fce0008000f00 */
.L_x_364:
[----:B-1----:R1:W4:Y:S02]  /*eec0*/  SYNCS.PHASECHK.TRANS64.TRYWAIT P0, [R2+URZ+0x78], R0 ;  /* 0x00007800020075a7 */ /* 0x00232400080011ff */
[----:B----4-:R-:W-:Y:S05]  /*eed0*/  @!P0 NANOSLEEP.SYNCS 0x989680 ;  /* 0x009896800000895d */ /* 0x010fea0003900000 */
[----:B------:R-:W4:Y:S02]  /*eee0*/  @!P0 SYNCS.PHASECHK.TRANS64 P0, [R2+URZ+0x78], R0 ;  /* 0x00007800020085a7 */ /* 0x000f2400080010ff */
[----:B----4-:R-:W-:Y:S05]  /*eef0*/  @!P0 BRA `(.L_x_364) ;  /* 0xfffffffc00f08947 */ /* 0x010fea000383ffff */
[----:B------:R-:W-:Y:S05]  /*ef00*/  BRA `(.L_x_365) ;  /* 0xffffff6000707947 */ /* 0x000fea000383ffff */
.L_x_98:
[----:B-1----:R-:W-:-:S07]  /*ef10*/  MOV R2, UR29 ;  /* 0x0000001d00027c02 */ /* 0x002fce0008000f00 */
.L_x_366:
[----:B-1----:R1:W4:Y:S02]  /*ef20*/  SYNCS.PHASECHK.TRANS64.TRYWAIT P0, [R2+URZ+0x80], R0 ;  /* 0x00008000020075a7 */ /* 0x00232400080011ff */
[----:B----4-:R-:W-:Y:S05]  /*ef30*/  @!P0 NANOSLEEP.SYNCS 0x989680 ;  /* 0x009896800000895d */ /* 0x010fea0003900000 */
[----:B------:R-:W4:Y:S02]  /*ef40*/  @!P0 SYNCS.PHASECHK.TRANS64 P0, [R2+URZ+0x80], R0 ;  /* 0x00008000020085a7 */ /* 0x000f2400080010ff */
[----:B----4-:R-:W-:Y:S05]  /*ef50*/  @!P0 BRA `(.L_x_366) ;  /* 0xfffffffc00f08947 */ /* 0x010fea000383ffff */
[----:B------:R-:W-:Y:S05]  /*ef60*/  BRA `(.L_x_367) ;  /* 0xffffff6000607947 */ /* 0x000fea000383ffff */
.L_x_100:
[----:B------:R-:W-:-:S07]  /*ef70*/  MOV R2, UR5 ;  /* 0x0000000500027c02 */ /* 0x000fce0008000f00 */
.L_x_368:
[----:B-1----:R1:W2:Y:S02]  /*ef80*/  SYNCS.PHASECHK.TRANS64.TRYWAIT P0, [R2+URZ+0xa0], R0 ;  /* 0x0000a000020075a7 */ /* 0x0022a400080011ff */
[----:B--2---:R-:W-:Y:S05]  /*ef90*/  @!P0 NANOSLEEP.SYNCS 0x989680 ;  /* 0x009896800000895d */ /* 0x004fea0003900000 */
[----:B------:R-:W2:Y:S02]  /*efa0*/  @!P0 SYNCS.PHASECHK.TRANS64 P0, [R2+URZ+0xa0], R0 ;  /* 0x0000a000020085a7 */ /* 0x000ea400080010ff */
[----:B--2---:R-:W-:Y:S05]  /*efb0*/  @!P0 BRA `(.L_x_368) ;  /* 0xfffffffc00f08947 */ /* 0x004fea000383ffff */
[----:B------:R-:W-:Y:S05]  /*efc0*/  BRA `(.L_x_369) ;  /* 0xffffff6400087947 */ /* 0x000fea000383ffff */
.L_x_114:
[----:B-1----:R1:W2:Y:S02]  /*efd0*/  SYNCS.PHASECHK.TRANS64.TRYWAIT P0, [R6+URZ+0x50], R4 ;  /* 0x00005004060075a7 */ /* 0x0022a400080011ff */
[----:B--2---:R-:W-:Y:S05]  /*efe0*/  @!P0 NANOSLEEP.SYNCS 0x989680 ;  /* 0x009896800000895d */ /* 0x004fea0003900000 */
[----:B------:R-:W2:Y:S02]  /*eff0*/  @!P0 SYNCS.PHASECHK.TRANS64 P0, [R6+URZ+0x50], R4 ;  /* 0x00005004060085a7 */ /* 0x000ea400080010ff */
[----:B--2---:R-:W-:Y:S05]  /*f000*/  @!P0 BRA `(.L_x_114) ;  /* 0xfffffffc00f08947 */ /* 0x004fea000383ffff */
[----:B------:R-:W-:Y:S05]  /*f010*/  BRA `(.L_x_113) ;  /* 0xffffff7400347947 */ /* 0x000fea000383ffff */
.L_x_117:
[----:B-1----:R1:W2:Y:S02]  /*f020*/  SYNCS.PHASECHK.TRANS64.TRYWAIT P1, [R112+URZ+0xc0], R0 ;  /* 0x0000c000700075a7 */ /* 0x0022a400080211ff */
[----:B--2---:R-:W-:Y:S05]  /*f030*/  @!P1 NANOSLEEP.SYNCS 0x989680 ;  /* 0x009896800000995d */ /* 0x004fea0003900000 */
[----:B------:R-:W2:Y:S02]  /*f040*/  @!P1 SYNCS.PHASECHK.TRANS64 P1, [R112+URZ+0xc0], R0 ;  /* 0x0000c000700095a7 */ /* 0x000ea400080210ff */
[----:B--2---:R-:W-:Y:S05]  /*f050*/  @!P1 BRA `(.L_x_117) ;  /* 0xfffffffc00f09947 */ /* 0x004fea000383ffff */
[----:B------:R-:W-:Y:S05]  /*f060*/  BRA `(.L_x_116) ;  /* 0xffffff7400d07947 */ /* 0x000fea000383ffff */
        .weak           $__internal_0_$__cuda_sm10x_tcgen05_guardrail_trap_col_being_dealloced_not_returned_by_alloc
        .type           $__internal_0_$__cuda_sm10x_tcgen05_guardrail_trap_col_being_dealloced_not_returned_by_alloc,@function
        .size           $__internal_0_$__cuda_sm10x_tcgen05_guardrail_trap_col_being_dealloced_not_returned_by_alloc,($__internal_1_$__cuda_sm10x_tcgen05_guardrail_trap_phase_invalid_during_alloc - $__internal_0_$__cuda_sm10x_tcgen05_guardrail_trap_col_being_dealloced_not_returned_by_alloc)
$__internal_0_$__cuda_sm10x_tcgen05_guardrail_trap_col_being_dealloced_not_returned_by_alloc:
[----:B------:R-:W-:Y:S05]  /*f070*/  BPT.TRAP 0x1 ;  /* 0x000000040000795c */ /* 0x000fea0000300000 */
[----:B------:R-:W-:-:S04]  /*f080*/  HFMA2 R3, -RZ, RZ, 0, 0 ;  /* 0x00000000ff037431 */ /* 0x000fc800000001ff */
[----:B------:R-:W-:Y:S05]  /*f090*/  RET.REL.NODEC R2 `(_ZN7cutlass13device_kernelINS_4gemm6kernel13GemmUniversalIN4cute5tupleIJiiiiEEENS1_10collective13CollectiveMmaINS1_35MainloopSm100TmaUmmaWarpSpecializedILi5ELi2ELi2ENS5_IJNS4_1CILi2EEENSA_ILi1EEESC_EEEEENS5_IJNSA_ILi256EEESF_NSA_ILi64EEEEEENS_6half_tENS5_IJlSC_lEEESI_SJ_NS4_8TiledMMAINS4_8MMA_AtomIJNS4_26SM100_MMA_F16BF16_2x1SM_SSISI_SI_fLi256ELi256ELNS4_4UMMA5MajorE0ELSO_0ELNSN_7ScaleInE0ELSP_0EEEEEENS4_6LayoutINS5_IJSC_SC_SC_EEENS5_IJNSA_ILi0EEESU_SU_EEEEENS5_IJNS4_10UnderscoreESX_SX_EEEEENS4_18SM100_TMA_2SM_LOADENS4_14ComposedLayoutINS4_7SwizzleILi3ELi4ELi3EEENS4_18smem_ptr_flag_bitsILi16EEENSS_INS5_IJNSA_ILi8EEESG_EEENS5_IJSG_SC_EEEEEEEvNS4_8identityES10_S1A_vS1B_EENS_8epilogue10collective18CollectiveEpilogueINS1D_23Sm100TmaWarpSpecializedILi4ELi2ELi64ELb1ELb0EEEJNS5_IJNSA_ILi128EEESF_SG_EEENS5_IJNSS_IS1I_SC_EENSS_ISG_SC_EEEEESI_SJ_SI_SJ_NS1D_6fusion15FusionCallbacksIS1H_NS1N_13LinCombEltActINS1D_6thread4SiLuESI_fSI_fLNS_15FloatRoundStyleE2EEES1J_S1M_JEEENS4_5SM1004TMEM4LOAD26SM100_TMEM_LOAD_32dp32b64xENS4_13SM90_TMA_LOADES1A_NS4_39AutoVectorizingCopyWithAssumedAlignmentILi128EEENS4_14SM90_TMA_STOREES1A_S21_S21_EEEvvEEEEvNT_6ParamsE) ;  /* 0xffffff0c02d87950 */ /* 0x000fea0003c3ffff */
        .weak           $__internal_1_$__cuda_sm10x_tcgen05_guardrail_trap_phase_invalid_during_alloc
        .type           $__internal_1_$__cuda_sm10x_tcgen05_guardrail_trap_phase_invalid_during_alloc,@function
        .size           $__internal_1_$__cuda_sm10x_tcgen05_guardrail_trap_phase_invalid_during_alloc,($__internal_2_$__cuda_sm10x_tcgen05_guardrail_trap_unallocated_columns_being_dealloced - $__internal_1_$__cuda_sm10x_tcgen05_guardrail_trap_phase_invalid_during_alloc)
$__internal_1_$__cuda_sm10x_tcgen05_guardrail_trap_phase_invalid_during_alloc:
[----:B------:R-:W-:Y:S05]  /*f0a0*/  BPT.TRAP 0x1 ;  /* 0x000000040000795c */ /* 0x000fea0000300000 */
[----:B------:R-:W-:-:S04]  /*f0b0*/  MOV R3, 0x0 ;  /* 0x0000000000037802 */ /* 0x000fc80000000f00 */
[----:B------:R-:W-:Y:S05]  /*f0c0*/  RET.REL.NODEC R2 `(_ZN7cutlass13device_kernelINS_4gemm6kernel13GemmUniversalIN4cute5tupleIJiiiiEEENS1_10collective13CollectiveMmaINS1_35MainloopSm100TmaUmmaWarpSpecializedILi5ELi2ELi2ENS5_IJNS4_1CILi2EEENSA_ILi1EEESC_EEEEENS5_IJNSA_ILi256EEESF_NSA_ILi64EEEEEENS_6half_tENS5_IJlSC_lEEESI_SJ_NS4_8TiledMMAINS4_8MMA_AtomIJNS4_26SM100_MMA_F16BF16_2x1SM_SSISI_SI_fLi256ELi256ELNS4_4UMMA5MajorE0ELSO_0ELNSN_7ScaleInE0ELSP_0EEEEEENS4_6LayoutINS5_IJSC_SC_SC_EEENS5_IJNSA_ILi0EEESU_SU_EEEEENS5_IJNS4_10UnderscoreESX_SX_EEEEENS4_18SM100_TMA_2SM_LOADENS4_14ComposedLayoutINS4_7SwizzleILi3ELi4ELi3EEENS4_18smem_ptr_flag_bitsILi16EEENSS_INS5_IJNSA_ILi8EEESG_EEENS5_IJSG_SC_EEEEEEEvNS4_8identityES10_S1A_vS1B_EENS_8epilogue10collective18CollectiveEpilogueINS1D_23Sm100TmaWarpSpecializedILi4ELi2ELi64ELb1ELb0EEEJNS5_IJNSA_ILi128EEESF_SG_EEENS5_IJNSS_IS1I_SC_EENSS_ISG_SC_EEEEESI_SJ_SI_SJ_NS1D_6fusion15FusionCallbacksIS1H_NS1N_13LinCombEltActINS1D_6thread4SiLuESI_fSI_fLNS_15FloatRoundStyleE2EEES1J_S1M_JEEENS4_5SM1004TMEM4LOAD26SM100_TMEM_LOAD_32dp32b64xENS4_13SM90_TMA_LOADES1A_NS4_39AutoVectorizingCopyWithAssumedAlignmentILi128EEENS4_14SM90_TMA_STOREES1A_S21_S21_EEEvvEEEEvNT_6ParamsE) ;  /* 0xffffff0c02cc7950 */ /* 0x000fea0003c3ffff */
        .weak           $__internal_2_$__cuda_sm10x_tcgen05_guardrail_trap_unallocated_columns_being_dealloced
        .type           $__internal_2_$__cuda_sm10x_tcgen05_guardrail_trap_unallocated_columns_being_dealloced,@function
        .size           $__internal_2_$__cuda_sm10x_tcgen05_guardrail_trap_unallocated_columns_being_dealloced,($__internal_3_$__cuda_sm20_rcp_rn_f32_slowpath - $__internal_2_$__cuda_sm10x_tcgen05_guardrail_trap_unallocated_columns_being_dealloced)
$__internal_2_$__cuda_sm10x_tcgen05_guardrail_trap_unallocated_columns_being_dealloced:
[----:B------:R-:W-:Y:S05]  /*f0d0*/  BPT.TRAP 0x1 ;  /* 0x000000040000795c */ /* 0x000fea0000300000 */
[----:B------:R-:W-:-:S04]  /*f0e0*/  HFMA2 R3, -RZ, RZ, 0, 0 ;  /* 0x00000000ff037431 */ /* 0x000fc800000001ff */
[----:B------:R-:W-:Y:S05]  /*f0f0*/  RET.REL.NODEC R2 `(_ZN7cutlass13device_kernelINS_4gemm6kernel13GemmUniversalIN4cute5tupleIJiiiiEEENS1_10collective13CollectiveMmaINS1_35MainloopSm100TmaUmmaWarpSpecializedILi5ELi2ELi2ENS5_IJNS4_1CILi2EEENSA_ILi1EEESC_EEEEENS5_IJNSA_ILi256EEESF_NSA_ILi64EEEEEENS_6half_tENS5_IJlSC_lEEESI_SJ_NS4_8TiledMMAINS4_8MMA_AtomIJNS4_26SM100_MMA_F16BF16_2x1SM_SSISI_SI_fLi256ELi256ELNS4_4UMMA5MajorE0ELSO_0ELNSN_7ScaleInE0ELSP_0EEEEEENS4_6LayoutINS5_IJSC_SC_SC_EEENS5_IJNSA_ILi0EEESU_SU_EEEEENS5_IJNS4_10UnderscoreESX_SX_EEEEENS4_18SM100_TMA_2SM_LOADENS4_14ComposedLayoutINS4_7SwizzleILi3ELi4ELi3EEENS4_18smem_ptr_flag_bitsILi16EEENSS_INS5_IJNSA_ILi8EEESG_EEENS5_IJSG_SC_EEEEEEEvNS4_8identityES10_S1A_vS1B_EENS_8epilogue10collective18CollectiveEpilogueINS1D_23Sm100TmaWarpSpecializedILi4ELi2ELi64ELb1ELb0EEEJNS5_IJNSA_ILi128EEESF_SG_EEENS5_IJNSS_IS1I_SC_EENSS_ISG_SC_EEEEESI_SJ_SI_SJ_NS1D_6fusion15FusionCallbacksIS1H_NS1N_13LinCombEltActINS1D_6thread4SiLuESI_fSI_fLNS_15FloatRoundStyleE2EEES1J_S1M_JEEENS4_5SM1004TMEM4LOAD26SM100_TMEM_LOAD_32dp32b64xENS4_13SM90_TMA_LOADES1A_NS4_39AutoVectorizingCopyWithAssumedAlignmentILi128EEENS4_14SM90_TMA_STOREES1A_S21_S21_EEEvvEEEEvNT_6ParamsE) ;  /* 0xffffff0c02c07950 */ /* 0x000fea0003c3ffff */
        .weak           $__internal_3_$__cuda_sm20_rcp_rn_f32_slowpath
        .type           $__internal_3_$__cuda_sm20_rcp_rn_f32_slowpath,@function
        .size           $__internal_3_$__cuda_sm20_rcp_rn_f32_slowpath,(.L_x_375 - $__internal_3_$__cuda_sm20_rcp_rn_f32_slowpath)
$__internal_3_$__cuda_sm20_rcp_rn_f32_slowpath:
[----:B------:R-:W-:Y:S01]  /*f100*/  IMAD.SHL.U32 R130, R3, 0x2, RZ ;  /* 0x0000000203827824 */ /* 0x000fe200078e00ff */
[----:B------:R-:W-:Y:S04]  /*f110*/  BSSY.RECONVERGENT B0, `(.L_x_370) ;  /* 0x0000030000007945 */ /* 0x000fe80003800200 */
[----:B------:R-:W-:-:S04]  /*f120*/  SHF.R.U32.HI R130, RZ, 0x18, R130 ;  /* 0x00000018ff827819 */ /* 0x000fc80000011682 */
[----:B------:R-:W-:-:S13]  /*f130*/  ISETP.NE.U32.AND P0, PT, R130, RZ, PT ;  /* 0x000000ff8200720c */ /* 0x000fda0003f05070 */
[----:B------:R-:W-:Y:S05]  /*f140*/  @P0 BRA `(.L_x_371) ;  /* 0x0000000000280947 */ /* 0x000fea0003800000 */
[----:B------:R-:W-:-:S04]  /*f150*/  SHF.L.U32 R130, R3, 0x1, RZ ;  /* 0x0000000103827819 */ /* 0x000fc800000006ff */
[----:B------:R-:W-:-:S13]  /*f160*/  ISETP.NE.AND P0, PT, R130, RZ, PT ;  /* 0x000000ff8200720c */ /* 0x000fda0003f05270 */
[----:B------:R-:W-:Y:S02]  /*f170*/  @P0 FFMA R131, R3, 1.84467440737095516160e+19, RZ ;  /* 0x5f80000003830823 */ /* 0x000fe400000000ff */
[----:B------:R-:W-:Y:S08]  /*f180*/  @!P0 MUFU.RCP R3, R3 ;  /* 0x0000000300038308 */ /* 0x000ff00000001000 */
[----:B------:R-:W1:Y:S02]  /*f190*/  @P0 MUFU.RCP R130, R131 ;  /* 0x0000008300820308 */ /* 0x000e640000001000 */
[----:B-1----:R-:W-:-:S04]  /*f1a0*/  @P0 FFMA R131, R131, R130, -1 ;  /* 0xbf80000083830423 */ /* 0x002fc80000000082 */
[----:B------:R-:W-:-:S04]  /*f1b0*/  @P0 FADD.FTZ R131, -R131, -RZ ;  /* 0x800000ff83830221 */ /* 0x000fc80000010100 */
[----:B------:R-:W-:-:S04]  /*f1c0*/  @P0 FFMA R130, R130, R131, R130 ;  /* 0x0000008382820223 */ /* 0x000fc80000000082 */
[----:B------:R-:W-:Y:S01]  /*f1d0*/  @P0 FFMA R3, R130, 1.84467440737095516160e+19, RZ ;  /* 0x5f80000082030823 */ /* 0x000fe200000000ff */
[----:B------:R-:W-:Y:S05]  /*f1e0*/  BRA `(.L_x_372) ;  /* 0x0000000000887947 */ /* 0x000fea0003800000 */
.L_x_371:
[----:B------:R-:W-:-:S04]  /*f1f0*/  IADD3 R134, PT, PT, R130, -0xfd, RZ ;  /* 0xffffff0382867810 */ /* 0x000fc80007ffe0ff */
[----:B------:R-:W-:-:S13]  /*f200*/  ISETP.GT.U32.AND P0, PT, R134, 0x1, PT ;  /* 0x000000018600780c */ /* 0x000fda0003f04070 */
[----:B------:R-:W-:Y:S05]  /*f210*/  @P0 BRA `(.L_x_373) ;  /* 0x0000000000780947 */ /* 0x000fea0003800000 */
[----:B------:R-:W-:Y:S01]  /*f220*/  LOP3.LUT R131, R3, 0x7fffff, RZ, 0xc0, !PT ;  /* 0x007fffff03837812 */ /* 0x000fe200078ec0ff */
[----:B------:R-:W-:Y:S02]  /*f230*/  IMAD.MOV.U32 R135, RZ, RZ, 0x3 ;  /* 0x00000003ff877424 */ /* 0x000fe400078e00ff */
[----:B------:R-:W-:Y:S01]  /*f240*/  VIADD R130, R130, 0xffffff04 ;  /* 0xffffff0482827836 */ /* 0x000fe20000000000 */
[----:B------:R-:W-:Y:S02]  /*f250*/  LOP3.LUT R132, R131, 0x3f800000, RZ, 0xfc, !PT ;  /* 0x3f80000083847812 */ /* 0x000fe400078efcff */
[----:B------:R-:W-:Y:S02]  /*f260*/  SHF.L.U32 R135, R135, R134, RZ ;  /* 0x0000008687877219 */ /* 0x000fe400000006ff */
[----:B------:R-:W1:Y:S02]  /*f270*/  MUFU.RCP R131, R132 ;  /* 0x0000008400837308 */ /* 0x000e640000001000 */
[----:B-1----:R-:W-:-:S04]  /*f280*/  FFMA R133, R132, R131, -1 ;  /* 0xbf80000084857423 */ /* 0x002fc80000000083 */
[----:B------:R-:W-:-:S04]  /*f290*/  FADD.FTZ R133, -R133, -RZ ;  /* 0x800000ff85857221 */ /* 0x000fc80000010100 */
[CCC-:B------:R-:W-:Y:S01]  /*f2a0*/  FFMA.RM R132, R131.reuse, R133.reuse, R131.reuse ;  /* 0x0000008583847223 */ /* 0x1c0fe20000004083 */
[----:B------:R-:W-:-:S04]  /*f2b0*/  FFMA.RP R131, R131, R133, R131 ;  /* 0x0000008583837223 */ /* 0x000fc80000008083 */
[C---:B------:R-:W-:Y:S02]  /*f2c0*/  LOP3.LUT R133, R132.reuse, 0x7fffff, RZ, 0xc0, !PT ;  /* 0x007fffff84857812 */ /* 0x040fe400078ec0ff */
[----:B------:R-:W-:Y:S02]  /*f2d0*/  FSETP.NEU.FTZ.AND P0, PT, R132, R131, PT ;  /* 0x000000838400720b */ /* 0x000fe40003f1d000 */
[----:B------:R-:W-:Y:S02]  /*f2e0*/  LOP3.LUT R131, R133, 0x800000, RZ, 0xfc, !PT ;  /* 0x0080000085837812 */ /* 0x000fe400078efcff */
[----:B------:R-:W-:Y:S02]  /*f2f0*/  SEL R132, RZ, 0xffffffff, !P0 ;  /* 0xffffffffff847807 */ /* 0x000fe40004000000 */
[----:B------:R-:W-:Y:S02]  /*f300*/  LOP3.LUT R135, R135, R131, RZ, 0xc0, !PT ;  /* 0x0000008387877212 */ /* 0x000fe400078ec0ff */
[----:B------:R-:W-:Y:S01]  /*f310*/  SHF.R.U32.HI R130, RZ, R130, R131 ;  /* 0x00000082ff827219 */ /* 0x000fe20000011683 */
[----:B------:R-:W-:Y:S01]  /*f320*/  IMAD.MOV R133, RZ, RZ, -R132 ;  /* 0x000000ffff857224 */ /* 0x000fe200078e0a84 */
[----:B------:R-:W-:-:S04]  /*f330*/  SHF.R.U32.HI R132, RZ, R134, R135 ;  /* 0x00000086ff847219 */ /* 0x000fc80000011687 */
[----:B------:R-:W-:Y:S02]  /*f340*/  LOP3.LUT P1, RZ, R133, R134, R131, 0xf8, !PT ;  /* 0x0000008685ff7212 */ /* 0x000fe4000782f883 */
[C---:B------:R-:W-:Y:S02]  /*f350*/  LOP3.LUT P2, RZ, R132.reuse, 0x1, RZ, 0xc0, !PT ;  /* 0x0000000184ff7812 */ /* 0x040fe4000784c0ff */
[----:B------:R-:W-:-:S04]  /*f360*/  LOP3.LUT P0, RZ, R132, 0x2, RZ, 0xc0, !PT ;  /* 0x0000000284ff7812 */ /* 0x000fc8000780c0ff */
[----:B------:R-:W-:-:S04]  /*f370*/  PLOP3.LUT P0, PT, P2, P1, P0, 0xe0, 0x0 ;  /* 0x000000000000781c */ /* 0x000fc80001703c00 */
[----:B------:R-:W-:Y:S02]  /*f380*/  SEL R132, RZ, 0x1, !P0 ;  /* 0x00000001ff847807 */ /* 0x000fe40004000000 */
[----:B------:R-:W-:-:S03]  /*f390*/  LOP3.LUT P0, RZ, R3, 0x7fffff, RZ, 0xc0, !PT ;  /* 0x007fffff03ff7812 */ /* 0x000fc6000780c0ff */
[----:B------:R-:W-:-:S05]  /*f3a0*/  IMAD.MOV R132, RZ, RZ, -R132 ;  /* 0x000000ffff847224 */ /* 0x000fca00078e0a84 */
[----:B------:R-:W-:-:S13]  /*f3b0*/  ISETP.GE.AND P1, PT, R132, RZ, PT ;  /* 0x000000ff8400720c */ /* 0x000fda0003f26270 */
[----:B------:R-:W-:-:S04]  /*f3c0*/  @!P1 VIADD R130, R130, 0x1 ;  /* 0x0000000182829836 */ /* 0x000fc80000000000 */
[----:B------:R-:W-:-:S05]  /*f3d0*/  @!P0 IMAD.SHL.U32 R130, R130, 0x2, RZ ;  /* 0x0000000282828824 */ /* 0x000fca00078e00ff */
[----:B------:R-:W-:Y:S01]  /*f3e0*/  LOP3.LUT R3, R130, 0x80000000, R3, 0xf8, !PT ;  /* 0x8000000082037812 */ /* 0x000fe200078ef803 */
[----:B------:R-:W-:Y:S05]  /*f3f0*/  BRA `(.L_x_372) ;  /* 0x0000000000047947 */ /* 0x000fea0003800000 */
.L_x_373:
[----:B------:R-:W1:Y:S02]  /*f400*/  MUFU.RCP R3, R3 ;  /* 0x0000000300037308 */ /* 0x000e640000001000 */
.L_x_372:
[----:B------:R-:W-:Y:S05]  /*f410*/  BSYNC.RECONVERGENT B0 ;  /* 0x0000000000007941 */ /* 0x000fea0003800200 */
.L_x_370:
[----:B-1----:R-:W-:Y:S01]  /*f420*/  MOV R130, R3 ;  /* 0x0000000300827202 */ /* 0x002fe20000000f00 */
[----:B------:R-:W-:-:S04]  /*f430*/  HFMA2 R3, -RZ, RZ, 0, 0 ;  /* 0x00000000ff037431 */ /* 0x000fc800000001ff */
[----:B------:R-:W-:Y:S05]  /*f440*/  RET.REL.NODEC R2 `(_ZN7cutlass13device_kernelINS_4gemm6kernel13GemmUniversalIN4cute5tupleIJiiiiEEENS1_10collective13CollectiveMmaINS1_35MainloopSm100TmaUmmaWarpSpecializedILi5ELi2ELi2ENS5_IJNS4_1CILi2EEENSA_ILi1EEESC_EEEEENS5_IJNSA_ILi256EEESF_NSA_ILi64EEEEEENS_6half_tENS5_IJlSC_lEEESI_SJ_NS4_8TiledMMAINS4_8MMA_AtomIJNS4_26SM100_MMA_F16BF16_2x1SM_SSISI_SI_fLi256ELi256ELNS4_4UMMA5MajorE0ELSO_0ELNSN_7ScaleInE0ELSP_0EEEEEENS4_6LayoutINS5_IJSC_SC_SC_EEENS5_IJNSA_ILi0EEESU_SU_EEEEENS5_IJNS4_10UnderscoreESX_SX_EEEEENS4_18SM100_TMA_2SM_LOADENS4_14ComposedLayoutINS4_7SwizzleILi3ELi4ELi3EEENS4_18smem_ptr_flag_bitsILi16EEENSS_INS5_IJNSA_ILi8EEESG_EEENS5_IJSG_SC_EEEEEEEvNS4_8identityES10_S1A_vS1B_EENS_8epilogue10collective18CollectiveEpilogueINS1D_23Sm100TmaWarpSpecializedILi4ELi2ELi64ELb1ELb0EEEJNS5_IJNSA_ILi128EEESF_SG_EEENS5_IJNSS_IS1I_SC_EENSS_ISG_SC_EEEEESI_SJ_SI_SJ_NS1D_6fusion15FusionCallbacksIS1H_NS1N_13LinCombEltActINS1D_6thread4SiLuESI_fSI_fLNS_15FloatRoundStyleE2EEES1J_S1M_JEEENS4_5SM1004TMEM4LOAD26SM100_TMEM_LOAD_32dp32b64xENS4_13SM90_TMA_LOADES1A_NS4_39AutoVectorizingCopyWithAssumedAlignmentILi128EEENS4_14SM90_TMA_STOREES1A_S21_S21_EEEvvEEEEvNT_6ParamsE) ;  /* 0xffffff0802ec7950 */ /* 0x000fea0003c3ffff */
.L_x_374:
[----:B------:R-:W-:-:S00]  /*f450*/  BRA `(.L_x_374) ;  /* 0xfffffffc00fc7947 */ /* 0x000fc0000383ffff */
[----:B------:R-:W-:-:S00]  /*f460*/  NOP ;  /* 0x0000000000007918 */ /* 0x000fc00000000000 */
        /* <DEDUP_REMOVED lines=9> */
.L_x_375:


//--------------------- .nv.global.init           --------------------------
	.section	.nv.global.init,"aw",@progbits
.nv.global.init:
	.type		$str$27,@object
	.size		$str$27,($str$28 - $str$27)
$str$27:
        /*0000*/ 	.byte	0x28, 0x61, 0x64, 0x64, 0x72, 0x65, 0x73, 0x73, 0x20, 0x26, 0x20, 0x6d, 0x61, 0x73, 0x6b, 0x29
        /*0010*/ 	.byte	0x20, 0x3d, 0x3d, 0x20, 0x30, 0x00
	.type		$str$28,@object
	.size		$str$28,($str$26 - $str$28)
$str$28:
        /*0016*/ 	.byte	0x2f, 0x74, 0x6d, 0x70, 0x2f, 0x63, 0x75, 0x74, 0x6c, 0x61, 0x73, 0x73, 0x5f, 0x73, 0x77, 0x65
        /*0026*/ 	.byte	0x65, 0x70, 0x5f, 0x73, 0x72, 0x63, 0x2f, 0x69, 0x6e, 0x63, 0x6c, 0x75, 0x64, 0x65, 0x2f, 0x63
        /*0036*/ 	.byte	0x75, 0x74, 0x65, 0x2f, 0x70, 0x6f, 0x69, 0x6e, 0x74, 0x65, 0x72, 0x5f, 0x66, 0x6c, 0x61, 0x67
        /*0046*/ 	.byte	0x67, 0x65, 0x64, 0x2e, 0x68, 0x70, 0x70, 0x00
	.type		$str$26,@object
	.size		$str$26,($str$25 - $str$26)
$str$26:
        /*004e*/ 	.byte	0x2f, 0x74, 0x6d, 0x70, 0x2f, 0x63, 0x75, 0x74, 0x6c, 0x61, 0x73, 0x73, 0x5f, 0x73, 0x77, 0x65
        /*005e*/ 	.byte	0x65, 0x70, 0x5f, 0x73, 0x72, 0x63, 0x2f, 0x69, 0x6e, 0x63, 0x6c, 0x75, 0x64, 0x65, 0x2f, 0x63
        /*006e*/ 	.byte	0x75, 0x74, 0x65, 0x2f, 0x61, 0x74, 0x6f, 0x6d, 0x2f, 0x63, 0x6f, 0x70, 0x79, 0x5f, 0x74, 0x72
        /*007e*/ 	.byte	0x61, 0x69, 0x74, 0x73, 0x5f, 0x73, 0x6d, 0x31, 0x30, 0x30, 0x2e, 0x68, 0x70, 0x70, 0x00
	.type		$str$25,@object
	.size		$str$25,(__unnamed_1 - $str$25)
$str$25:
        /*008d*/ 	.byte	0x28, 0x28, 0x75, 0x69, 0x6e, 0x74, 0x33, 0x32, 0x5f, 0x74, 0x28, 0x74, 0x68, 0x72, 0x65, 0x61
        /*009d*/ 	.byte	0x64, 0x49, 0x64, 0x78, 0x2e, 0x78, 0x29, 0x20, 0x2f, 0x20, 0x33, 0x32, 0x29, 0x20, 0x25, 0x20
        /*00ad*/ 	.byte	0x34, 0x29, 0x20, 0x3d, 0x3d, 0x20, 0x28, 0x28, 0x28, 0x74, 0x6d, 0x65, 0x6d, 0x5f, 0x61, 0x64
        /*00bd*/ 	.byte	0x64, 0x72, 0x20, 0x3e, 0x3e, 0x20, 0x31, 0x36, 0x29, 0x20, 0x2f, 0x20, 0x33, 0x32, 0x29, 0x20
        /*00cd*/ 	.byte	0x25, 0x20, 0x34, 0x29, 0x00
	.type		__unnamed_1,@object
	.size		__unnamed_1,(__unnamed_2 - __unnamed_1)
__unnamed_1:
        /* <DEDUP_REMOVED lines=25> */
        /*0262*/ 	.byte	0x3e, 0x3e, 0x3e, 0x3e, 0x5d, 0x00
	.type		__unnamed_2,@object
	.size		__unnamed_2,(.L_2 - __unnamed_2)
__unnamed_2:
        /* <DEDUP_REMOVED lines=43> */
        /*0518*/ 	.byte	0x74, 0x65, 0x3a, 0x3a, 0x43, 0x3c, 0x30, 0x3e, 0x3e, 0x3e, 0x3e, 0x5d, 0x00
.L_2:


//--------------------- .nv.shared._ZN7cutlass13device_kernelINS_4gemm6kernel13GemmUniversalIN4cute5tupleIJiiiiEEENS1_10collective13CollectiveMmaINS1_35MainloopSm100TmaUmmaWarpSpecializedILi5ELi2ELi2ENS5_IJNS4_1CILi2EEENSA_ILi1EEESC_EEEEENS5_IJNSA_ILi256EEESF_NSA_ILi64EEEEEENS_6half_tENS5_IJlSC_lEEESI_SJ_NS4_8TiledMMAINS4_8MMA_AtomIJNS4_26SM100_MMA_F16BF16_2x1SM_SSISI_SI_fLi256ELi256ELNS4_4UMMA5MajorE0ELSO_0ELNSN_7ScaleInE0ELSP_0EEEEEENS4_6LayoutINS5_IJSC_SC_SC_EEENS5_IJNSA_ILi0EEESU_SU_EEEEENS5_IJNS4_10UnderscoreESX_SX_EEEEENS4_18SM100_TMA_2SM_LOADENS4_14ComposedLayoutINS4_7SwizzleILi3ELi4ELi3EEENS4_18smem_ptr_flag_bitsILi16EEENSS_INS5_IJNSA_ILi8EEESG_EEENS5_IJSG_SC_EEEEEEEvNS4_8identityES10_S1A_vS1B_EENS_8epilogue10collective18CollectiveEpilogueINS1D_23Sm100TmaWarpSpecializedILi4ELi2ELi64ELb1ELb0EEEJNS5_IJNSA_ILi128EEESF_SG_EEENS5_IJNSS_IS1I_SC_EENSS_ISG_SC_EEEEESI_SJ_SI_SJ_NS1D_6fusion15FusionCallbacksIS1H_NS1N_13LinCombEltActINS1D_6thread4SiLuESI_fSI_fLNS_15FloatRoundStyleE2EEES1J_S1M_JEEENS4_5SM1004TMEM4LOAD26SM100_TMEM_LOAD_32dp32b64xENS4_13SM90_TMA_LOADES1A_NS4_39AutoVectorizingCopyWithAssumedAlignmentILi128EEENS4_14SM90_TMA_STOREES1A_S21_S21_EEEvvEEEEvNT_6ParamsE --------------------------
	.section	.nv.shared._ZN7cutlass13device_kernelINS_4gemm6kernel13GemmUniversalIN4cute5tupleIJiiiiEEENS1_10collective13CollectiveMmaINS1_35MainloopSm100TmaUmmaWarpSpecializedILi5ELi2ELi2ENS5_IJNS4_1CILi2EEENSA_ILi1EEESC_EEEEENS5_IJNSA_ILi256EEESF_NSA_ILi64EEEEEENS_6half_tENS5_IJlSC_lEEESI_SJ_NS4_8TiledMMAINS4_8MMA_AtomIJNS4_26SM100_MMA_F16BF16_2x1SM_SSISI_SI_fLi256ELi256ELNS4_4UMMA5MajorE0ELSO_0ELNSN_7ScaleInE0ELSP_0EEEEEENS4_6LayoutINS5_IJSC_SC_SC_EEENS5_IJNSA_ILi0EEESU_SU_EEEEENS5_IJNS4_10UnderscoreESX_SX_EEEEENS4_18SM100_TMA_2SM_LOADENS4_14ComposedLayoutINS4_7SwizzleILi3ELi4ELi3EEENS4_18smem_ptr_flag_bitsILi16EEENSS_INS5_IJNSA_ILi8EEESG_EEENS5_IJSG_SC_EEEEEEEvNS4_8identityES10_S1A_vS1B_EENS_8epilogue10collective18CollectiveEpilogueINS1D_23Sm100TmaWarpSpecializedILi4ELi2ELi64ELb1ELb0EEEJNS5_IJNSA_ILi128EEESF_SG_EEENS5_IJNSS_IS1I_SC_EENSS_ISG_SC_EEEEESI_SJ_SI_SJ_NS1D_6fusion15FusionCallbacksIS1H_NS1N_13LinCombEltActINS1D_6thread4SiLuESI_fSI_fLNS_15FloatRoundStyleE2EEES1J_S1M_JEEENS4_5SM1004TMEM4LOAD26SM100_TMEM_LOAD_32dp32b64xENS4_13SM90_TMA_LOADES1A_NS4_39AutoVectorizingCopyWithAssumedAlignmentILi128EEENS4_14SM90_TMA_STOREES1A_S21_S21_EEEvvEEEEvNT_6ParamsE,"aw",@nobits
	.sectionflags	@""
	.align	16
	.zero		1024


//--------------------- .nv.shared.reserved.0     --------------------------
	.section	.nv.shared.reserved.0,"aw",@nobits
	.weak		__nv_reservedSMEM_offset_0_alias
	.size		__nv_reservedSMEM_offset_0_alias, 0, 64
	.other		__nv_reservedSMEM_offset_0_alias,@"STO_CUDA_RESERVED_SHARED STV_DEFAULT"
__nv_reservedSMEM_offset_0_alias:
	.zero		0
.nv.shared.reserved.0:
	.zero		64
	.weak		__nv_reservedSMEM_tcgen05_partition
	.type		__nv_reservedSMEM_tcgen05_partition,@object
	.size		__nv_reservedSMEM_tcgen05_partition,(.L_0 - __nv_reservedSMEM_tcgen05_partition)
__nv_reservedSMEM_tcgen05_partition:
	.zero		32
.L_0:


//--------------------- .nv.global                --------------------------
	.section	.nv.global,"aw",@nobits
.nv.global:
	.type		_ZN39_INTERNAL_ea9dc335_4_k_cu_eeb2ff89_29514cute1_E,@object
	.size		_ZN39_INTERNAL_ea9dc335_4_k_cu_eeb2ff89_29514cute1_E,(_ZN39_INTERNAL_ea9dc335_4_k_cu_eeb2ff89_29514cuda3std3__45__cpo6cbeginE - _ZN39_INTERNAL_ea9dc335_4_k_cu_eeb2ff89_29514cute1_E)
_ZN39_INTERNAL_ea9dc335_4_k_cu_eeb2ff89_29514cute1_E:
	.zero		1
	.type		_ZN39_INTERNAL_ea9dc335_4_k_cu_eeb2ff89_29514cuda3std3__45__cpo6cbeginE,@object
	.size		_ZN39_INTERNAL_ea9dc335_4_k_cu_eeb2ff89_29514cuda3std3__45__cpo6cbeginE,(_ZN39_INTERNAL_ea9dc335_4_k_cu_eeb2ff89_29514cuda3std3__48in_placeE - _ZN39_INTERNAL_ea9dc335_4_k_cu_eeb2ff89_29514cuda3std3__45__cpo6cbeginE)
_ZN39_INTERNAL_ea9dc335_4_k_cu_eeb2ff89_29514cuda3std3__45__cpo6cbeginE:
	.zero		1
	.type		_ZN39_INTERNAL_ea9dc335_4_k_cu_eeb2ff89_29514cuda3std3__48in_placeE,@object
	.size		_ZN39_INTERNAL_ea9dc335_4_k_cu_eeb2ff89_29514cuda3std3__48in_placeE,(_ZN39_INTERNAL_ea9dc335_4_k_cu_eeb2ff89_29514cuda3std6ranges3__45__cpo9iter_moveE - _ZN39_INTERNAL_ea9dc335_4_k_cu_eeb2ff89_29514cuda3std3__48in_placeE)
_ZN39_INTERNAL_ea9dc335_4_k_cu_eeb2ff89_29514cuda3std3__48in_placeE:
	.zero		1
	.type		_ZN39_INTERNAL_ea9dc335_4_k_cu_eeb2ff89_29514cuda3std6ranges3__45__cpo9iter_moveE,@object
	.size		_ZN39_INTERNAL_ea9dc335_4_k_cu_eeb2ff89_29514cuda3std6ranges3__45__cpo9iter_moveE,(_ZN39_INTERNAL_ea9dc335_4_k_cu_eeb2ff89_29514cuda3std3__45__cpo5beginE - _ZN39_INTERNAL_ea9dc335_4_k_cu_eeb2ff89_29514cuda3std6ranges3__45__cpo9iter_moveE)
_ZN39_INTERNAL_ea9dc335_4_k_cu_eeb2ff89_29514cuda3std6ranges3__45__cpo9iter_moveE:
	.zero		1
	.type		_ZN39_INTERNAL_ea9dc335_4_k_cu_eeb2ff89_29514cuda3std3__45__cpo5beginE,@object
	.size		_ZN39_INTERNAL_ea9dc335_4_k_cu_eeb2ff89_29514cuda3std3__45__cpo5beginE,(_ZN39_INTERNAL_ea9dc335_4_k_cu_eeb2ff89_29514cuda3std3__441_GLOBAL__N__ea9dc335_4_k_cu_eeb2ff89_29516ignoreE - _ZN39_INTERNAL_ea9dc335_4_k_cu_eeb2ff89_29514cuda3std3__45__cpo5beginE)
_ZN39_INTERNAL_ea9dc335_4_k_cu_eeb2ff89_29514cuda3std3__45__cpo5beginE:
	.zero		1
	.type		_ZN39_INTERNAL_ea9dc335_4_k_cu_eeb2ff89_29514cuda3std3__441_GLOBAL__N__ea9dc335_4_k_cu_eeb2ff89_29516ignoreE,@object
	.size		_ZN39_INTERNAL_ea9dc335_4_k_cu_eeb2ff89_29514cuda3std3__441_GLOBAL__N__ea9dc335_4_k_cu_eeb2ff89_29516ignoreE,(_ZN39_INTERNAL_ea9dc335_4_k_cu_eeb2ff89_29514cute7productE - _ZN39_INTERNAL_ea9dc335_4_k_cu_eeb2ff89_29514cuda3std3__441_GLOBAL__N__ea9dc335_4_k_cu_eeb2ff89_29516ignoreE)
_ZN39_INTERNAL_ea9dc335_4_k_cu_eeb2ff89_29514cuda3std3__441_GLOBAL__N__ea9dc335_4_k_cu_eeb2ff89_29516ignoreE:
	.zero		1
	.type		_ZN39_INTERNAL_ea9dc335_4_k_cu_eeb2ff89_29514cute7productE,@object
	.size		_ZN39_INTERNAL_ea9dc335_4_k_cu_eeb2ff89_29514cute7productE,(_ZN39_INTERNAL_ea9dc335_4_k_cu_eeb2ff89_29514cuda3std3__45__cpo3endE - _ZN39_INTERNAL_ea9dc335_4_k_cu_eeb2ff89_29514cute7productE)
_ZN39_INTERNAL_ea9dc335_4_k_cu_eeb2ff89_29514cute7productE:
	.zero		1
	.type		_ZN39_INTERNAL_ea9dc335_4_k_cu_eeb2ff89_29514cuda3std3__45__cpo3endE,@object
	.size		_ZN39_INTERNAL_ea9dc335_4_k_cu_eeb2ff89_29514cuda3std3__45__cpo3endE,(_ZN39_INTERNAL_ea9dc335_4_k_cu_eeb2ff89_29514cuda3std3__419piecewise_constructE - _ZN39_INTERNAL_ea9dc335_4_k_cu_eeb2ff89_29514cuda3std3__45__cpo3endE)
_ZN39_INTERNAL_ea9dc335_4_k_cu_eeb2ff89_29514cuda3std3__45__cpo3endE:
	.zero		1
	.type		_ZN39_INTERNAL_ea9dc335_4_k_cu_eeb2ff89_29514cuda3std3__419piecewise_constructE,@object
	.size		_ZN39_INTERNAL_ea9dc335_4_k_cu_eeb2ff89_29514cuda3std3__419piecewise_constructE,(_ZN39_INTERNAL_ea9dc335_4_k_cu_eeb2ff89_29514cuda3std3__45__cpo4cendE - _ZN39_INTERNAL_ea9dc335_4_k_cu_eeb2ff89_29514cuda3std3__419piecewise_constructE)
_ZN39_INTERNAL_ea9dc335_4_k_cu_eeb2ff89_29514cuda3std3__419piecewise_constructE:
	.zero		1
	.type		_ZN39_INTERNAL_ea9dc335_4_k_cu_eeb2ff89_29514cuda3std3__45__cpo4cendE,@object
	.size		_ZN39_INTERNAL_ea9dc335_4_k_cu_eeb2ff89_29514cuda3std3__45__cpo4cendE,(_ZN39_INTERNAL_ea9dc335_4_k_cu_eeb2ff89_29514cuda3std6ranges3__45__cpo4swapE - _ZN39_INTERNAL_ea9dc335_4_k_cu_eeb2ff89_29514cuda3std3__45__cpo4cendE)
_ZN39_INTERNAL_ea9dc335_4_k_cu_eeb2ff89_29514cuda3std3__45__cpo4cendE:
	.zero		1
	.type		_ZN39_INTERNAL_ea9dc335_4_k_cu_eeb2ff89_29514cuda3std6ranges3__45__cpo4swapE,@object
	.size		_ZN39_INTERNAL_ea9dc335_4_k_cu_eeb2ff89_29514cuda3std6ranges3__45__cpo4swapE,(.L_10 - _ZN39_INTERNAL_ea9dc335_4_k_cu_eeb2ff89_29514cuda3std6ranges3__45__cpo4swapE)
_ZN39_INTERNAL_ea9dc335_4_k_cu_eeb2ff89_29514cuda3std6ranges3__45__cpo4swapE:
	.zero		1
.L_10:


//--------------------- .nv.constant0._ZN7cutlass13device_kernelINS_4gemm6kernel13GemmUniversalIN4cute5tupleIJiiiiEEENS1_10collective13CollectiveMmaINS1_35MainloopSm100TmaUmmaWarpSpecializedILi5ELi2ELi2ENS5_IJNS4_1CILi2EEENSA_ILi1EEESC_EEEEENS5_IJNSA_ILi256EEESF_NSA_ILi64EEEEEENS_6half_tENS5_IJlSC_lEEESI_SJ_NS4_8TiledMMAINS4_8MMA_AtomIJNS4_26SM100_MMA_F16BF16_2x1SM_SSISI_SI_fLi256ELi256ELNS4_4UMMA5MajorE0ELSO_0ELNSN_7ScaleInE0ELSP_0EEEEEENS4_6LayoutINS5_IJSC_SC_SC_EEENS5_IJNSA_ILi0EEESU_SU_EEEEENS5_IJNS4_10UnderscoreESX_SX_EEEEENS4_18SM100_TMA_2SM_LOADENS4_14ComposedLayoutINS4_7SwizzleILi3ELi4ELi3EEENS4_18smem_ptr_flag_bitsILi16EEENSS_INS5_IJNSA_ILi8EEESG_EEENS5_IJSG_SC_EEEEEEEvNS4_8identityES10_S1A_vS1B_EENS_8epilogue10collective18CollectiveEpilogueINS1D_23Sm100TmaWarpSpecializedILi4ELi2ELi64ELb1ELb0EEEJNS5_IJNSA_ILi128EEESF_SG_EEENS5_IJNSS_IS1I_SC_EENSS_ISG_SC_EEEEESI_SJ_SI_SJ_NS1D_6fusion15FusionCallbacksIS1H_NS1N_13LinCombEltActINS1D_6thread4SiLuESI_fSI_fLNS_15FloatRoundStyleE2EEES1J_S1M_JEEENS4_5SM1004TMEM4LOAD26SM100_TMEM_LOAD_32dp32b64xENS4_13SM90_TMA_LOADES1A_NS4_39AutoVectorizingCopyWithAssumedAlignmentILi128EEENS4_14SM90_TMA_STOREES1A_S21_S21_EEEvvEEEEvNT_6ParamsE --------------------------
	.section	.nv.constant0._ZN7cutlass13device_kernelINS_4gemm6kernel13GemmUniversalIN4cute5tupleIJiiiiEEENS1_10collective13CollectiveMmaINS1_35MainloopSm100TmaUmmaWarpSpecializedILi5ELi2ELi2ENS5_IJNS4_1CILi2EEENSA_ILi1EEESC_EEEEENS5_IJNSA_ILi256EEESF_NSA_ILi64EEEEEENS_6half_tENS5_IJlSC_lEEESI_SJ_NS4_8TiledMMAINS4_8MMA_AtomIJNS4_26SM100_MMA_F16BF16_2x1SM_SSISI_SI_fLi256ELi256ELNS4_4UMMA5MajorE0ELSO_0ELNSN_7ScaleInE0ELSP_0EEEEEENS4_6LayoutINS5_IJSC_SC_SC_EEENS5_IJNSA_ILi0EEESU_SU_EEEEENS5_IJNS4_10UnderscoreESX_SX_EEEEENS4_18SM100_TMA_2SM_LOADENS4_14ComposedLayoutINS4_7SwizzleILi3ELi4ELi3EEENS4_18smem_ptr_flag_bitsILi16EEENSS_INS5_IJNSA_ILi8EEESG_EEENS5_IJSG_SC_EEEEEEEvNS4_8identityES10_S1A_vS1B_EENS_8epilogue10collective18CollectiveEpilogueINS1D_23Sm100TmaWarpSpecializedILi4ELi2ELi64ELb1ELb0EEEJNS5_IJNSA_ILi128EEESF_SG_EEENS5_IJNSS_IS1I_SC_EENSS_ISG_SC_EEEEESI_SJ_SI_SJ_NS1D_6fusion15FusionCallbacksIS1H_NS1N_13LinCombEltActINS1D_6thread4SiLuESI_fSI_fLNS_15FloatRoundStyleE2EEES1J_S1M_JEEENS4_5SM1004TMEM4LOAD26SM100_TMEM_LOAD_32dp32b64xENS4_13SM90_TMA_LOADES1A_NS4_39AutoVectorizingCopyWithAssumedAlignmentILi128EEENS4_14SM90_TMA_STOREES1A_S21_S21_EEEvvEEEEvNT_6ParamsE,"a",@progbits
	.sectionflags	@""
	.align	4
.nv.constant0._ZN7cutlass13device_kernelINS_4gemm6kernel13GemmUniversalIN4cute5tupleIJiiiiEEENS1_10collective13CollectiveMmaINS1_35MainloopSm100TmaUmmaWarpSpecializedILi5ELi2ELi2ENS5_IJNS4_1CILi2EEENSA_ILi1EEESC_EEEEENS5_IJNSA_ILi256EEESF_NSA_ILi64EEEEEENS_6half_tENS5_IJlSC_lEEESI_SJ_NS4_8TiledMMAINS4_8MMA_AtomIJNS4_26SM100_MMA_F16BF16_2x1SM_SSISI_SI_fLi256ELi256ELNS4_4UMMA5MajorE0ELSO_0ELNSN_7ScaleInE0ELSP_0EEEEEENS4_6LayoutINS5_IJSC_SC_SC_EEENS5_IJNSA_ILi0EEESU_SU_EEEEENS5_IJNS4_10UnderscoreESX_SX_EEEEENS4_18SM100_TMA_2SM_LOADENS4_14ComposedLayoutINS4_7SwizzleILi3ELi4ELi3EEENS4_18smem_ptr_flag_bitsILi16EEENSS_INS5_IJNSA_ILi8EEESG_EEENS5_IJSG_SC_EEEEEEEvNS4_8identityES10_S1A_vS1B_EENS_8epilogue10collective18CollectiveEpilogueINS1D_23Sm100TmaWarpSpecializedILi4ELi2ELi64ELb1ELb0EEEJNS5_IJNSA_ILi128EEESF_SG_EEENS5_IJNSS_IS1I_SC_EENSS_ISG_SC_EEEEESI_SJ_SI_SJ_NS1D_6fusion15FusionCallbacksIS1H_NS1N_13LinCombEltActINS1D_6thread4SiLuESI_fSI_fLNS_15FloatRoundStyleE2EEES1J_S1M_JEEENS4_5SM1004TMEM4LOAD26SM100_TMEM_LOAD_32dp32b64xENS4_13SM90_TMA_LOADES1A_NS4_39AutoVectorizingCopyWithAssumedAlignmentILi128EEENS4_14SM90_TMA_STOREES1A_S21_S21_EEEvvEEEEvNT_6ParamsE:
	.zero		2944


//--------------------- SYMBOLS --------------------------

	.type		.nv.reservedSmem.offset0,@object
	.size		.nv.reservedSmem.offset0,0x4
	.type		.nv.reservedSmem.cap,@object
	.size		.nv.reservedSmem.cap,0x4
	.type		__assertfail,@function
